//
// Generated by NVIDIA NVVM Compiler
//
// Compiler Build ID: CL-36424714
// Cuda compilation tools, release 13.0, V13.0.88
// Based on NVVM 20.0.0
//

.version 9.0
.target sm_100
.address_size 64

	// .globl	_Z17cuMedianOfMediansPfS_m14momOutputStyle
.extern .func  (.param .b32 func_retval0) vprintf
(
	.param .b64 vprintf_param_0,
	.param .b64 vprintf_param_1
)
;
.global .align 4 .b8 precalc_xorwow_matrix[102400];
.global .align 4 .b8 precalc_xorwow_offset_matrix[102400];
.global .align 4 .b8 mrg32k3aM1[2304];
.global .align 4 .b8 mrg32k3aM2[2304];
.global .align 4 .b8 mrg32k3aM1SubSeq[2016];
.global .align 4 .b8 mrg32k3aM2SubSeq[2016];
.global .align 4 .b8 mrg32k3aM1Seq[2304];
.global .align 4 .b8 mrg32k3aM2Seq[2304];
.const .align 8 .b8 __cr_lgamma_table[72];
// _ZZ17cuMedianOfMediansPfS_m14momOutputStyleE14localWorkSpace has been demoted
// _ZZ18cubMedianOfMediansPfS_mE12temp_storage has been demoted
// _ZZ17reduceCountKernelPfPilE6values has been demoted
// _ZZ13randValKernelPfS_mlE12sharedValues has been demoted
// _ZZN3cub18CUB_300001_SM_10006detail10radix_sort31DeviceRadixSortSingleTileKernelINS1_5radix10policy_hubIfNS0_8NullTypeEjE10Policy1000ELNS0_9SortOrderE0EfS6_jNS1_21identity_decomposer_tEEEvPKT1_PSB_PKT2_PSF_T3_iiT4_E12temp_storage has been demoted
// _ZZN3cub18CUB_300001_SM_10006detail10radix_sort30DeviceRadixSortHistogramKernelINS1_5radix10policy_hubIfNS0_8NullTypeEjE10Policy1000ELNS0_9SortOrderE0EfjNS1_21identity_decomposer_tEEEvPT2_PKT1_SB_iiT3_E12temp_storage has been demoted
// _ZZN3cub18CUB_300001_SM_10006detail10radix_sort33DeviceRadixSortExclusiveSumKernelINS1_5radix10policy_hubIfNS0_8NullTypeEjE10Policy1000EjEEvPT0_E12temp_storage has been demoted
// _ZZN3cub18CUB_300001_SM_10006detail10radix_sort29DeviceRadixSortOnesweepKernelINS1_5radix10policy_hubIfNS0_8NullTypeEjE10Policy1000ELNS0_9SortOrderE0EfS6_jiiNS1_21identity_decomposer_tEEEvPT5_SC_PT3_PKSD_PT1_PKSH_PT2_PKSL_T4_iiT6_E1s has been demoted
// _ZZN3cub18CUB_300001_SM_10006detail10radix_sort31DeviceRadixSortSingleTileKernelINS1_5radix10policy_hubIfNS0_8NullTypeEyE10Policy1000ELNS0_9SortOrderE0EfS6_yNS1_21identity_decomposer_tEEEvPKT1_PSB_PKT2_PSF_T3_iiT4_E12temp_storage has been demoted
// _ZZN3cub18CUB_300001_SM_10006detail10radix_sort30DeviceRadixSortHistogramKernelINS1_5radix10policy_hubIfNS0_8NullTypeEyE10Policy1000ELNS0_9SortOrderE0EfyNS1_21identity_decomposer_tEEEvPT2_PKT1_SB_iiT3_E12temp_storage has been demoted
// _ZZN3cub18CUB_300001_SM_10006detail10radix_sort33DeviceRadixSortExclusiveSumKernelINS1_5radix10policy_hubIfNS0_8NullTypeEyE10Policy1000EyEEvPT0_E12temp_storage has been demoted
// _ZZN3cub18CUB_300001_SM_10006detail10radix_sort29DeviceRadixSortOnesweepKernelINS1_5radix10policy_hubIfNS0_8NullTypeEyE10Policy1000ELNS0_9SortOrderE0EfS6_yiiNS1_21identity_decomposer_tEEEvPT5_SC_PT3_PKSD_PT1_PKSH_PT2_PKSL_T4_iiT6_E1s has been demoted
.global .align 1 .b8 _ZN34_INTERNAL_9855e621_4_k_cu_2d9668eb4cuda3std3__45__cpo5beginE[1];
.global .align 1 .b8 _ZN34_INTERNAL_9855e621_4_k_cu_2d9668eb4cuda3std3__45__cpo3endE[1];
.global .align 1 .b8 _ZN34_INTERNAL_9855e621_4_k_cu_2d9668eb4cuda3std3__45__cpo6cbeginE[1];
.global .align 1 .b8 _ZN34_INTERNAL_9855e621_4_k_cu_2d9668eb4cuda3std3__45__cpo4cendE[1];
.global .align 1 .b8 _ZN34_INTERNAL_9855e621_4_k_cu_2d9668eb4cuda3std3__45__cpo6rbeginE[1];
.global .align 1 .b8 _ZN34_INTERNAL_9855e621_4_k_cu_2d9668eb4cuda3std3__45__cpo4rendE[1];
.global .align 1 .b8 _ZN34_INTERNAL_9855e621_4_k_cu_2d9668eb4cuda3std3__45__cpo7crbeginE[1];
.global .align 1 .b8 _ZN34_INTERNAL_9855e621_4_k_cu_2d9668eb4cuda3std3__45__cpo5crendE[1];
.global .align 1 .b8 _ZN34_INTERNAL_9855e621_4_k_cu_2d9668eb4cuda3std3__436_GLOBAL__N__9855e621_4_k_cu_2d9668eb6ignoreE[1];
.global .align 1 .b8 _ZN34_INTERNAL_9855e621_4_k_cu_2d9668eb4cuda3std3__419piecewise_constructE[1];
.global .align 1 .b8 _ZN34_INTERNAL_9855e621_4_k_cu_2d9668eb4cuda3std3__48in_placeE[1];
.global .align 1 .b8 _ZN34_INTERNAL_9855e621_4_k_cu_2d9668eb4cuda3std3__420unreachable_sentinelE[1];
.global .align 1 .b8 _ZN34_INTERNAL_9855e621_4_k_cu_2d9668eb4cuda3std3__47nulloptE[1];
.global .align 1 .b8 _ZN34_INTERNAL_9855e621_4_k_cu_2d9668eb4cuda3std3__48unexpectE[1];
.global .align 1 .b8 _ZN34_INTERNAL_9855e621_4_k_cu_2d9668eb4cuda3std6ranges3__45__cpo4swapE[1];
.global .align 1 .b8 _ZN34_INTERNAL_9855e621_4_k_cu_2d9668eb4cuda3std6ranges3__45__cpo9iter_moveE[1];
.global .align 1 .b8 _ZN34_INTERNAL_9855e621_4_k_cu_2d9668eb4cuda3std6ranges3__45__cpo5beginE[1];
.global .align 1 .b8 _ZN34_INTERNAL_9855e621_4_k_cu_2d9668eb4cuda3std6ranges3__45__cpo3endE[1];
.global .align 1 .b8 _ZN34_INTERNAL_9855e621_4_k_cu_2d9668eb4cuda3std6ranges3__45__cpo6cbeginE[1];
.global .align 1 .b8 _ZN34_INTERNAL_9855e621_4_k_cu_2d9668eb4cuda3std6ranges3__45__cpo4cendE[1];
.global .align 1 .b8 _ZN34_INTERNAL_9855e621_4_k_cu_2d9668eb4cuda3std6ranges3__45__cpo7advanceE[1];
.global .align 1 .b8 _ZN34_INTERNAL_9855e621_4_k_cu_2d9668eb4cuda3std6ranges3__45__cpo9iter_swapE[1];
.global .align 1 .b8 _ZN34_INTERNAL_9855e621_4_k_cu_2d9668eb4cuda3std6ranges3__45__cpo4nextE[1];
.global .align 1 .b8 _ZN34_INTERNAL_9855e621_4_k_cu_2d9668eb4cuda3std6ranges3__45__cpo4prevE[1];
.global .align 1 .b8 _ZN34_INTERNAL_9855e621_4_k_cu_2d9668eb4cuda3std6ranges3__45__cpo4dataE[1];
.global .align 1 .b8 _ZN34_INTERNAL_9855e621_4_k_cu_2d9668eb4cuda3std6ranges3__45__cpo5cdataE[1];
.global .align 1 .b8 _ZN34_INTERNAL_9855e621_4_k_cu_2d9668eb4cuda3std6ranges3__45__cpo4sizeE[1];
.global .align 1 .b8 _ZN34_INTERNAL_9855e621_4_k_cu_2d9668eb4cuda3std6ranges3__45__cpo5ssizeE[1];
.global .align 1 .b8 _ZN34_INTERNAL_9855e621_4_k_cu_2d9668eb4cuda3std6ranges3__45__cpo8distanceE[1];
.global .align 1 .b8 _ZN34_INTERNAL_9855e621_4_k_cu_2d9668eb6thrust24THRUST_300001_SM_1000_NS6system6detail10sequential3seqE[1];
.global .align 1 .b8 _ZN34_INTERNAL_9855e621_4_k_cu_2d9668eb6thrust24THRUST_300001_SM_1000_NS12placeholders2_1E[1];
.global .align 1 .b8 _ZN34_INTERNAL_9855e621_4_k_cu_2d9668eb6thrust24THRUST_300001_SM_1000_NS12placeholders2_2E[1];
.global .align 1 .b8 _ZN34_INTERNAL_9855e621_4_k_cu_2d9668eb6thrust24THRUST_300001_SM_1000_NS12placeholders2_3E[1];
.global .align 1 .b8 _ZN34_INTERNAL_9855e621_4_k_cu_2d9668eb6thrust24THRUST_300001_SM_1000_NS12placeholders2_4E[1];
.global .align 1 .b8 _ZN34_INTERNAL_9855e621_4_k_cu_2d9668eb6thrust24THRUST_300001_SM_1000_NS12placeholders2_5E[1];
.global .align 1 .b8 _ZN34_INTERNAL_9855e621_4_k_cu_2d9668eb6thrust24THRUST_300001_SM_1000_NS12placeholders2_6E[1];
.global .align 1 .b8 _ZN34_INTERNAL_9855e621_4_k_cu_2d9668eb6thrust24THRUST_300001_SM_1000_NS12placeholders2_7E[1];
.global .align 1 .b8 _ZN34_INTERNAL_9855e621_4_k_cu_2d9668eb6thrust24THRUST_300001_SM_1000_NS12placeholders2_8E[1];
.global .align 1 .b8 _ZN34_INTERNAL_9855e621_4_k_cu_2d9668eb6thrust24THRUST_300001_SM_1000_NS12placeholders2_9E[1];
.global .align 1 .b8 _ZN34_INTERNAL_9855e621_4_k_cu_2d9668eb6thrust24THRUST_300001_SM_1000_NS12placeholders3_10E[1];
.global .align 1 .b8 $str[16] = {82, 111, 116, 97, 116, 101, 32, 98, 121, 58, 32, 37, 108, 100, 10};

.visible .entry _Z17cuMedianOfMediansPfS_m14momOutputStyle(
	.param .u64 .ptr .align 1 _Z17cuMedianOfMediansPfS_m14momOutputStyle_param_0,
	.param .u64 .ptr .align 1 _Z17cuMedianOfMediansPfS_m14momOutputStyle_param_1,
	.param .u64 _Z17cuMedianOfMediansPfS_m14momOutputStyle_param_2,
	.param .u32 _Z17cuMedianOfMediansPfS_m14momOutputStyle_param_3
)
{
	.reg .pred 	%p<35>;
	.reg .b32 	%r<117>;
	.reg .b32 	%f<37>;
	.reg .b64 	%rd<13>;
	// demoted variable
	.shared .align 4 .b8 _ZZ17cuMedianOfMediansPfS_m14momOutputStyleE14localWorkSpace[4096];
	ld.param.u64 	%rd2, [_Z17cuMedianOfMediansPfS_m14momOutputStyle_param_0];
	ld.param.u64 	%rd3, [_Z17cuMedianOfMediansPfS_m14momOutputStyle_param_1];
	ld.param.u64 	%rd4, [_Z17cuMedianOfMediansPfS_m14momOutputStyle_param_2];
	ld.param.u32 	%r40, [_Z17cuMedianOfMediansPfS_m14momOutputStyle_param_3];
	mov.u32 	%r41, %tid.x;
	mov.u32 	%r42, %ctaid.x;
	mov.u32 	%r43, %ntid.x;
	mad.lo.s32 	%r1, %r42, %r43, %r41;
	min.u64 	%rd5, %rd4, 1024;
	cvt.u32.u64 	%r101, %rd5;
	shl.b32 	%r3, %r1, 3;
	cvt.s64.s32 	%rd6, %r3;
	setp.le.u64 	%p1, %rd4, %rd6;
	@%p1 bra 	$L__BB0_42;
	shr.s32 	%r44, %r3, 31;
	shr.u32 	%r45, %r44, 22;
	add.s32 	%r46, %r3, %r45;
	and.b32  	%r47, %r46, -1024;
	sub.s32 	%r4, %r3, %r47;
	shl.b32 	%r48, %r4, 2;
	mov.u32 	%r49, _ZZ17cuMedianOfMediansPfS_m14momOutputStyleE14localWorkSpace;
	add.s32 	%r5, %r49, %r48;
	cvt.s64.s32 	%rd7, %r4;
	setp.le.u64 	%p2, %rd4, %rd7;
	setp.le.s32 	%p3, %r101, %r4;
	or.pred  	%p4, %p2, %p3;
	@%p4 bra 	$L__BB0_4;
	sub.s32 	%r6, %r101, %r4;
	cvta.to.global.u64 	%rd1, %rd2;
	mov.b32 	%r100, 0;
$L__BB0_3:
	add.s32 	%r52, %r3, %r100;
	mul.wide.s32 	%rd8, %r52, 4;
	add.s64 	%rd9, %rd1, %rd8;
	ld.global.f32 	%f21, [%rd9];
	shl.b32 	%r53, %r100, 2;
	add.s32 	%r54, %r5, %r53;
	st.shared.f32 	[%r54], %f21;
	add.s32 	%r8, %r100, 1;
	setp.lt.u32 	%p5, %r100, 7;
	setp.lt.s32 	%p6, %r8, %r6;
	and.pred  	%p7, %p5, %p6;
	mov.u32 	%r100, %r8;
	@%p7 bra 	$L__BB0_3;
$L__BB0_4:
	setp.lt.u64 	%p8, %rd4, 2;
	@%p8 bra 	$L__BB0_40;
	add.s32 	%r9, %r4, 8;
	not.b32 	%r10, %r4;
	shr.s32 	%r55, %r1, 31;
	shr.u32 	%r56, %r55, 25;
	add.s32 	%r57, %r1, %r56;
	and.b32  	%r58, %r57, 1073741696;
	sub.s32 	%r59, %r1, %r58;
	shl.b32 	%r60, %r59, 2;
	add.s32 	%r11, %r49, %r60;
$L__BB0_6:
	mov.u32 	%r12, %r101;
	bar.sync 	0;
	setp.le.s32 	%p9, %r12, %r4;
	@%p9 bra 	$L__BB0_39;
	sub.s32 	%r13, %r12, %r4;
	mov.b32 	%r104, 0;
	mov.b32 	%r103, 1;
	mov.u32 	%r102, %r5;
$L__BB0_8:
	add.s32 	%r64, %r103, -1;
	ld.shared.f32 	%f22, [%r102];
	setp.neu.f32 	%p10, %f22, 0f7F800000;
	selp.u32 	%r65, 1, 0, %p10;
	add.s32 	%r104, %r104, %r65;
	setp.lt.u32 	%p11, %r64, 7;
	setp.lt.s32 	%p12, %r103, %r13;
	and.pred  	%p13, %p11, %p12;
	add.s32 	%r103, %r103, 1;
	add.s32 	%r102, %r102, 4;
	@%p13 bra 	$L__BB0_8;
	setp.eq.s32 	%p14, %r104, 0;
	@%p14 bra 	$L__BB0_38;
	setp.gt.s32 	%p15, %r9, %r12;
	add.s32 	%r66, %r12, %r10;
	selp.b32 	%r20, %r66, 7, %p15;
	setp.lt.s32 	%p16, %r20, 1;
	@%p16 bra 	$L__BB0_33;
	min.s32 	%r67, %r12, %r9;
	sub.s32 	%r68, %r67, %r4;
	add.s32 	%r21, %r68, -2;
	and.b32  	%r22, %r20, 3;
	and.b32  	%r23, %r20, 2147483644;
$L__BB0_12:
	setp.lt.u32 	%p17, %r21, 3;
	mov.b32 	%r107, 0;
	mov.u32 	%r113, %r107;
	@%p17 bra 	$L__BB0_23;
	ld.shared.f32 	%f30, [%r5];
	mov.b32 	%r107, 0;
	mov.u32 	%r106, %r107;
$L__BB0_14:
	shl.b32 	%r72, %r106, 2;
	add.s32 	%r26, %r5, %r72;
	ld.shared.f32 	%f31, [%r26+4];
	setp.geu.f32 	%p18, %f31, %f30;
	@%p18 bra 	$L__BB0_16;
	st.shared.f32 	[%r26], %f31;
	st.shared.f32 	[%r26+4], %f30;
	mov.b32 	%r107, 1;
	mov.f32 	%f31, %f30;
$L__BB0_16:
	ld.shared.f32 	%f32, [%r26+8];
	setp.geu.f32 	%p19, %f32, %f31;
	@%p19 bra 	$L__BB0_18;
	st.shared.f32 	[%r26+4], %f32;
	st.shared.f32 	[%r26+8], %f31;
	mov.b32 	%r107, 1;
	mov.f32 	%f32, %f31;
$L__BB0_18:
	ld.shared.f32 	%f33, [%r26+12];
	setp.geu.f32 	%p20, %f33, %f32;
	@%p20 bra 	$L__BB0_20;
	st.shared.f32 	[%r26+8], %f33;
	st.shared.f32 	[%r26+12], %f32;
	mov.b32 	%r107, 1;
	mov.f32 	%f33, %f32;
$L__BB0_20:
	add.s32 	%r106, %r106, 4;
	ld.shared.f32 	%f30, [%r26+16];
	setp.geu.f32 	%p21, %f30, %f33;
	@%p21 bra 	$L__BB0_22;
	st.shared.f32 	[%r26+12], %f30;
	st.shared.f32 	[%r26+16], %f33;
	mov.b32 	%r107, 1;
	mov.f32 	%f30, %f33;
$L__BB0_22:
	setp.ne.s32 	%p22, %r106, %r23;
	mov.u32 	%r113, %r23;
	@%p22 bra 	$L__BB0_14;
$L__BB0_23:
	setp.eq.s32 	%p23, %r22, 0;
	@%p23 bra 	$L__BB0_32;
	shl.b32 	%r77, %r113, 2;
	add.s32 	%r35, %r5, %r77;
	ld.shared.f32 	%f35, [%r35+4];
	ld.shared.f32 	%f12, [%r35];
	setp.geu.f32 	%p24, %f35, %f12;
	@%p24 bra 	$L__BB0_26;
	st.shared.f32 	[%r35], %f35;
	st.shared.f32 	[%r35+4], %f12;
	mov.b32 	%r107, 1;
	mov.f32 	%f35, %f12;
$L__BB0_26:
	setp.eq.s32 	%p25, %r22, 1;
	@%p25 bra 	$L__BB0_32;
	ld.shared.f32 	%f36, [%r35+8];
	setp.geu.f32 	%p26, %f36, %f35;
	@%p26 bra 	$L__BB0_29;
	st.shared.f32 	[%r35+4], %f36;
	st.shared.f32 	[%r35+8], %f35;
	mov.b32 	%r107, 1;
	mov.f32 	%f36, %f35;
$L__BB0_29:
	setp.eq.s32 	%p27, %r22, 2;
	@%p27 bra 	$L__BB0_32;
	ld.shared.f32 	%f16, [%r35+12];
	setp.geu.f32 	%p28, %f16, %f36;
	@%p28 bra 	$L__BB0_32;
	st.shared.f32 	[%r35+8], %f16;
	st.shared.f32 	[%r35+12], %f36;
	mov.b32 	%r107, 1;
$L__BB0_32:
	setp.ne.s32 	%p29, %r107, 0;
	@%p29 bra 	$L__BB0_12;
$L__BB0_33:
	setp.ne.s32 	%p30, %r40, 0;
	@%p30 bra 	$L__BB0_37;
	and.b32  	%r87, %r104, 1;
	setp.eq.b32 	%p31, %r87, 1;
	not.pred 	%p32, %p31;
	@%p32 bra 	$L__BB0_36;
	shl.b32 	%r88, %r104, 1;
	add.s32 	%r89, %r88, %r5;
	ld.shared.f32 	%f17, [%r89+-2];
	st.shared.f32 	[%r11], %f17;
	bra.uni 	$L__BB0_39;
$L__BB0_36:
	add.s32 	%r90, %r104, -1;
	shr.u32 	%r91, %r90, 31;
	add.s32 	%r92, %r90, %r91;
	shl.b32 	%r93, %r92, 1;
	and.b32  	%r94, %r93, -4;
	add.s32 	%r95, %r5, %r94;
	ld.shared.f32 	%f23, [%r95];
	ld.shared.f32 	%f24, [%r95+4];
	add.f32 	%f25, %f23, %f24;
	mul.f32 	%f18, %f25, 0f3F000000;
	st.shared.f32 	[%r11], %f18;
	bra.uni 	$L__BB0_39;
$L__BB0_37:
	add.s32 	%r81, %r104, -1;
	shr.u32 	%r82, %r81, 31;
	add.s32 	%r83, %r81, %r82;
	shl.b32 	%r84, %r83, 1;
	and.b32  	%r85, %r84, -4;
	add.s32 	%r86, %r5, %r85;
	ld.shared.f32 	%f19, [%r86];
	st.shared.f32 	[%r11], %f19;
	bra.uni 	$L__BB0_39;
$L__BB0_38:
	mov.b32 	%r96, 2139095040;
	st.shared.u32 	[%r11], %r96;
$L__BB0_39:
	add.s32 	%r97, %r12, 7;
	shr.u32 	%r101, %r97, 3;
	setp.gt.u32 	%p33, %r12, 8;
	@%p33 bra 	$L__BB0_6;
$L__BB0_40:
	and.b32  	%r98, %r1, 127;
	setp.ne.s32 	%p34, %r98, 0;
	@%p34 bra 	$L__BB0_42;
	ld.shared.f32 	%f26, [_ZZ17cuMedianOfMediansPfS_m14momOutputStyleE14localWorkSpace];
	shr.s32 	%r99, %r1, 7;
	cvta.to.global.u64 	%rd10, %rd3;
	mul.wide.s32 	%rd11, %r99, 4;
	add.s64 	%rd12, %rd10, %rd11;
	st.global.f32 	[%rd12], %f26;
$L__BB0_42:
	ret;

}
	// .globl	_Z18cubMedianOfMediansPfS_m
.visible .entry _Z18cubMedianOfMediansPfS_m(
	.param .u64 .ptr .align 1 _Z18cubMedianOfMediansPfS_m_param_0,
	.param .u64 .ptr .align 1 _Z18cubMedianOfMediansPfS_m_param_1,
	.param .u64 _Z18cubMedianOfMediansPfS_m_param_2
)
{
	.local .align 16 .b8 	__local_depot1[32];
	.reg .b64 	%SP;
	.reg .b64 	%SPL;
	.reg .pred 	%p<46>;
	.reg .b16 	%rs<17>;
	.reg .b32 	%r<407>;
	.reg .b32 	%f<6>;
	.reg .b64 	%rd<24>;
	// demoted variable
	.shared .align 16 .b8 _ZZ18cubMedianOfMediansPfS_mE12temp_storage[4640];
	mov.u64 	%SPL, __local_depot1;
	ld.param.u64 	%rd4, [_Z18cubMedianOfMediansPfS_m_param_0];
	ld.param.u64 	%rd6, [_Z18cubMedianOfMediansPfS_m_param_2];
	add.u64 	%rd1, %SPL, 0;
	mov.u32 	%r88, %ctaid.x;
	mov.u32 	%r89, %ntid.x;
	mov.u32 	%r1, %tid.x;
	mad.lo.s32 	%r90, %r88, %r89, %r1;
	shl.b32 	%r91, %r90, 3;
	shr.s32 	%r92, %r91, 31;
	shr.u32 	%r93, %r92, 22;
	add.s32 	%r94, %r91, %r93;
	and.b32  	%r95, %r94, -1024;
	sub.s32 	%r2, %r91, %r95;
	cvt.s64.s32 	%rd2, %r91;
	setp.le.u64 	%p1, %rd6, %rd2;
	mov.b32 	%r380, 2139095040;
	mov.u32 	%r381, %r380;
	mov.u32 	%r382, %r380;
	mov.u32 	%r383, %r380;
	mov.u32 	%r384, %r380;
	mov.u32 	%r385, %r380;
	mov.u32 	%r386, %r380;
	mov.u32 	%r387, %r380;
	@%p1 bra 	$L__BB1_21;
	cvta.to.global.u64 	%rd8, %rd4;
	cvt.s64.s32 	%rd9, %r2;
	setp.le.u64 	%p2, %rd6, %rd9;
	shl.b64 	%rd10, %rd2, 2;
	add.s64 	%rd3, %rd8, %rd10;
	mov.b32 	%r387, 2139095040;
	@%p2 bra 	$L__BB1_3;
	ld.global.u32 	%r387, [%rd3];
$L__BB1_3:
	st.local.u32 	[%rd1], %r387;
	add.s32 	%r97, %r2, 1;
	cvt.s64.s32 	%rd11, %r97;
	setp.gt.u64 	%p3, %rd6, %rd11;
	@%p3 bra 	$L__BB1_5;
	mov.b32 	%r386, 2139095040;
	st.local.u32 	[%rd1+4], %r386;
	bra.uni 	$L__BB1_6;
$L__BB1_5:
	ld.global.f32 	%f1, [%rd3+4];
	st.local.f32 	[%rd1+4], %f1;
	mov.b32 	%r386, %f1;
$L__BB1_6:
	add.s32 	%r99, %r2, 2;
	cvt.s64.s32 	%rd12, %r99;
	setp.gt.u64 	%p4, %rd6, %rd12;
	@%p4 bra 	$L__BB1_8;
	mov.b32 	%r385, 2139095040;
	st.local.u32 	[%rd1+8], %r385;
	bra.uni 	$L__BB1_9;
$L__BB1_8:
	ld.global.f32 	%f2, [%rd3+8];
	st.local.f32 	[%rd1+8], %f2;
	mov.b32 	%r385, %f2;
$L__BB1_9:
	add.s32 	%r101, %r2, 3;
	cvt.s64.s32 	%rd13, %r101;
	setp.gt.u64 	%p5, %rd6, %rd13;
	@%p5 bra 	$L__BB1_11;
	mov.b32 	%r384, 2139095040;
	st.local.u32 	[%rd1+12], %r384;
	bra.uni 	$L__BB1_12;
$L__BB1_11:
	ld.global.f32 	%f3, [%rd3+12];
	st.local.f32 	[%rd1+12], %f3;
	mov.b32 	%r384, %f3;
$L__BB1_12:
	add.s32 	%r103, %r2, 4;
	cvt.s64.s32 	%rd14, %r103;
	setp.gt.u64 	%p6, %rd6, %rd14;
	@%p6 bra 	$L__BB1_14;
	mov.b32 	%r383, 2139095040;
	st.local.u32 	[%rd1+16], %r383;
	bra.uni 	$L__BB1_15;
$L__BB1_14:
	ld.global.f32 	%f4, [%rd3+16];
	st.local.f32 	[%rd1+16], %f4;
	mov.b32 	%r383, %f4;
$L__BB1_15:
	add.s32 	%r106, %r2, 5;
	cvt.s64.s32 	%rd15, %r106;
	setp.le.u64 	%p7, %rd6, %rd15;
	mov.b32 	%r382, 2139095040;
	@%p7 bra 	$L__BB1_17;
	ld.global.u32 	%r382, [%rd3+20];
$L__BB1_17:
	add.s32 	%r108, %r2, 6;
	cvt.s64.s32 	%rd16, %r108;
	setp.le.u64 	%p8, %rd6, %rd16;
	mov.b32 	%r381, 2139095040;
	@%p8 bra 	$L__BB1_19;
	ld.global.u32 	%r381, [%rd3+24];
$L__BB1_19:
	add.s32 	%r110, %r2, 7;
	cvt.s64.s32 	%rd17, %r110;
	setp.le.u64 	%p9, %rd6, %rd17;
	mov.b32 	%r380, 2139095040;
	@%p9 bra 	$L__BB1_21;
	ld.global.u32 	%r380, [%rd3+28];
$L__BB1_21:
	bar.sync 	0;
	setp.gt.s32 	%p10, %r387, -1;
	selp.b32 	%r116, -2147483648, -1, %p10;
	xor.b32  	%r403, %r116, %r387;
	setp.gt.s32 	%p11, %r386, -1;
	selp.b32 	%r117, -2147483648, -1, %p11;
	xor.b32  	%r402, %r117, %r386;
	setp.gt.s32 	%p12, %r385, -1;
	selp.b32 	%r118, -2147483648, -1, %p12;
	xor.b32  	%r401, %r118, %r385;
	setp.gt.s32 	%p13, %r384, -1;
	selp.b32 	%r119, -2147483648, -1, %p13;
	xor.b32  	%r400, %r119, %r384;
	st.local.v4.u32 	[%rd1], {%r403, %r402, %r401, %r400};
	setp.gt.s32 	%p14, %r383, -1;
	selp.b32 	%r120, -2147483648, -1, %p14;
	xor.b32  	%r399, %r120, %r383;
	setp.gt.s32 	%p15, %r382, -1;
	selp.b32 	%r121, -2147483648, -1, %p15;
	xor.b32  	%r398, %r121, %r382;
	setp.gt.s32 	%p16, %r381, -1;
	selp.b32 	%r122, -2147483648, -1, %p16;
	xor.b32  	%r397, %r122, %r381;
	setp.gt.s32 	%p17, %r380, -1;
	selp.b32 	%r123, -2147483648, -1, %p17;
	xor.b32  	%r396, %r123, %r380;
	st.local.v4.u32 	[%rd1+16], {%r399, %r398, %r397, %r396};
	mov.b32 	%r405, 0;
	mov.b32 	%r113, 4;
	// begin inline asm
	bmsk.clamp.b32 %r111, %r405, %r113;
	// end inline asm
$L__BB1_22:
	shl.b32 	%r179, %r1, 2;
	mov.u32 	%r180, _ZZ18cubMedianOfMediansPfS_mE12temp_storage;
	add.s32 	%r181, %r180, %r179;
	mov.b32 	%r176, 0;
	st.shared.u32 	[%r181], %r176;
	st.shared.u32 	[%r181+512], %r176;
	st.shared.u32 	[%r181+1024], %r176;
	st.shared.u32 	[%r181+1536], %r176;
	st.shared.u32 	[%r181+2048], %r176;
	st.shared.u32 	[%r181+2560], %r176;
	st.shared.u32 	[%r181+3072], %r176;
	st.shared.u32 	[%r181+3584], %r176;
	st.shared.u32 	[%r181+4096], %r176;
	setp.eq.s32 	%p18, %r403, 2147483647;
	selp.b32 	%r125, -2147483648, %r403, %p18;
	// begin inline asm
	shr.b32 %r124, %r125, %r405;
	// end inline asm
	and.b32  	%r182, %r111, %r124;
	shl.b32 	%r183, %r182, 9;
	and.b32  	%r184, %r183, 3584;
	add.s32 	%r185, %r181, %r184;
	shr.u32 	%r186, %r182, 2;
	and.b32  	%r187, %r186, 1073741822;
	add.s32 	%r53, %r185, %r187;
	ld.shared.u16 	%rs1, [%r53];
	add.s16 	%rs9, %rs1, 1;
	st.shared.u16 	[%r53], %rs9;
	setp.eq.s32 	%p19, %r402, 2147483647;
	selp.b32 	%r128, -2147483648, %r402, %p19;
	// begin inline asm
	shr.b32 %r127, %r128, %r405;
	// end inline asm
	and.b32  	%r188, %r111, %r127;
	shl.b32 	%r189, %r188, 9;
	and.b32  	%r190, %r189, 3584;
	add.s32 	%r191, %r181, %r190;
	shr.u32 	%r192, %r188, 2;
	and.b32  	%r193, %r192, 1073741822;
	add.s32 	%r54, %r191, %r193;
	ld.shared.u16 	%rs2, [%r54];
	add.s16 	%rs10, %rs2, 1;
	st.shared.u16 	[%r54], %rs10;
	setp.eq.s32 	%p20, %r401, 2147483647;
	selp.b32 	%r131, -2147483648, %r401, %p20;
	// begin inline asm
	shr.b32 %r130, %r131, %r405;
	// end inline asm
	and.b32  	%r194, %r111, %r130;
	shl.b32 	%r195, %r194, 9;
	and.b32  	%r196, %r195, 3584;
	add.s32 	%r197, %r181, %r196;
	shr.u32 	%r198, %r194, 2;
	and.b32  	%r199, %r198, 1073741822;
	add.s32 	%r55, %r197, %r199;
	ld.shared.u16 	%rs3, [%r55];
	add.s16 	%rs11, %rs3, 1;
	st.shared.u16 	[%r55], %rs11;
	setp.eq.s32 	%p21, %r400, 2147483647;
	selp.b32 	%r134, -2147483648, %r400, %p21;
	// begin inline asm
	shr.b32 %r133, %r134, %r405;
	// end inline asm
	and.b32  	%r200, %r111, %r133;
	shl.b32 	%r201, %r200, 9;
	and.b32  	%r202, %r201, 3584;
	add.s32 	%r203, %r181, %r202;
	shr.u32 	%r204, %r200, 2;
	and.b32  	%r205, %r204, 1073741822;
	add.s32 	%r56, %r203, %r205;
	ld.shared.u16 	%rs4, [%r56];
	add.s16 	%rs12, %rs4, 1;
	st.shared.u16 	[%r56], %rs12;
	setp.eq.s32 	%p22, %r399, 2147483647;
	selp.b32 	%r137, -2147483648, %r399, %p22;
	// begin inline asm
	shr.b32 %r136, %r137, %r405;
	// end inline asm
	and.b32  	%r206, %r111, %r136;
	shl.b32 	%r207, %r206, 9;
	and.b32  	%r208, %r207, 3584;
	add.s32 	%r209, %r181, %r208;
	shr.u32 	%r210, %r206, 2;
	and.b32  	%r211, %r210, 1073741822;
	add.s32 	%r57, %r209, %r211;
	ld.shared.u16 	%rs5, [%r57];
	add.s16 	%rs13, %rs5, 1;
	st.shared.u16 	[%r57], %rs13;
	setp.eq.s32 	%p23, %r398, 2147483647;
	selp.b32 	%r140, -2147483648, %r398, %p23;
	// begin inline asm
	shr.b32 %r139, %r140, %r405;
	// end inline asm
	and.b32  	%r212, %r111, %r139;
	shl.b32 	%r213, %r212, 9;
	and.b32  	%r214, %r213, 3584;
	add.s32 	%r215, %r181, %r214;
	shr.u32 	%r216, %r212, 2;
	and.b32  	%r217, %r216, 1073741822;
	add.s32 	%r58, %r215, %r217;
	ld.shared.u16 	%rs6, [%r58];
	add.s16 	%rs14, %rs6, 1;
	st.shared.u16 	[%r58], %rs14;
	setp.eq.s32 	%p24, %r397, 2147483647;
	selp.b32 	%r143, -2147483648, %r397, %p24;
	// begin inline asm
	shr.b32 %r142, %r143, %r405;
	// end inline asm
	and.b32  	%r218, %r111, %r142;
	shl.b32 	%r219, %r218, 9;
	and.b32  	%r220, %r219, 3584;
	add.s32 	%r221, %r181, %r220;
	shr.u32 	%r222, %r218, 2;
	and.b32  	%r223, %r222, 1073741822;
	add.s32 	%r59, %r221, %r223;
	ld.shared.u16 	%rs7, [%r59];
	add.s16 	%rs15, %rs7, 1;
	st.shared.u16 	[%r59], %rs15;
	setp.eq.s32 	%p25, %r396, 2147483647;
	selp.b32 	%r146, -2147483648, %r396, %p25;
	// begin inline asm
	shr.b32 %r145, %r146, %r405;
	// end inline asm
	and.b32  	%r224, %r111, %r145;
	shl.b32 	%r225, %r224, 9;
	and.b32  	%r226, %r225, 3584;
	add.s32 	%r227, %r181, %r226;
	shr.u32 	%r228, %r224, 2;
	and.b32  	%r229, %r228, 1073741822;
	add.s32 	%r60, %r227, %r229;
	ld.shared.u16 	%rs8, [%r60];
	add.s16 	%rs16, %rs8, 1;
	st.shared.u16 	[%r60], %rs16;
	bar.sync 	0;
	shl.b32 	%r230, %r1, 5;
	add.s32 	%r231, %r181, %r230;
	ld.shared.u32 	%r61, [%r231];
	ld.shared.u32 	%r232, [%r231+4];
	ld.shared.u32 	%r233, [%r231+8];
	ld.shared.u32 	%r234, [%r231+12];
	ld.shared.u32 	%r235, [%r231+16];
	ld.shared.u32 	%r236, [%r231+20];
	ld.shared.u32 	%r237, [%r231+24];
	ld.shared.u32 	%r238, [%r231+28];
	ld.shared.u32 	%r239, [%r231+32];
	add.s32 	%r62, %r232, %r61;
	add.s32 	%r63, %r233, %r62;
	add.s32 	%r64, %r234, %r63;
	add.s32 	%r65, %r235, %r64;
	add.s32 	%r66, %r236, %r65;
	add.s32 	%r67, %r237, %r66;
	add.s32 	%r68, %r238, %r67;
	add.s32 	%r153, %r239, %r68;
	// begin inline asm
	mov.u32 %r148, %laneid;
	// end inline asm
	mov.b32 	%r151, 1;
	mov.b32 	%r178, -1;
	// begin inline asm
	{  .reg .u32 r0;  .reg .pred p;  shfl.sync.up.b32 r0|p, %r153, %r151, %r176, %r178;  @p add.u32 r0, r0, %r153;  mov.u32 %r149, r0;}
	// end inline asm
	mov.b32 	%r157, 2;
	// begin inline asm
	{  .reg .u32 r0;  .reg .pred p;  shfl.sync.up.b32 r0|p, %r149, %r157, %r176, %r178;  @p add.u32 r0, r0, %r149;  mov.u32 %r155, r0;}
	// end inline asm
	mov.b32 	%r163, 4;
	// begin inline asm
	{  .reg .u32 r0;  .reg .pred p;  shfl.sync.up.b32 r0|p, %r155, %r163, %r176, %r178;  @p add.u32 r0, r0, %r155;  mov.u32 %r161, r0;}
	// end inline asm
	mov.b32 	%r169, 8;
	// begin inline asm
	{  .reg .u32 r0;  .reg .pred p;  shfl.sync.up.b32 r0|p, %r161, %r169, %r176, %r178;  @p add.u32 r0, r0, %r161;  mov.u32 %r167, r0;}
	// end inline asm
	mov.b32 	%r175, 16;
	// begin inline asm
	{  .reg .u32 r0;  .reg .pred p;  shfl.sync.up.b32 r0|p, %r167, %r175, %r176, %r178;  @p add.u32 r0, r0, %r167;  mov.u32 %r173, r0;}
	// end inline asm
	setp.ne.s32 	%p26, %r148, 31;
	@%p26 bra 	$L__BB1_24;
	shr.u32 	%r240, %r1, 3;
	and.b32  	%r241, %r240, 124;
	mov.u32 	%r242, _ZZ18cubMedianOfMediansPfS_mE12temp_storage;
	add.s32 	%r243, %r242, %r241;
	st.shared.u32 	[%r243+4608], %r173;
$L__BB1_24:
	sub.s32 	%r244, %r173, %r153;
	setp.gt.u32 	%p27, %r1, 31;
	shr.u32 	%r245, %r1, 5;
	setp.eq.s32 	%p28, %r245, 3;
	setp.eq.s32 	%p29, %r245, 2;
	setp.eq.s32 	%p30, %r245, 1;
	bar.sync 	0;
	ld.shared.v4.u32 	{%r246, %r247, %r248, %r249}, [_ZZ18cubMedianOfMediansPfS_mE12temp_storage+4608];
	selp.b32 	%r250, %r246, %r404, %p30;
	add.s32 	%r251, %r247, %r246;
	selp.b32 	%r252, %r251, %r250, %p29;
	add.s32 	%r253, %r251, %r248;
	selp.b32 	%r404, %r253, %r252, %p28;
	add.s32 	%r73, %r253, %r249;
	setp.ne.s32 	%p31, %r148, 0;
	selp.b32 	%r254, %r244, 0, %p31;
	add.s32 	%r255, %r404, %r254;
	or.pred  	%p32, %p27, %p31;
	selp.b32 	%r406, %r255, %r244, %p27;
	@%p32 bra 	$L__BB1_26;
	shl.b32 	%r406, %r73, 16;
	st.shared.u32 	[_ZZ18cubMedianOfMediansPfS_mE12temp_storage+4628], %r406;
$L__BB1_26:
	setp.eq.s32 	%p33, %r1, 0;
	bar.sync 	0;
	mov.u32 	%r256, _ZZ18cubMedianOfMediansPfS_mE12temp_storage;
	ld.shared.u32 	%r257, [_ZZ18cubMedianOfMediansPfS_mE12temp_storage+4628];
	selp.b32 	%r258, 0, %r257, %p33;
	add.s32 	%r259, %r406, %r258;
	add.s32 	%r260, %r61, %r259;
	add.s32 	%r261, %r62, %r259;
	add.s32 	%r262, %r63, %r259;
	add.s32 	%r263, %r64, %r259;
	add.s32 	%r264, %r65, %r259;
	add.s32 	%r265, %r66, %r259;
	add.s32 	%r266, %r67, %r259;
	add.s32 	%r267, %r68, %r259;
	shl.b32 	%r268, %r1, 5;
	shl.b32 	%r269, %r1, 2;
	add.s32 	%r270, %r256, %r269;
	add.s32 	%r271, %r270, %r268;
	st.shared.u32 	[%r271], %r259;
	st.shared.u32 	[%r271+4], %r260;
	st.shared.u32 	[%r271+8], %r261;
	st.shared.u32 	[%r271+12], %r262;
	st.shared.u32 	[%r271+16], %r263;
	st.shared.u32 	[%r271+20], %r264;
	st.shared.u32 	[%r271+24], %r265;
	st.shared.u32 	[%r271+28], %r266;
	st.shared.u32 	[%r271+32], %r267;
	bar.sync 	0;
	cvt.u32.u16 	%r272, %rs1;
	ld.shared.u16 	%r273, [%r53];
	add.s32 	%r274, %r273, %r272;
	cvt.u32.u16 	%r275, %rs2;
	ld.shared.u16 	%r276, [%r54];
	add.s32 	%r277, %r276, %r275;
	cvt.u32.u16 	%r278, %rs3;
	ld.shared.u16 	%r279, [%r55];
	add.s32 	%r280, %r279, %r278;
	cvt.u32.u16 	%r281, %rs4;
	ld.shared.u16 	%r282, [%r56];
	add.s32 	%r283, %r282, %r281;
	cvt.u32.u16 	%r284, %rs5;
	ld.shared.u16 	%r285, [%r57];
	add.s32 	%r286, %r285, %r284;
	cvt.u32.u16 	%r287, %rs6;
	ld.shared.u16 	%r288, [%r58];
	add.s32 	%r289, %r288, %r287;
	cvt.u32.u16 	%r290, %rs7;
	ld.shared.u16 	%r291, [%r59];
	add.s32 	%r292, %r291, %r290;
	cvt.u32.u16 	%r293, %rs8;
	ld.shared.u16 	%r294, [%r60];
	add.s32 	%r295, %r294, %r293;
	bar.sync 	0;
	shr.u32 	%r296, %r274, 5;
	add.s32 	%r297, %r296, %r274;
	shl.b32 	%r298, %r297, 2;
	add.s32 	%r299, %r256, %r298;
	st.shared.u32 	[%r299], %r403;
	shr.u32 	%r300, %r277, 5;
	add.s32 	%r301, %r300, %r277;
	shl.b32 	%r302, %r301, 2;
	add.s32 	%r303, %r256, %r302;
	st.shared.u32 	[%r303], %r402;
	shr.u32 	%r304, %r280, 5;
	add.s32 	%r305, %r304, %r280;
	shl.b32 	%r306, %r305, 2;
	add.s32 	%r307, %r256, %r306;
	st.shared.u32 	[%r307], %r401;
	shr.u32 	%r308, %r283, 5;
	add.s32 	%r309, %r308, %r283;
	shl.b32 	%r310, %r309, 2;
	add.s32 	%r311, %r256, %r310;
	st.shared.u32 	[%r311], %r400;
	shr.u32 	%r312, %r286, 5;
	add.s32 	%r313, %r312, %r286;
	shl.b32 	%r314, %r313, 2;
	add.s32 	%r315, %r256, %r314;
	st.shared.u32 	[%r315], %r399;
	shr.u32 	%r316, %r289, 5;
	add.s32 	%r317, %r316, %r289;
	shl.b32 	%r318, %r317, 2;
	add.s32 	%r319, %r256, %r318;
	st.shared.u32 	[%r319], %r398;
	shr.u32 	%r320, %r292, 5;
	add.s32 	%r321, %r320, %r292;
	shl.b32 	%r322, %r321, 2;
	add.s32 	%r323, %r256, %r322;
	st.shared.u32 	[%r323], %r397;
	shr.u32 	%r324, %r295, 5;
	add.s32 	%r325, %r324, %r295;
	shl.b32 	%r326, %r325, 2;
	add.s32 	%r327, %r256, %r326;
	st.shared.u32 	[%r327], %r396;
	bar.sync 	0;
	shr.u32 	%r328, %r1, 2;
	shl.b32 	%r329, %r1, 3;
	add.s32 	%r330, %r328, %r329;
	shl.b32 	%r331, %r330, 2;
	add.s32 	%r332, %r256, %r331;
	ld.shared.u32 	%r403, [%r332];
	shr.u32 	%r333, %r329, 5;
	add.s32 	%r334, %r333, %r329;
	shl.b32 	%r335, %r334, 2;
	add.s32 	%r336, %r256, %r335;
	ld.shared.u32 	%r402, [%r336+4];
	ld.shared.u32 	%r401, [%r336+8];
	ld.shared.u32 	%r400, [%r336+12];
	ld.shared.u32 	%r399, [%r336+16];
	ld.shared.u32 	%r398, [%r336+20];
	ld.shared.u32 	%r397, [%r336+24];
	ld.shared.u32 	%r396, [%r336+28];
	setp.gt.u32 	%p34, %r405, 27;
	@%p34 bra 	$L__BB1_28;
	add.s32 	%r405, %r405, 4;
	bar.sync 	0;
	bra.uni 	$L__BB1_22;
$L__BB1_28:
	setp.gt.s32 	%p35, %r403, -1;
	selp.b32 	%r337, -1, -2147483648, %p35;
	xor.b32  	%r338, %r337, %r403;
	setp.gt.s32 	%p36, %r402, -1;
	selp.b32 	%r339, -1, -2147483648, %p36;
	xor.b32  	%r340, %r339, %r402;
	setp.gt.s32 	%p37, %r401, -1;
	selp.b32 	%r341, -1, -2147483648, %p37;
	xor.b32  	%r342, %r341, %r401;
	setp.gt.s32 	%p38, %r400, -1;
	selp.b32 	%r343, -1, -2147483648, %p38;
	xor.b32  	%r344, %r343, %r400;
	st.local.v4.u32 	[%rd1], {%r338, %r340, %r342, %r344};
	setp.gt.s32 	%p39, %r399, -1;
	selp.b32 	%r345, -1, -2147483648, %p39;
	xor.b32  	%r346, %r345, %r399;
	setp.gt.s32 	%p40, %r398, -1;
	selp.b32 	%r347, -1, -2147483648, %p40;
	xor.b32  	%r348, %r347, %r398;
	setp.gt.s32 	%p41, %r397, -1;
	selp.b32 	%r349, -1, -2147483648, %p41;
	xor.b32  	%r350, %r349, %r397;
	setp.gt.s32 	%p42, %r396, -1;
	selp.b32 	%r351, -1, -2147483648, %p42;
	xor.b32  	%r352, %r351, %r396;
	st.local.v4.u32 	[%rd1+16], {%r346, %r348, %r350, %r352};
	mov.u32 	%r353, %ctaid.x;
	mov.u32 	%r354, %ntid.x;
	mul.lo.s32 	%r355, %r353, %r354;
	shl.b32 	%r356, %r355, 3;
	cvt.u32.u64 	%r357, %rd6;
	sub.s32 	%r358, %r357, %r356;
	min.s32 	%r359, %r358, 1024;
	shr.u32 	%r360, %r359, 31;
	add.s32 	%r361, %r359, %r360;
	shr.s32 	%r362, %r361, 1;
	bar.sync 	0;
	setp.lt.s32 	%p43, %r362, %r2;
	add.s32 	%r363, %r2, 8;
	setp.ge.s32 	%p44, %r362, %r363;
	or.pred  	%p45, %p43, %p44;
	@%p45 bra 	$L__BB1_30;
	ld.param.u64 	%rd23, [_Z18cubMedianOfMediansPfS_m_param_1];
	sub.s32 	%r364, %r362, %r2;
	mul.wide.s32 	%rd18, %r364, 4;
	add.s64 	%rd19, %rd1, %rd18;
	ld.local.f32 	%f5, [%rd19];
	mov.u32 	%r367, %tid.x;
	mad.lo.s32 	%r368, %r353, %r354, %r367;
	shr.s32 	%r369, %r368, 31;
	shr.u32 	%r370, %r369, 25;
	add.s32 	%r371, %r368, %r370;
	shr.s32 	%r372, %r371, 7;
	cvta.to.global.u64 	%rd20, %rd23;
	mul.wide.s32 	%rd21, %r372, 4;
	add.s64 	%rd22, %rd20, %rd21;
	st.global.f32 	[%rd22], %f5;
$L__BB1_30:
	ret;

}
	// .globl	_Z10cuDecimatePfS_mi
.visible .entry _Z10cuDecimatePfS_mi(
	.param .u64 .ptr .align 1 _Z10cuDecimatePfS_mi_param_0,
	.param .u64 .ptr .align 1 _Z10cuDecimatePfS_mi_param_1,
	.param .u64 _Z10cuDecimatePfS_mi_param_2,
	.param .u32 _Z10cuDecimatePfS_mi_param_3
)
{
	.reg .pred 	%p<3>;
	.reg .b32 	%r<10>;
	.reg .b32 	%f<2>;
	.reg .b64 	%rd<11>;

	ld.param.u64 	%rd2, [_Z10cuDecimatePfS_mi_param_0];
	ld.param.u64 	%rd3, [_Z10cuDecimatePfS_mi_param_1];
	ld.param.u64 	%rd4, [_Z10cuDecimatePfS_mi_param_2];
	ld.param.u32 	%r1, [_Z10cuDecimatePfS_mi_param_3];
	mov.u32 	%r2, %tid.x;
	mov.u32 	%r3, %ctaid.x;
	mov.u32 	%r4, %ntid.x;
	mad.lo.s32 	%r5, %r3, %r4, %r2;
	cvt.s64.s32 	%rd1, %r5;
	setp.le.u64 	%p1, %rd4, %rd1;
	@%p1 bra 	$L__BB2_3;
	cvt.u32.u64 	%r6, %rd1;
	rem.s32 	%r7, %r6, %r1;
	setp.ne.s32 	%p2, %r7, 0;
	@%p2 bra 	$L__BB2_3;
	cvta.to.global.u64 	%rd5, %rd2;
	shl.b64 	%rd6, %rd1, 2;
	add.s64 	%rd7, %rd5, %rd6;
	ld.global.f32 	%f1, [%rd7];
	div.s32 	%r9, %r6, %r1;
	cvta.to.global.u64 	%rd8, %rd3;
	mul.wide.s32 	%rd9, %r9, 4;
	add.s64 	%rd10, %rd8, %rd9;
	st.global.f32 	[%rd10], %f1;
$L__BB2_3:
	ret;

}
	// .globl	_Z16dataSplitCompactPfS_PiS_S0_S_l
.visible .entry _Z16dataSplitCompactPfS_PiS_S0_S_l(
	.param .u64 .ptr .align 1 _Z16dataSplitCompactPfS_PiS_S0_S_l_param_0,
	.param .u64 .ptr .align 1 _Z16dataSplitCompactPfS_PiS_S0_S_l_param_1,
	.param .u64 .ptr .align 1 _Z16dataSplitCompactPfS_PiS_S0_S_l_param_2,
	.param .u64 .ptr .align 1 _Z16dataSplitCompactPfS_PiS_S0_S_l_param_3,
	.param .u64 .ptr .align 1 _Z16dataSplitCompactPfS_PiS_S0_S_l_param_4,
	.param .u64 .ptr .align 1 _Z16dataSplitCompactPfS_PiS_S0_S_l_param_5,
	.param .u64 _Z16dataSplitCompactPfS_PiS_S0_S_l_param_6
)
{
	.reg .pred 	%p<3>;
	.reg .b32 	%r<9>;
	.reg .b32 	%f<3>;
	.reg .b64 	%rd<20>;

	ld.param.u64 	%rd3, [_Z16dataSplitCompactPfS_PiS_S0_S_l_param_0];
	ld.param.u64 	%rd19, [_Z16dataSplitCompactPfS_PiS_S0_S_l_param_1];
	ld.param.u64 	%rd5, [_Z16dataSplitCompactPfS_PiS_S0_S_l_param_2];
	ld.param.u64 	%rd6, [_Z16dataSplitCompactPfS_PiS_S0_S_l_param_3];
	ld.param.u64 	%rd7, [_Z16dataSplitCompactPfS_PiS_S0_S_l_param_4];
	ld.param.u64 	%rd8, [_Z16dataSplitCompactPfS_PiS_S0_S_l_param_5];
	ld.param.u64 	%rd9, [_Z16dataSplitCompactPfS_PiS_S0_S_l_param_6];
	mov.u32 	%r4, %tid.x;
	mov.u32 	%r5, %ctaid.x;
	mov.u32 	%r6, %ntid.x;
	mad.lo.s32 	%r7, %r5, %r6, %r4;
	cvt.s64.s32 	%rd1, %r7;
	setp.le.s64 	%p1, %rd9, %rd1;
	@%p1 bra 	$L__BB3_5;
	cvta.to.global.u64 	%rd10, %rd3;
	cvta.to.global.u64 	%rd11, %rd8;
	shl.b64 	%rd12, %rd1, 2;
	add.s64 	%rd13, %rd10, %rd12;
	ld.global.f32 	%f1, [%rd13];
	ld.global.f32 	%f2, [%rd11];
	setp.gtu.f32 	%p2, %f1, %f2;
	@%p2 bra 	$L__BB3_3;
	cvta.to.global.u64 	%rd14, %rd5;
	atom.global.add.u32 	%r8, [%rd14], 1;
	bra.uni 	$L__BB3_4;
$L__BB3_3:
	cvta.to.global.u64 	%rd15, %rd7;
	atom.global.add.u32 	%r8, [%rd15], 1;
	mov.u64 	%rd19, %rd6;
$L__BB3_4:
	cvta.to.global.u64 	%rd16, %rd19;
	mul.wide.s32 	%rd17, %r8, 4;
	add.s64 	%rd18, %rd16, %rd17;
	st.global.f32 	[%rd18], %f1;
$L__BB3_5:
	ret;

}
	// .globl	_Z9resetValsPii
.visible .entry _Z9resetValsPii(
	.param .u64 .ptr .align 1 _Z9resetValsPii_param_0,
	.param .u32 _Z9resetValsPii_param_1
)
{
	.reg .pred 	%p<2>;
	.reg .b32 	%r<7>;
	.reg .b64 	%rd<5>;

	ld.param.u64 	%rd1, [_Z9resetValsPii_param_0];
	ld.param.u32 	%r2, [_Z9resetValsPii_param_1];
	mov.u32 	%r3, %tid.x;
	mov.u32 	%r4, %ctaid.x;
	mov.u32 	%r5, %ntid.x;
	mad.lo.s32 	%r1, %r4, %r5, %r3;
	setp.ge.s32 	%p1, %r1, %r2;
	@%p1 bra 	$L__BB4_2;
	cvta.to.global.u64 	%rd2, %rd1;
	mul.wide.s32 	%rd3, %r1, 4;
	add.s64 	%rd4, %rd2, %rd3;
	mov.b32 	%r6, 0;
	st.global.u32 	[%rd4], %r6;
$L__BB4_2:
	ret;

}
	// .globl	_Z16bubbleSortKernelPfm
.visible .entry _Z16bubbleSortKernelPfm(
	.param .u64 .ptr .align 1 _Z16bubbleSortKernelPfm_param_0,
	.param .u64 _Z16bubbleSortKernelPfm_param_1
)
{
	.local .align 16 .b8 	__local_depot5[32];
	.reg .b64 	%SP;
	.reg .b64 	%SPL;
	.reg .pred 	%p<61>;
	.reg .b32 	%r<109>;
	.reg .b32 	%f<152>;
	.reg .b64 	%rd<258>;

	mov.u64 	%SPL, __local_depot5;
	ld.param.u64 	%rd76, [_Z16bubbleSortKernelPfm_param_0];
	ld.param.u64 	%rd75, [_Z16bubbleSortKernelPfm_param_1];
	cvta.to.global.u64 	%rd1, %rd76;
	add.u64 	%rd2, %SPL, 0;
	setp.eq.s64 	%p1, %rd75, 0;
	@%p1 bra 	$L__BB5_13;
	and.b64  	%rd3, %rd75, 15;
	setp.lt.u64 	%p2, %rd75, 16;
	mov.b64 	%rd239, 0;
	@%p2 bra 	$L__BB5_4;
	and.b64  	%rd239, %rd75, -16;
	mov.b64 	%rd244, 0;
$L__BB5_3:
	.pragma "nounroll";
	shl.b64 	%rd80, %rd244, 2;
	add.s64 	%rd81, %rd1, %rd80;
	ld.global.f32 	%f65, [%rd81];
	add.s64 	%rd82, %rd2, %rd80;
	ld.global.f32 	%f66, [%rd81+4];
	ld.global.f32 	%f67, [%rd81+8];
	ld.global.f32 	%f68, [%rd81+12];
	st.local.v4.f32 	[%rd82], {%f65, %f66, %f67, %f68};
	ld.global.f32 	%f69, [%rd81+16];
	ld.global.f32 	%f70, [%rd81+20];
	ld.global.f32 	%f71, [%rd81+24];
	ld.global.f32 	%f72, [%rd81+28];
	st.local.v4.f32 	[%rd82+16], {%f69, %f70, %f71, %f72};
	ld.global.f32 	%f73, [%rd81+32];
	ld.global.f32 	%f74, [%rd81+36];
	ld.global.f32 	%f75, [%rd81+40];
	ld.global.f32 	%f76, [%rd81+44];
	st.local.v4.f32 	[%rd82+32], {%f73, %f74, %f75, %f76};
	ld.global.f32 	%f77, [%rd81+48];
	ld.global.f32 	%f78, [%rd81+52];
	ld.global.f32 	%f79, [%rd81+56];
	ld.global.f32 	%f80, [%rd81+60];
	st.local.v4.f32 	[%rd82+48], {%f77, %f78, %f79, %f80};
	add.s64 	%rd244, %rd244, 16;
	setp.eq.s64 	%p3, %rd244, %rd239;
	@%p3 bra 	$L__BB5_4;
	bra.uni 	$L__BB5_3;
$L__BB5_4:
	setp.eq.s64 	%p4, %rd3, 0;
	@%p4 bra 	$L__BB5_13;
	and.b64  	%rd6, %rd75, 7;
	setp.lt.u64 	%p5, %rd3, 8;
	@%p5 bra 	$L__BB5_7;
	shl.b64 	%rd83, %rd239, 2;
	add.s64 	%rd84, %rd1, %rd83;
	ld.global.f32 	%f81, [%rd84];
	add.s64 	%rd85, %rd2, %rd83;
	st.local.f32 	[%rd85], %f81;
	add.s64 	%rd86, %rd83, 4;
	and.b64  	%rd87, %rd86, 17179869180;
	add.s64 	%rd88, %rd1, %rd87;
	ld.global.f32 	%f82, [%rd88];
	add.s64 	%rd89, %rd2, %rd87;
	st.local.f32 	[%rd89], %f82;
	add.s64 	%rd90, %rd83, 8;
	and.b64  	%rd91, %rd90, 17179869180;
	add.s64 	%rd92, %rd1, %rd91;
	ld.global.f32 	%f83, [%rd92];
	add.s64 	%rd93, %rd2, %rd91;
	st.local.f32 	[%rd93], %f83;
	add.s64 	%rd94, %rd83, 12;
	and.b64  	%rd95, %rd94, 17179869180;
	add.s64 	%rd96, %rd1, %rd95;
	ld.global.f32 	%f84, [%rd96];
	add.s64 	%rd97, %rd2, %rd95;
	st.local.f32 	[%rd97], %f84;
	add.s64 	%rd98, %rd83, 16;
	and.b64  	%rd99, %rd98, 17179869180;
	add.s64 	%rd100, %rd1, %rd99;
	ld.global.f32 	%f85, [%rd100];
	add.s64 	%rd101, %rd2, %rd99;
	st.local.f32 	[%rd101], %f85;
	add.s64 	%rd102, %rd83, 20;
	and.b64  	%rd103, %rd102, 17179869180;
	add.s64 	%rd104, %rd1, %rd103;
	ld.global.f32 	%f86, [%rd104];
	add.s64 	%rd105, %rd2, %rd103;
	st.local.f32 	[%rd105], %f86;
	add.s64 	%rd106, %rd83, 24;
	and.b64  	%rd107, %rd106, 17179869180;
	add.s64 	%rd108, %rd1, %rd107;
	ld.global.f32 	%f87, [%rd108];
	add.s64 	%rd109, %rd2, %rd107;
	st.local.f32 	[%rd109], %f87;
	add.s64 	%rd110, %rd83, 28;
	and.b64  	%rd111, %rd110, 17179869180;
	add.s64 	%rd112, %rd1, %rd111;
	ld.global.f32 	%f88, [%rd112];
	add.s64 	%rd113, %rd2, %rd111;
	st.local.f32 	[%rd113], %f88;
	add.s64 	%rd114, %rd239, 8;
	and.b64  	%rd239, %rd114, 4294967295;
$L__BB5_7:
	setp.eq.s64 	%p6, %rd6, 0;
	@%p6 bra 	$L__BB5_13;
	and.b64  	%rd9, %rd75, 3;
	setp.lt.u64 	%p7, %rd6, 4;
	@%p7 bra 	$L__BB5_10;
	shl.b64 	%rd115, %rd239, 2;
	add.s64 	%rd116, %rd1, %rd115;
	ld.global.f32 	%f89, [%rd116];
	add.s64 	%rd117, %rd2, %rd115;
	st.local.f32 	[%rd117], %f89;
	add.s64 	%rd118, %rd115, 4;
	and.b64  	%rd119, %rd118, 17179869180;
	add.s64 	%rd120, %rd1, %rd119;
	ld.global.f32 	%f90, [%rd120];
	add.s64 	%rd121, %rd2, %rd119;
	st.local.f32 	[%rd121], %f90;
	add.s64 	%rd122, %rd115, 8;
	and.b64  	%rd123, %rd122, 17179869180;
	add.s64 	%rd124, %rd1, %rd123;
	ld.global.f32 	%f91, [%rd124];
	add.s64 	%rd125, %rd2, %rd123;
	st.local.f32 	[%rd125], %f91;
	add.s64 	%rd126, %rd115, 12;
	and.b64  	%rd127, %rd126, 17179869180;
	add.s64 	%rd128, %rd1, %rd127;
	ld.global.f32 	%f92, [%rd128];
	add.s64 	%rd129, %rd2, %rd127;
	st.local.f32 	[%rd129], %f92;
	add.s64 	%rd130, %rd239, 4;
	and.b64  	%rd239, %rd130, 4294967295;
$L__BB5_10:
	setp.eq.s64 	%p8, %rd9, 0;
	@%p8 bra 	$L__BB5_13;
	mov.b64 	%rd243, 0;
$L__BB5_12:
	.pragma "nounroll";
	shl.b64 	%rd132, %rd239, 2;
	add.s64 	%rd133, %rd1, %rd132;
	ld.global.f32 	%f93, [%rd133];
	add.s64 	%rd134, %rd2, %rd132;
	st.local.f32 	[%rd134], %f93;
	add.s64 	%rd135, %rd239, 1;
	and.b64  	%rd239, %rd135, 4294967295;
	add.s64 	%rd243, %rd243, 1;
	setp.ne.s64 	%p9, %rd243, %rd9;
	@%p9 bra 	$L__BB5_12;
$L__BB5_13:
	add.s64 	%rd16, %rd75, -1;
	setp.eq.s64 	%p10, %rd16, 0;
	@%p10 bra 	$L__BB5_88;
	add.s64 	%rd17, %rd75, -2;
	add.s64 	%rd136, %rd75, 15;
	and.b64  	%rd137, %rd136, 15;
	add.s64 	%rd18, %rd137, -1;
	add.s64 	%rd138, %rd75, 7;
	and.b64  	%rd139, %rd138, 7;
	add.s64 	%rd19, %rd139, -1;
	and.b64  	%rd20, %rd16, 15;
	and.b64  	%rd21, %rd16, -16;
	and.b64  	%rd22, %rd136, 7;
	and.b64  	%rd23, %rd138, 3;
	add.s64 	%rd24, %rd2, 32;
$L__BB5_15:
	setp.lt.u64 	%p11, %rd17, 15;
	mov.b32 	%r74, 0;
	mov.b64 	%rd248, 0;
	@%p11 bra 	$L__BB5_50;
	ld.local.f32 	%f123, [%rd2];
	mov.b32 	%r74, 0;
	mov.u64 	%rd245, %rd21;
	mov.u64 	%rd246, %rd24;
$L__BB5_17:
	.pragma "nounroll";
	ld.local.f32 	%f124, [%rd246+-28];
	setp.geu.f32 	%p12, %f124, %f123;
	@%p12 bra 	$L__BB5_19;
	st.local.v2.f32 	[%rd246+-32], {%f124, %f123};
	mov.b32 	%r74, 1;
	mov.f32 	%f124, %f123;
$L__BB5_19:
	ld.local.f32 	%f125, [%rd246+-24];
	setp.geu.f32 	%p13, %f125, %f124;
	@%p13 bra 	$L__BB5_21;
	st.local.f32 	[%rd246+-28], %f125;
	st.local.f32 	[%rd246+-24], %f124;
	mov.b32 	%r74, 1;
	mov.f32 	%f125, %f124;
$L__BB5_21:
	ld.local.f32 	%f126, [%rd246+-20];
	setp.geu.f32 	%p14, %f126, %f125;
	@%p14 bra 	$L__BB5_23;
	st.local.v2.f32 	[%rd246+-24], {%f126, %f125};
	mov.b32 	%r74, 1;
	mov.f32 	%f126, %f125;
$L__BB5_23:
	ld.local.f32 	%f127, [%rd246+-16];
	setp.geu.f32 	%p15, %f127, %f126;
	@%p15 bra 	$L__BB5_25;
	st.local.f32 	[%rd246+-20], %f127;
	st.local.f32 	[%rd246+-16], %f126;
	mov.b32 	%r74, 1;
	mov.f32 	%f127, %f126;
$L__BB5_25:
	ld.local.f32 	%f128, [%rd246+-12];
	setp.geu.f32 	%p16, %f128, %f127;
	@%p16 bra 	$L__BB5_27;
	st.local.v2.f32 	[%rd246+-16], {%f128, %f127};
	mov.b32 	%r74, 1;
	mov.f32 	%f128, %f127;
$L__BB5_27:
	ld.local.f32 	%f129, [%rd246+-8];
	setp.geu.f32 	%p17, %f129, %f128;
	@%p17 bra 	$L__BB5_29;
	st.local.f32 	[%rd246+-12], %f129;
	st.local.f32 	[%rd246+-8], %f128;
	mov.b32 	%r74, 1;
	mov.f32 	%f129, %f128;
$L__BB5_29:
	ld.local.f32 	%f130, [%rd246+-4];
	setp.geu.f32 	%p18, %f130, %f129;
	@%p18 bra 	$L__BB5_31;
	st.local.v2.f32 	[%rd246+-8], {%f130, %f129};
	mov.b32 	%r74, 1;
	mov.f32 	%f130, %f129;
$L__BB5_31:
	ld.local.f32 	%f131, [%rd246];
	setp.geu.f32 	%p19, %f131, %f130;
	@%p19 bra 	$L__BB5_33;
	st.local.f32 	[%rd246+-4], %f131;
	st.local.f32 	[%rd246], %f130;
	mov.b32 	%r74, 1;
	mov.f32 	%f131, %f130;
$L__BB5_33:
	ld.local.f32 	%f132, [%rd246+4];
	setp.geu.f32 	%p20, %f132, %f131;
	@%p20 bra 	$L__BB5_35;
	st.local.v2.f32 	[%rd246], {%f132, %f131};
	mov.b32 	%r74, 1;
	mov.f32 	%f132, %f131;
$L__BB5_35:
	ld.local.f32 	%f133, [%rd246+8];
	setp.geu.f32 	%p21, %f133, %f132;
	@%p21 bra 	$L__BB5_37;
	st.local.f32 	[%rd246+4], %f133;
	st.local.f32 	[%rd246+8], %f132;
	mov.b32 	%r74, 1;
	mov.f32 	%f133, %f132;
$L__BB5_37:
	ld.local.f32 	%f134, [%rd246+12];
	setp.geu.f32 	%p22, %f134, %f133;
	@%p22 bra 	$L__BB5_39;
	st.local.v2.f32 	[%rd246+8], {%f134, %f133};
	mov.b32 	%r74, 1;
	mov.f32 	%f134, %f133;
$L__BB5_39:
	ld.local.f32 	%f135, [%rd246+16];
	setp.geu.f32 	%p23, %f135, %f134;
	@%p23 bra 	$L__BB5_41;
	st.local.f32 	[%rd246+12], %f135;
	st.local.f32 	[%rd246+16], %f134;
	mov.b32 	%r74, 1;
	mov.f32 	%f135, %f134;
$L__BB5_41:
	ld.local.f32 	%f136, [%rd246+20];
	setp.geu.f32 	%p24, %f136, %f135;
	@%p24 bra 	$L__BB5_43;
	st.local.v2.f32 	[%rd246+16], {%f136, %f135};
	mov.b32 	%r74, 1;
	mov.f32 	%f136, %f135;
$L__BB5_43:
	ld.local.f32 	%f137, [%rd246+24];
	setp.geu.f32 	%p25, %f137, %f136;
	@%p25 bra 	$L__BB5_45;
	st.local.f32 	[%rd246+20], %f137;
	st.local.f32 	[%rd246+24], %f136;
	mov.b32 	%r74, 1;
	mov.f32 	%f137, %f136;
$L__BB5_45:
	ld.local.f32 	%f138, [%rd246+28];
	setp.geu.f32 	%p26, %f138, %f137;
	@%p26 bra 	$L__BB5_47;
	st.local.v2.f32 	[%rd246+24], {%f138, %f137};
	mov.b32 	%r74, 1;
	mov.f32 	%f138, %f137;
$L__BB5_47:
	ld.local.f32 	%f123, [%rd246+32];
	setp.geu.f32 	%p27, %f123, %f138;
	@%p27 bra 	$L__BB5_49;
	st.local.f32 	[%rd246+28], %f123;
	st.local.f32 	[%rd246+32], %f138;
	mov.b32 	%r74, 1;
	mov.f32 	%f123, %f138;
$L__BB5_49:
	add.s64 	%rd246, %rd246, 64;
	add.s64 	%rd245, %rd245, -16;
	setp.ne.s64 	%p28, %rd245, 0;
	mov.u64 	%rd248, %rd21;
	@%p28 bra 	$L__BB5_17;
$L__BB5_50:
	setp.eq.s64 	%p29, %rd20, 0;
	@%p29 bra 	$L__BB5_87;
	setp.lt.u64 	%p30, %rd18, 7;
	@%p30 bra 	$L__BB5_68;
	shl.b64 	%rd141, %rd248, 2;
	add.s64 	%rd142, %rd141, 4;
	and.b64  	%rd143, %rd142, 17179869180;
	add.s64 	%rd32, %rd2, %rd143;
	ld.local.f32 	%f140, [%rd32];
	add.s64 	%rd33, %rd2, %rd141;
	ld.local.f32 	%f36, [%rd33];
	setp.geu.f32 	%p31, %f140, %f36;
	@%p31 bra 	$L__BB5_54;
	st.local.f32 	[%rd33], %f140;
	st.local.f32 	[%rd32], %f36;
	mov.b32 	%r74, 1;
	mov.f32 	%f140, %f36;
$L__BB5_54:
	shl.b64 	%rd144, %rd248, 2;
	add.s64 	%rd145, %rd144, 8;
	and.b64  	%rd146, %rd145, 17179869180;
	add.s64 	%rd34, %rd2, %rd146;
	ld.local.f32 	%f141, [%rd34];
	setp.geu.f32 	%p32, %f141, %f140;
	@%p32 bra 	$L__BB5_56;
	st.local.f32 	[%rd32], %f141;
	st.local.f32 	[%rd34], %f140;
	mov.b32 	%r74, 1;
	mov.f32 	%f141, %f140;
$L__BB5_56:
	shl.b64 	%rd147, %rd248, 2;
	add.s64 	%rd148, %rd147, 12;
	and.b64  	%rd149, %rd148, 17179869180;
	add.s64 	%rd35, %rd2, %rd149;
	ld.local.f32 	%f142, [%rd35];
	setp.geu.f32 	%p33, %f142, %f141;
	@%p33 bra 	$L__BB5_58;
	st.local.f32 	[%rd34], %f142;
	st.local.f32 	[%rd35], %f141;
	mov.b32 	%r74, 1;
	mov.f32 	%f142, %f141;
$L__BB5_58:
	shl.b64 	%rd150, %rd248, 2;
	add.s64 	%rd151, %rd150, 16;
	and.b64  	%rd152, %rd151, 17179869180;
	add.s64 	%rd36, %rd2, %rd152;
	ld.local.f32 	%f143, [%rd36];
	setp.geu.f32 	%p34, %f143, %f142;
	@%p34 bra 	$L__BB5_60;
	st.local.f32 	[%rd35], %f143;
	st.local.f32 	[%rd36], %f142;
	mov.b32 	%r74, 1;
	mov.f32 	%f143, %f142;
$L__BB5_60:
	shl.b64 	%rd153, %rd248, 2;
	add.s64 	%rd154, %rd153, 20;
	and.b64  	%rd155, %rd154, 17179869180;
	add.s64 	%rd37, %rd2, %rd155;
	ld.local.f32 	%f144, [%rd37];
	setp.geu.f32 	%p35, %f144, %f143;
	@%p35 bra 	$L__BB5_62;
	st.local.f32 	[%rd36], %f144;
	st.local.f32 	[%rd37], %f143;
	mov.b32 	%r74, 1;
	mov.f32 	%f144, %f143;
$L__BB5_62:
	shl.b64 	%rd156, %rd248, 2;
	add.s64 	%rd157, %rd156, 24;
	and.b64  	%rd158, %rd157, 17179869180;
	add.s64 	%rd38, %rd2, %rd158;
	ld.local.f32 	%f145, [%rd38];
	setp.geu.f32 	%p36, %f145, %f144;
	@%p36 bra 	$L__BB5_64;
	st.local.f32 	[%rd37], %f145;
	st.local.f32 	[%rd38], %f144;
	mov.b32 	%r74, 1;
	mov.f32 	%f145, %f144;
$L__BB5_64:
	shl.b64 	%rd159, %rd248, 2;
	add.s64 	%rd160, %rd159, 28;
	and.b64  	%rd161, %rd160, 17179869180;
	add.s64 	%rd39, %rd2, %rd161;
	ld.local.f32 	%f146, [%rd39];
	setp.geu.f32 	%p37, %f146, %f145;
	@%p37 bra 	$L__BB5_66;
	st.local.f32 	[%rd38], %f146;
	st.local.f32 	[%rd39], %f145;
	mov.b32 	%r74, 1;
	mov.f32 	%f146, %f145;
$L__BB5_66:
	add.s64 	%rd162, %rd248, 8;
	and.b64  	%rd248, %rd162, 4294967295;
	shl.b64 	%rd163, %rd162, 2;
	and.b64  	%rd164, %rd163, 17179869180;
	add.s64 	%rd41, %rd2, %rd164;
	ld.local.f32 	%f50, [%rd41];
	setp.geu.f32 	%p38, %f50, %f146;
	@%p38 bra 	$L__BB5_68;
	st.local.f32 	[%rd39], %f50;
	st.local.f32 	[%rd41], %f146;
	mov.b32 	%r74, 1;
$L__BB5_68:
	setp.eq.s64 	%p39, %rd22, 0;
	@%p39 bra 	$L__BB5_87;
	setp.lt.u64 	%p40, %rd19, 3;
	@%p40 bra 	$L__BB5_78;
	shl.b64 	%rd165, %rd248, 2;
	add.s64 	%rd166, %rd165, 4;
	and.b64  	%rd167, %rd166, 17179869180;
	add.s64 	%rd43, %rd2, %rd167;
	ld.local.f32 	%f147, [%rd43];
	add.s64 	%rd44, %rd2, %rd165;
	ld.local.f32 	%f52, [%rd44];
	setp.geu.f32 	%p41, %f147, %f52;
	@%p41 bra 	$L__BB5_72;
	st.local.f32 	[%rd44], %f147;
	st.local.f32 	[%rd43], %f52;
	mov.b32 	%r74, 1;
	mov.f32 	%f147, %f52;
$L__BB5_72:
	shl.b64 	%rd168, %rd248, 2;
	add.s64 	%rd169, %rd168, 8;
	and.b64  	%rd170, %rd169, 17179869180;
	add.s64 	%rd45, %rd2, %rd170;
	ld.local.f32 	%f148, [%rd45];
	setp.geu.f32 	%p42, %f148, %f147;
	@%p42 bra 	$L__BB5_74;
	st.local.f32 	[%rd43], %f148;
	st.local.f32 	[%rd45], %f147;
	mov.b32 	%r74, 1;
	mov.f32 	%f148, %f147;
$L__BB5_74:
	shl.b64 	%rd171, %rd248, 2;
	add.s64 	%rd172, %rd171, 12;
	and.b64  	%rd173, %rd172, 17179869180;
	add.s64 	%rd46, %rd2, %rd173;
	ld.local.f32 	%f149, [%rd46];
	setp.geu.f32 	%p43, %f149, %f148;
	@%p43 bra 	$L__BB5_76;
	st.local.f32 	[%rd45], %f149;
	st.local.f32 	[%rd46], %f148;
	mov.b32 	%r74, 1;
	mov.f32 	%f149, %f148;
$L__BB5_76:
	add.s64 	%rd174, %rd248, 4;
	and.b64  	%rd248, %rd174, 4294967295;
	shl.b64 	%rd175, %rd174, 2;
	and.b64  	%rd176, %rd175, 17179869180;
	add.s64 	%rd48, %rd2, %rd176;
	ld.local.f32 	%f58, [%rd48];
	setp.geu.f32 	%p44, %f58, %f149;
	@%p44 bra 	$L__BB5_78;
	st.local.f32 	[%rd46], %f58;
	st.local.f32 	[%rd48], %f149;
	mov.b32 	%r74, 1;
$L__BB5_78:
	setp.eq.s64 	%p45, %rd23, 0;
	@%p45 bra 	$L__BB5_87;
	shl.b64 	%rd177, %rd248, 2;
	add.s64 	%rd178, %rd177, 4;
	and.b64  	%rd179, %rd178, 17179869180;
	add.s64 	%rd50, %rd2, %rd179;
	ld.local.f32 	%f150, [%rd50];
	add.s64 	%rd51, %rd2, %rd177;
	ld.local.f32 	%f60, [%rd51];
	setp.geu.f32 	%p46, %f150, %f60;
	@%p46 bra 	$L__BB5_81;
	st.local.f32 	[%rd51], %f150;
	st.local.f32 	[%rd50], %f60;
	mov.b32 	%r74, 1;
	mov.f32 	%f150, %f60;
$L__BB5_81:
	setp.eq.s64 	%p47, %rd23, 1;
	@%p47 bra 	$L__BB5_87;
	add.s64 	%rd181, %rd177, 8;
	and.b64  	%rd182, %rd181, 17179869180;
	add.s64 	%rd52, %rd2, %rd182;
	ld.local.f32 	%f151, [%rd52];
	setp.geu.f32 	%p48, %f151, %f150;
	@%p48 bra 	$L__BB5_84;
	st.local.f32 	[%rd50], %f151;
	st.local.f32 	[%rd52], %f150;
	mov.b32 	%r74, 1;
	mov.f32 	%f151, %f150;
$L__BB5_84:
	setp.eq.s64 	%p49, %rd23, 2;
	@%p49 bra 	$L__BB5_87;
	add.s64 	%rd184, %rd177, 12;
	and.b64  	%rd185, %rd184, 17179869180;
	add.s64 	%rd53, %rd2, %rd185;
	ld.local.f32 	%f64, [%rd53];
	setp.geu.f32 	%p50, %f64, %f151;
	@%p50 bra 	$L__BB5_87;
	st.local.f32 	[%rd52], %f64;
	st.local.f32 	[%rd53], %f151;
	mov.b32 	%r74, 1;
$L__BB5_87:
	setp.ne.s32 	%p51, %r74, 0;
	@%p51 bra 	$L__BB5_15;
$L__BB5_88:
	setp.eq.s64 	%p52, %rd75, 0;
	@%p52 bra 	$L__BB5_100;
	and.b64  	%rd54, %rd75, 15;
	setp.lt.u64 	%p53, %rd75, 16;
	mov.b64 	%rd254, 0;
	@%p53 bra 	$L__BB5_92;
	and.b64  	%rd254, %rd75, -16;
	add.s64 	%rd251, %rd1, 32;
	add.s64 	%rd250, %rd2, 32;
	mov.u64 	%rd252, %rd254;
$L__BB5_91:
	.pragma "nounroll";
	ld.local.v4.f32 	{%f94, %f95, %f96, %f97}, [%rd250+-32];
	st.global.f32 	[%rd251+-32], %f94;
	st.global.f32 	[%rd251+-28], %f95;
	st.global.f32 	[%rd251+-24], %f96;
	st.global.f32 	[%rd251+-20], %f97;
	ld.local.v4.f32 	{%f98, %f99, %f100, %f101}, [%rd250+-16];
	st.global.f32 	[%rd251+-16], %f98;
	st.global.f32 	[%rd251+-12], %f99;
	st.global.f32 	[%rd251+-8], %f100;
	st.global.f32 	[%rd251+-4], %f101;
	ld.local.v4.f32 	{%f102, %f103, %f104, %f105}, [%rd250];
	st.global.f32 	[%rd251], %f102;
	st.global.f32 	[%rd251+4], %f103;
	st.global.f32 	[%rd251+8], %f104;
	st.global.f32 	[%rd251+12], %f105;
	ld.local.v4.f32 	{%f106, %f107, %f108, %f109}, [%rd250+16];
	st.global.f32 	[%rd251+16], %f106;
	st.global.f32 	[%rd251+20], %f107;
	st.global.f32 	[%rd251+24], %f108;
	st.global.f32 	[%rd251+28], %f109;
	add.s64 	%rd252, %rd252, -16;
	add.s64 	%rd251, %rd251, 64;
	add.s64 	%rd250, %rd250, 64;
	setp.ne.s64 	%p54, %rd252, 0;
	@%p54 bra 	$L__BB5_91;
$L__BB5_92:
	setp.eq.s64 	%p55, %rd54, 0;
	@%p55 bra 	$L__BB5_100;
	and.b64  	%rd65, %rd75, 7;
	setp.lt.u64 	%p56, %rd54, 8;
	@%p56 bra 	$L__BB5_95;
	shl.b64 	%rd187, %rd254, 2;
	add.s64 	%rd188, %rd2, %rd187;
	ld.local.f32 	%f110, [%rd188];
	add.s64 	%rd189, %rd1, %rd187;
	st.global.f32 	[%rd189], %f110;
	add.s64 	%rd190, %rd187, 4;
	and.b64  	%rd191, %rd190, 17179869180;
	add.s64 	%rd192, %rd2, %rd191;
	ld.local.f32 	%f111, [%rd192];
	add.s64 	%rd193, %rd1, %rd191;
	st.global.f32 	[%rd193], %f111;
	add.s64 	%rd194, %rd187, 8;
	and.b64  	%rd195, %rd194, 17179869180;
	add.s64 	%rd196, %rd2, %rd195;
	ld.local.f32 	%f112, [%rd196];
	add.s64 	%rd197, %rd1, %rd195;
	st.global.f32 	[%rd197], %f112;
	add.s64 	%rd198, %rd187, 12;
	and.b64  	%rd199, %rd198, 17179869180;
	add.s64 	%rd200, %rd2, %rd199;
	ld.local.f32 	%f113, [%rd200];
	add.s64 	%rd201, %rd1, %rd199;
	st.global.f32 	[%rd201], %f113;
	add.s64 	%rd202, %rd187, 16;
	and.b64  	%rd203, %rd202, 17179869180;
	add.s64 	%rd204, %rd2, %rd203;
	ld.local.f32 	%f114, [%rd204];
	add.s64 	%rd205, %rd1, %rd203;
	st.global.f32 	[%rd205], %f114;
	add.s64 	%rd206, %rd187, 20;
	and.b64  	%rd207, %rd206, 17179869180;
	add.s64 	%rd208, %rd2, %rd207;
	ld.local.f32 	%f115, [%rd208];
	add.s64 	%rd209, %rd1, %rd207;
	st.global.f32 	[%rd209], %f115;
	add.s64 	%rd210, %rd187, 24;
	and.b64  	%rd211, %rd210, 17179869180;
	add.s64 	%rd212, %rd2, %rd211;
	ld.local.f32 	%f116, [%rd212];
	add.s64 	%rd213, %rd1, %rd211;
	st.global.f32 	[%rd213], %f116;
	add.s64 	%rd214, %rd187, 28;
	and.b64  	%rd215, %rd214, 17179869180;
	add.s64 	%rd216, %rd2, %rd215;
	ld.local.f32 	%f117, [%rd216];
	add.s64 	%rd217, %rd1, %rd215;
	st.global.f32 	[%rd217], %f117;
	add.s64 	%rd218, %rd254, 8;
	and.b64  	%rd254, %rd218, 4294967295;
$L__BB5_95:
	setp.eq.s64 	%p57, %rd65, 0;
	@%p57 bra 	$L__BB5_100;
	and.b64  	%rd256, %rd75, 3;
	setp.lt.u64 	%p58, %rd65, 4;
	@%p58 bra 	$L__BB5_98;
	shl.b64 	%rd219, %rd254, 2;
	add.s64 	%rd220, %rd2, %rd219;
	ld.local.f32 	%f118, [%rd220];
	add.s64 	%rd221, %rd1, %rd219;
	st.global.f32 	[%rd221], %f118;
	add.s64 	%rd222, %rd219, 4;
	and.b64  	%rd223, %rd222, 17179869180;
	add.s64 	%rd224, %rd2, %rd223;
	ld.local.f32 	%f119, [%rd224];
	add.s64 	%rd225, %rd1, %rd223;
	st.global.f32 	[%rd225], %f119;
	add.s64 	%rd226, %rd219, 8;
	and.b64  	%rd227, %rd226, 17179869180;
	add.s64 	%rd228, %rd2, %rd227;
	ld.local.f32 	%f120, [%rd228];
	add.s64 	%rd229, %rd1, %rd227;
	st.global.f32 	[%rd229], %f120;
	add.s64 	%rd230, %rd219, 12;
	and.b64  	%rd231, %rd230, 17179869180;
	add.s64 	%rd232, %rd2, %rd231;
	ld.local.f32 	%f121, [%rd232];
	add.s64 	%rd233, %rd1, %rd231;
	st.global.f32 	[%rd233], %f121;
	add.s64 	%rd234, %rd254, 4;
	and.b64  	%rd254, %rd234, 4294967295;
$L__BB5_98:
	setp.eq.s64 	%p59, %rd256, 0;
	@%p59 bra 	$L__BB5_100;
$L__BB5_99:
	.pragma "nounroll";
	shl.b64 	%rd235, %rd254, 2;
	add.s64 	%rd236, %rd2, %rd235;
	ld.local.f32 	%f122, [%rd236];
	add.s64 	%rd237, %rd1, %rd235;
	st.global.f32 	[%rd237], %f122;
	add.s64 	%rd238, %rd254, 1;
	and.b64  	%rd254, %rd238, 4294967295;
	add.s64 	%rd256, %rd256, -1;
	setp.ne.s64 	%p60, %rd256, 0;
	@%p60 bra 	$L__BB5_99;
$L__BB5_100:
	ret;

}
	// .globl	_Z9dataSplitPfS_S_S_l
.visible .entry _Z9dataSplitPfS_S_S_l(
	.param .u64 .ptr .align 1 _Z9dataSplitPfS_S_S_l_param_0,
	.param .u64 .ptr .align 1 _Z9dataSplitPfS_S_S_l_param_1,
	.param .u64 .ptr .align 1 _Z9dataSplitPfS_S_S_l_param_2,
	.param .u64 .ptr .align 1 _Z9dataSplitPfS_S_S_l_param_3,
	.param .u64 _Z9dataSplitPfS_S_S_l_param_4
)
{
	.reg .pred 	%p<3>;
	.reg .b32 	%r<6>;
	.reg .b32 	%f<3>;
	.reg .b64 	%rd<17>;

	ld.param.u64 	%rd6, [_Z9dataSplitPfS_S_S_l_param_0];
	ld.param.u64 	%rd3, [_Z9dataSplitPfS_S_S_l_param_1];
	ld.param.u64 	%rd4, [_Z9dataSplitPfS_S_S_l_param_2];
	ld.param.u64 	%rd5, [_Z9dataSplitPfS_S_S_l_param_3];
	ld.param.u64 	%rd7, [_Z9dataSplitPfS_S_S_l_param_4];
	cvta.to.global.u64 	%rd1, %rd6;
	mov.u32 	%r1, %tid.x;
	mov.u32 	%r2, %ctaid.x;
	mov.u32 	%r3, %ntid.x;
	mad.lo.s32 	%r4, %r2, %r3, %r1;
	cvt.s64.s32 	%rd2, %r4;
	setp.le.s64 	%p1, %rd7, %rd2;
	@%p1 bra 	$L__BB6_2;
	cvta.to.global.u64 	%rd8, %rd5;
	cvta.to.global.u64 	%rd9, %rd3;
	cvta.to.global.u64 	%rd10, %rd4;
	shl.b64 	%rd11, %rd2, 2;
	add.s64 	%rd12, %rd1, %rd11;
	ld.global.f32 	%f1, [%rd12];
	ld.global.f32 	%f2, [%rd8];
	setp.le.f32 	%p2, %f1, %f2;
	selp.b64 	%rd13, %rd9, %rd10, %p2;
	selp.b64 	%rd14, %rd10, %rd9, %p2;
	add.s64 	%rd15, %rd13, %rd11;
	st.global.f32 	[%rd15], %f1;
	add.s64 	%rd16, %rd14, %rd11;
	mov.b32 	%r5, 2139095040;
	st.global.u32 	[%rd16], %r5;
$L__BB6_2:
	ret;

}
	// .globl	_Z17reduceCountKernelPfPil
.visible .entry _Z17reduceCountKernelPfPil(
	.param .u64 .ptr .align 1 _Z17reduceCountKernelPfPil_param_0,
	.param .u64 .ptr .align 1 _Z17reduceCountKernelPfPil_param_1,
	.param .u64 _Z17reduceCountKernelPfPil_param_2
)
{
	.reg .pred 	%p<21>;
	.reg .b32 	%r<156>;
	.reg .b32 	%f<2>;
	.reg .b64 	%rd<24>;
	// demoted variable
	.shared .align 4 .b8 _ZZ17reduceCountKernelPfPilE6values[4096];
	ld.param.u64 	%rd12, [_Z17reduceCountKernelPfPil_param_0];
	ld.param.u64 	%rd13, [_Z17reduceCountKernelPfPil_param_1];
	ld.param.u64 	%rd14, [_Z17reduceCountKernelPfPil_param_2];
	mov.u32 	%r45, %tid.x;
	mov.u32 	%r46, %ctaid.x;
	mov.u32 	%r47, %ntid.x;
	mad.lo.s32 	%r1, %r46, %r47, %r45;
	shl.b32 	%r48, %r1, 2;
	mov.u32 	%r49, _ZZ17reduceCountKernelPfPilE6values;
	add.s32 	%r2, %r49, %r48;
	mov.b32 	%r50, 0;
	st.shared.u32 	[%r2], %r50;
	cvt.u64.u32 	%rd1, %r47;
	and.b64  	%rd15, %rd14, -4294967296;
	setp.ne.s64 	%p1, %rd15, 0;
	@%p1 bra 	$L__BB7_2;
	cvt.u32.u64 	%r51, %rd1;
	cvt.u32.u64 	%r52, %rd14;
	div.u32 	%r53, %r52, %r51;
	cvt.u64.u32 	%rd21, %r53;
	bra.uni 	$L__BB7_3;
$L__BB7_2:
	div.s64 	%rd21, %rd14, %rd1;
$L__BB7_3:
	cvt.u32.u64 	%r54, %rd1;
	cvt.u32.u64 	%r55, %rd21;
	mul.lo.s32 	%r138, %r1, %r55;
	add.s32 	%r136, %r138, %r55;
	add.s32 	%r56, %r54, -1;
	setp.ne.s32 	%p2, %r1, %r56;
	@%p2 bra 	$L__BB7_8;
	setp.ne.s64 	%p3, %rd15, 0;
	@%p3 bra 	$L__BB7_6;
	cvt.u32.u64 	%r58, %rd14;
	rem.u32 	%r59, %r58, %r54;
	cvt.u64.u32 	%rd22, %r59;
	bra.uni 	$L__BB7_7;
$L__BB7_6:
	rem.s64 	%rd22, %rd14, %rd1;
$L__BB7_7:
	cvt.u32.u64 	%r60, %rd22;
	add.s32 	%r136, %r136, %r60;
$L__BB7_8:
	cvt.s64.s32 	%rd17, %r1;
	setp.le.s64 	%p4, %rd14, %rd17;
	@%p4 bra 	$L__BB7_14;
	setp.ge.s32 	%p5, %r138, %r136;
	cvt.s64.s32 	%rd23, %r138;
	setp.le.s64 	%p6, %rd14, %rd23;
	or.pred  	%p7, %p5, %p6;
	@%p7 bra 	$L__BB7_14;
	cvta.to.global.u64 	%rd9, %rd12;
	mov.b32 	%r139, 0;
$L__BB7_11:
	shl.b64 	%rd18, %rd23, 2;
	add.s64 	%rd19, %rd9, %rd18;
	ld.global.f32 	%f1, [%rd19];
	setp.eq.f32 	%p8, %f1, 0f7F800000;
	@%p8 bra 	$L__BB7_13;
	add.s32 	%r139, %r139, 1;
	st.shared.u32 	[%r2], %r139;
$L__BB7_13:
	add.s32 	%r138, %r138, 1;
	setp.lt.s32 	%p9, %r138, %r136;
	cvt.s64.s32 	%rd23, %r138;
	setp.gt.s64 	%p10, %rd14, %rd23;
	and.pred  	%p11, %p9, %p10;
	@%p11 bra 	$L__BB7_11;
$L__BB7_14:
	bar.sync 	0;
	setp.ne.s32 	%p12, %r1, 0;
	@%p12 bra 	$L__BB7_28;
	and.b32  	%r12, %r54, 15;
	setp.lt.u32 	%p13, %r54, 16;
	mov.b32 	%r147, 0;
	mov.u32 	%r155, %r147;
	@%p13 bra 	$L__BB7_18;
	and.b32  	%r147, %r54, 2032;
	add.s32 	%r140, %r49, 32;
	and.b32  	%r69, %r54, -16;
	neg.s32 	%r141, %r69;
	mov.b32 	%r155, 0;
$L__BB7_17:
	.pragma "nounroll";
	ld.shared.u32 	%r70, [%r140+-32];
	add.s32 	%r71, %r70, %r155;
	ld.shared.u32 	%r72, [%r140+-28];
	add.s32 	%r73, %r72, %r71;
	ld.shared.u32 	%r74, [%r140+-24];
	add.s32 	%r75, %r74, %r73;
	ld.shared.u32 	%r76, [%r140+-20];
	add.s32 	%r77, %r76, %r75;
	ld.shared.u32 	%r78, [%r140+-16];
	add.s32 	%r79, %r78, %r77;
	ld.shared.u32 	%r80, [%r140+-12];
	add.s32 	%r81, %r80, %r79;
	ld.shared.u32 	%r82, [%r140+-8];
	add.s32 	%r83, %r82, %r81;
	ld.shared.u32 	%r84, [%r140+-4];
	add.s32 	%r85, %r84, %r83;
	ld.shared.u32 	%r86, [%r140];
	add.s32 	%r87, %r86, %r85;
	ld.shared.u32 	%r88, [%r140+4];
	add.s32 	%r89, %r88, %r87;
	ld.shared.u32 	%r90, [%r140+8];
	add.s32 	%r91, %r90, %r89;
	ld.shared.u32 	%r92, [%r140+12];
	add.s32 	%r93, %r92, %r91;
	ld.shared.u32 	%r94, [%r140+16];
	add.s32 	%r95, %r94, %r93;
	ld.shared.u32 	%r96, [%r140+20];
	add.s32 	%r97, %r96, %r95;
	ld.shared.u32 	%r98, [%r140+24];
	add.s32 	%r99, %r98, %r97;
	ld.shared.u32 	%r100, [%r140+28];
	add.s32 	%r155, %r100, %r99;
	add.s32 	%r141, %r141, 16;
	add.s32 	%r140, %r140, 64;
	setp.ne.s32 	%p14, %r141, 0;
	@%p14 bra 	$L__BB7_17;
$L__BB7_18:
	setp.eq.s32 	%p15, %r12, 0;
	@%p15 bra 	$L__BB7_27;
	and.b32  	%r24, %r54, 7;
	setp.lt.u32 	%p16, %r12, 8;
	@%p16 bra 	$L__BB7_21;
	shl.b32 	%r103, %r147, 2;
	add.s32 	%r105, %r49, %r103;
	ld.shared.u32 	%r106, [%r105];
	add.s32 	%r107, %r106, %r155;
	ld.shared.u32 	%r108, [%r105+4];
	add.s32 	%r109, %r108, %r107;
	ld.shared.u32 	%r110, [%r105+8];
	add.s32 	%r111, %r110, %r109;
	ld.shared.u32 	%r112, [%r105+12];
	add.s32 	%r113, %r112, %r111;
	ld.shared.u32 	%r114, [%r105+16];
	add.s32 	%r115, %r114, %r113;
	ld.shared.u32 	%r116, [%r105+20];
	add.s32 	%r117, %r116, %r115;
	ld.shared.u32 	%r118, [%r105+24];
	add.s32 	%r119, %r118, %r117;
	ld.shared.u32 	%r120, [%r105+28];
	add.s32 	%r155, %r120, %r119;
	add.s32 	%r147, %r147, 8;
$L__BB7_21:
	setp.eq.s32 	%p17, %r24, 0;
	@%p17 bra 	$L__BB7_27;
	and.b32  	%r30, %r54, 3;
	setp.lt.u32 	%p18, %r24, 4;
	@%p18 bra 	$L__BB7_24;
	shl.b32 	%r123, %r147, 2;
	add.s32 	%r125, %r49, %r123;
	ld.shared.u32 	%r126, [%r125];
	add.s32 	%r127, %r126, %r155;
	ld.shared.u32 	%r128, [%r125+4];
	add.s32 	%r129, %r128, %r127;
	ld.shared.u32 	%r130, [%r125+8];
	add.s32 	%r131, %r130, %r129;
	ld.shared.u32 	%r132, [%r125+12];
	add.s32 	%r155, %r132, %r131;
	add.s32 	%r147, %r147, 4;
$L__BB7_24:
	setp.eq.s32 	%p19, %r30, 0;
	@%p19 bra 	$L__BB7_27;
	shl.b32 	%r133, %r147, 2;
	add.s32 	%r153, %r49, %r133;
	neg.s32 	%r152, %r30;
$L__BB7_26:
	.pragma "nounroll";
	ld.shared.u32 	%r135, [%r153];
	add.s32 	%r155, %r135, %r155;
	add.s32 	%r153, %r153, 4;
	add.s32 	%r152, %r152, 1;
	setp.ne.s32 	%p20, %r152, 0;
	@%p20 bra 	$L__BB7_26;
$L__BB7_27:
	cvta.to.global.u64 	%rd20, %rd13;
	st.global.u32 	[%rd20], %r155;
$L__BB7_28:
	ret;

}
	// .globl	_Z13compactKernelPfS_Pil
.visible .entry _Z13compactKernelPfS_Pil(
	.param .u64 .ptr .align 1 _Z13compactKernelPfS_Pil_param_0,
	.param .u64 .ptr .align 1 _Z13compactKernelPfS_Pil_param_1,
	.param .u64 .ptr .align 1 _Z13compactKernelPfS_Pil_param_2,
	.param .u64 _Z13compactKernelPfS_Pil_param_3
)
{
	.reg .pred 	%p<3>;
	.reg .b32 	%r<6>;
	.reg .b32 	%f<2>;
	.reg .b64 	%rd<13>;

	ld.param.u64 	%rd2, [_Z13compactKernelPfS_Pil_param_0];
	ld.param.u64 	%rd3, [_Z13compactKernelPfS_Pil_param_1];
	ld.param.u64 	%rd4, [_Z13compactKernelPfS_Pil_param_2];
	ld.param.u64 	%rd5, [_Z13compactKernelPfS_Pil_param_3];
	mov.u32 	%r1, %tid.x;
	mov.u32 	%r2, %ctaid.x;
	mov.u32 	%r3, %ntid.x;
	mad.lo.s32 	%r4, %r2, %r3, %r1;
	cvt.s64.s32 	%rd1, %r4;
	setp.le.s64 	%p1, %rd5, %rd1;
	@%p1 bra 	$L__BB8_3;
	cvta.to.global.u64 	%rd6, %rd2;
	shl.b64 	%rd7, %rd1, 2;
	add.s64 	%rd8, %rd6, %rd7;
	ld.global.f32 	%f1, [%rd8];
	setp.eq.f32 	%p2, %f1, 0f7F800000;
	@%p2 bra 	$L__BB8_3;
	cvta.to.global.u64 	%rd9, %rd4;
	atom.global.add.u32 	%r5, [%rd9], 1;
	cvta.to.global.u64 	%rd10, %rd3;
	mul.wide.s32 	%rd11, %r5, 4;
	add.s64 	%rd12, %rd10, %rd11;
	st.global.f32 	[%rd12], %f1;
$L__BB8_3:
	ret;

}
	// .globl	_Z13randValKernelPfS_ml
.visible .entry _Z13randValKernelPfS_ml(
	.param .u64 .ptr .align 1 _Z13randValKernelPfS_ml_param_0,
	.param .u64 .ptr .align 1 _Z13randValKernelPfS_ml_param_1,
	.param .u64 _Z13randValKernelPfS_ml_param_2,
	.param .u64 _Z13randValKernelPfS_ml_param_3
)
{
	.local .align 8 .b8 	__local_depot9[48];
	.reg .b64 	%SP;
	.reg .b64 	%SPL;
	.reg .pred 	%p<103>;
	.reg .b32 	%r<1390>;
	.reg .b32 	%f<41>;
	.reg .b64 	%rd<38>;
	// demoted variable
	.shared .align 4 .b8 _ZZ13randValKernelPfS_mlE12sharedValues[128];
	mov.u64 	%SPL, __local_depot9;
	ld.param.u64 	%rd15, [_Z13randValKernelPfS_ml_param_0];
	ld.param.u64 	%rd16, [_Z13randValKernelPfS_ml_param_1];
	ld.param.u64 	%rd17, [_Z13randValKernelPfS_ml_param_2];
	ld.param.u64 	%rd18, [_Z13randValKernelPfS_ml_param_3];
	mov.u32 	%r555, %tid.x;
	mov.u32 	%r556, %ctaid.x;
	mov.u32 	%r557, %ntid.x;
	mad.lo.s32 	%r1, %r556, %r557, %r555;
	cvt.u64.u32 	%rd1, %r557;
	and.b64  	%rd19, %rd18, -4294967296;
	setp.ne.s64 	%p1, %rd19, 0;
	@%p1 bra 	$L__BB9_2;
	cvt.u32.u64 	%r558, %rd1;
	cvt.u32.u64 	%r559, %rd18;
	div.u32 	%r560, %r559, %r558;
	cvt.u64.u32 	%rd36, %r560;
	bra.uni 	$L__BB9_3;
$L__BB9_2:
	div.s64 	%rd36, %rd18, %rd1;
$L__BB9_3:
	cvt.u32.u64 	%r2, %rd36;
	mul.lo.s32 	%r3, %r1, %r2;
	cvt.s64.s32 	%rd20, %r3;
	setp.le.s64 	%p2, %rd18, %rd20;
	@%p2 bra 	$L__BB9_157;
	add.u64 	%rd5, %SPL, 0;
	cvt.u32.u64 	%r561, %rd17;
	xor.b32  	%r562, %r561, -1429050551;
	mul.lo.s32 	%r563, %r562, 1099087573;
	{ .reg .b32 tmp; mov.b64 {tmp, %r564}, %rd17; }
	xor.b32  	%r565, %r564, -136515619;
	mul.lo.s32 	%r566, %r565, -1703105765;
	add.s32 	%r567, %r563, %r566;
	add.s32 	%r4, %r567, 6615241;
	add.s32 	%r1122, %r563, 123456789;
	st.local.v2.u32 	[%rd5], {%r4, %r1122};
	xor.b32  	%r1121, %r563, 362436069;
	add.s32 	%r568, %r566, 521288629;
	st.local.v2.u32 	[%rd5+8], {%r1121, %r568};
	xor.b32  	%r569, %r566, 88675123;
	add.s32 	%r1118, %r563, 5783321;
	st.local.v2.u32 	[%rd5+16], {%r569, %r1118};
	setp.eq.s32 	%p3, %r1, 0;
	@%p3 bra 	$L__BB9_119;
	cvt.s64.s32 	%rd37, %r1;
	mov.b32 	%r1105, 0;
$L__BB9_6:
	mov.u64 	%rd7, %rd37;
	and.b64  	%rd8, %rd7, 3;
	setp.eq.s64 	%p4, %rd8, 0;
	@%p4 bra 	$L__BB9_118;
	mul.wide.u32 	%rd22, %r1105, 3200;
	mov.u64 	%rd23, precalc_xorwow_matrix;
	add.s64 	%rd9, %rd23, %rd22;
	mov.b32 	%r1118, 0;
	mov.u32 	%r1119, %r1118;
	mov.u32 	%r1120, %r1118;
	mov.u32 	%r1121, %r1118;
	mov.u32 	%r1122, %r1118;
	mov.u32 	%r1111, %r1118;
$L__BB9_8:
	mul.wide.u32 	%rd24, %r1111, 4;
	add.s64 	%rd25, %rd5, %rd24;
	ld.local.u32 	%r18, [%rd25+4];
	shl.b32 	%r19, %r1111, 5;
	mov.b32 	%r1117, 0;
$L__BB9_9:
	.pragma "nounroll";
	shr.u32 	%r573, %r18, %r1117;
	and.b32  	%r574, %r573, 1;
	setp.eq.b32 	%p5, %r574, 1;
	not.pred 	%p6, %p5;
	add.s32 	%r575, %r19, %r1117;
	mul.lo.s32 	%r576, %r575, 5;
	mul.wide.u32 	%rd26, %r576, 4;
	add.s64 	%rd10, %rd9, %rd26;
	@%p6 bra 	$L__BB9_11;
	ld.global.u32 	%r577, [%rd10];
	xor.b32  	%r1122, %r1122, %r577;
	ld.global.u32 	%r578, [%rd10+4];
	xor.b32  	%r1121, %r1121, %r578;
	ld.global.u32 	%r579, [%rd10+8];
	xor.b32  	%r1120, %r1120, %r579;
	ld.global.u32 	%r580, [%rd10+12];
	xor.b32  	%r1119, %r1119, %r580;
	ld.global.u32 	%r581, [%rd10+16];
	xor.b32  	%r1118, %r1118, %r581;
$L__BB9_11:
	and.b32  	%r583, %r573, 2;
	setp.eq.s32 	%p7, %r583, 0;
	@%p7 bra 	$L__BB9_13;
	ld.global.u32 	%r584, [%rd10+20];
	xor.b32  	%r1122, %r1122, %r584;
	ld.global.u32 	%r585, [%rd10+24];
	xor.b32  	%r1121, %r1121, %r585;
	ld.global.u32 	%r586, [%rd10+28];
	xor.b32  	%r1120, %r1120, %r586;
	ld.global.u32 	%r587, [%rd10+32];
	xor.b32  	%r1119, %r1119, %r587;
	ld.global.u32 	%r588, [%rd10+36];
	xor.b32  	%r1118, %r1118, %r588;
$L__BB9_13:
	and.b32  	%r590, %r573, 4;
	setp.eq.s32 	%p8, %r590, 0;
	@%p8 bra 	$L__BB9_15;
	ld.global.u32 	%r591, [%rd10+40];
	xor.b32  	%r1122, %r1122, %r591;
	ld.global.u32 	%r592, [%rd10+44];
	xor.b32  	%r1121, %r1121, %r592;
	ld.global.u32 	%r593, [%rd10+48];
	xor.b32  	%r1120, %r1120, %r593;
	ld.global.u32 	%r594, [%rd10+52];
	xor.b32  	%r1119, %r1119, %r594;
	ld.global.u32 	%r595, [%rd10+56];
	xor.b32  	%r1118, %r1118, %r595;
$L__BB9_15:
	and.b32  	%r597, %r573, 8;
	setp.eq.s32 	%p9, %r597, 0;
	@%p9 bra 	$L__BB9_17;
	ld.global.u32 	%r598, [%rd10+60];
	xor.b32  	%r1122, %r1122, %r598;
	ld.global.u32 	%r599, [%rd10+64];
	xor.b32  	%r1121, %r1121, %r599;
	ld.global.u32 	%r600, [%rd10+68];
	xor.b32  	%r1120, %r1120, %r600;
	ld.global.u32 	%r601, [%rd10+72];
	xor.b32  	%r1119, %r1119, %r601;
	ld.global.u32 	%r602, [%rd10+76];
	xor.b32  	%r1118, %r1118, %r602;
$L__BB9_17:
	and.b32  	%r604, %r573, 16;
	setp.eq.s32 	%p10, %r604, 0;
	@%p10 bra 	$L__BB9_19;
	ld.global.u32 	%r605, [%rd10+80];
	xor.b32  	%r1122, %r1122, %r605;
	ld.global.u32 	%r606, [%rd10+84];
	xor.b32  	%r1121, %r1121, %r606;
	ld.global.u32 	%r607, [%rd10+88];
	xor.b32  	%r1120, %r1120, %r607;
	ld.global.u32 	%r608, [%rd10+92];
	xor.b32  	%r1119, %r1119, %r608;
	ld.global.u32 	%r609, [%rd10+96];
	xor.b32  	%r1118, %r1118, %r609;
$L__BB9_19:
	and.b32  	%r611, %r573, 32;
	setp.eq.s32 	%p11, %r611, 0;
	@%p11 bra 	$L__BB9_21;
	ld.global.u32 	%r612, [%rd10+100];
	xor.b32  	%r1122, %r1122, %r612;
	ld.global.u32 	%r613, [%rd10+104];
	xor.b32  	%r1121, %r1121, %r613;
	ld.global.u32 	%r614, [%rd10+108];
	xor.b32  	%r1120, %r1120, %r614;
	ld.global.u32 	%r615, [%rd10+112];
	xor.b32  	%r1119, %r1119, %r615;
	ld.global.u32 	%r616, [%rd10+116];
	xor.b32  	%r1118, %r1118, %r616;
$L__BB9_21:
	and.b32  	%r618, %r573, 64;
	setp.eq.s32 	%p12, %r618, 0;
	@%p12 bra 	$L__BB9_23;
	ld.global.u32 	%r619, [%rd10+120];
	xor.b32  	%r1122, %r1122, %r619;
	ld.global.u32 	%r620, [%rd10+124];
	xor.b32  	%r1121, %r1121, %r620;
	ld.global.u32 	%r621, [%rd10+128];
	xor.b32  	%r1120, %r1120, %r621;
	ld.global.u32 	%r622, [%rd10+132];
	xor.b32  	%r1119, %r1119, %r622;
	ld.global.u32 	%r623, [%rd10+136];
	xor.b32  	%r1118, %r1118, %r623;
$L__BB9_23:
	and.b32  	%r625, %r573, 128;
	setp.eq.s32 	%p13, %r625, 0;
	@%p13 bra 	$L__BB9_25;
	ld.global.u32 	%r626, [%rd10+140];
	xor.b32  	%r1122, %r1122, %r626;
	ld.global.u32 	%r627, [%rd10+144];
	xor.b32  	%r1121, %r1121, %r627;
	ld.global.u32 	%r628, [%rd10+148];
	xor.b32  	%r1120, %r1120, %r628;
	ld.global.u32 	%r629, [%rd10+152];
	xor.b32  	%r1119, %r1119, %r629;
	ld.global.u32 	%r630, [%rd10+156];
	xor.b32  	%r1118, %r1118, %r630;
$L__BB9_25:
	and.b32  	%r632, %r573, 256;
	setp.eq.s32 	%p14, %r632, 0;
	@%p14 bra 	$L__BB9_27;
	ld.global.u32 	%r633, [%rd10+160];
	xor.b32  	%r1122, %r1122, %r633;
	ld.global.u32 	%r634, [%rd10+164];
	xor.b32  	%r1121, %r1121, %r634;
	ld.global.u32 	%r635, [%rd10+168];
	xor.b32  	%r1120, %r1120, %r635;
	ld.global.u32 	%r636, [%rd10+172];
	xor.b32  	%r1119, %r1119, %r636;
	ld.global.u32 	%r637, [%rd10+176];
	xor.b32  	%r1118, %r1118, %r637;
$L__BB9_27:
	and.b32  	%r639, %r573, 512;
	setp.eq.s32 	%p15, %r639, 0;
	@%p15 bra 	$L__BB9_29;
	ld.global.u32 	%r640, [%rd10+180];
	xor.b32  	%r1122, %r1122, %r640;
	ld.global.u32 	%r641, [%rd10+184];
	xor.b32  	%r1121, %r1121, %r641;
	ld.global.u32 	%r642, [%rd10+188];
	xor.b32  	%r1120, %r1120, %r642;
	ld.global.u32 	%r643, [%rd10+192];
	xor.b32  	%r1119, %r1119, %r643;
	ld.global.u32 	%r644, [%rd10+196];
	xor.b32  	%r1118, %r1118, %r644;
$L__BB9_29:
	and.b32  	%r646, %r573, 1024;
	setp.eq.s32 	%p16, %r646, 0;
	@%p16 bra 	$L__BB9_31;
	ld.global.u32 	%r647, [%rd10+200];
	xor.b32  	%r1122, %r1122, %r647;
	ld.global.u32 	%r648, [%rd10+204];
	xor.b32  	%r1121, %r1121, %r648;
	ld.global.u32 	%r649, [%rd10+208];
	xor.b32  	%r1120, %r1120, %r649;
	ld.global.u32 	%r650, [%rd10+212];
	xor.b32  	%r1119, %r1119, %r650;
	ld.global.u32 	%r651, [%rd10+216];
	xor.b32  	%r1118, %r1118, %r651;
$L__BB9_31:
	and.b32  	%r653, %r573, 2048;
	setp.eq.s32 	%p17, %r653, 0;
	@%p17 bra 	$L__BB9_33;
	ld.global.u32 	%r654, [%rd10+220];
	xor.b32  	%r1122, %r1122, %r654;
	ld.global.u32 	%r655, [%rd10+224];
	xor.b32  	%r1121, %r1121, %r655;
	ld.global.u32 	%r656, [%rd10+228];
	xor.b32  	%r1120, %r1120, %r656;
	ld.global.u32 	%r657, [%rd10+232];
	xor.b32  	%r1119, %r1119, %r657;
	ld.global.u32 	%r658, [%rd10+236];
	xor.b32  	%r1118, %r1118, %r658;
$L__BB9_33:
	and.b32  	%r660, %r573, 4096;
	setp.eq.s32 	%p18, %r660, 0;
	@%p18 bra 	$L__BB9_35;
	ld.global.u32 	%r661, [%rd10+240];
	xor.b32  	%r1122, %r1122, %r661;
	ld.global.u32 	%r662, [%rd10+244];
	xor.b32  	%r1121, %r1121, %r662;
	ld.global.u32 	%r663, [%rd10+248];
	xor.b32  	%r1120, %r1120, %r663;
	ld.global.u32 	%r664, [%rd10+252];
	xor.b32  	%r1119, %r1119, %r664;
	ld.global.u32 	%r665, [%rd10+256];
	xor.b32  	%r1118, %r1118, %r665;
$L__BB9_35:
	and.b32  	%r667, %r573, 8192;
	setp.eq.s32 	%p19, %r667, 0;
	@%p19 bra 	$L__BB9_37;
	ld.global.u32 	%r668, [%rd10+260];
	xor.b32  	%r1122, %r1122, %r668;
	ld.global.u32 	%r669, [%rd10+264];
	xor.b32  	%r1121, %r1121, %r669;
	ld.global.u32 	%r670, [%rd10+268];
	xor.b32  	%r1120, %r1120, %r670;
	ld.global.u32 	%r671, [%rd10+272];
	xor.b32  	%r1119, %r1119, %r671;
	ld.global.u32 	%r672, [%rd10+276];
	xor.b32  	%r1118, %r1118, %r672;
$L__BB9_37:
	and.b32  	%r674, %r573, 16384;
	setp.eq.s32 	%p20, %r674, 0;
	@%p20 bra 	$L__BB9_39;
	ld.global.u32 	%r675, [%rd10+280];
	xor.b32  	%r1122, %r1122, %r675;
	ld.global.u32 	%r676, [%rd10+284];
	xor.b32  	%r1121, %r1121, %r676;
	ld.global.u32 	%r677, [%rd10+288];
	xor.b32  	%r1120, %r1120, %r677;
	ld.global.u32 	%r678, [%rd10+292];
	xor.b32  	%r1119, %r1119, %r678;
	ld.global.u32 	%r679, [%rd10+296];
	xor.b32  	%r1118, %r1118, %r679;
$L__BB9_39:
	and.b32  	%r681, %r573, 32768;
	setp.eq.s32 	%p21, %r681, 0;
	@%p21 bra 	$L__BB9_41;
	ld.global.u32 	%r682, [%rd10+300];
	xor.b32  	%r1122, %r1122, %r682;
	ld.global.u32 	%r683, [%rd10+304];
	xor.b32  	%r1121, %r1121, %r683;
	ld.global.u32 	%r684, [%rd10+308];
	xor.b32  	%r1120, %r1120, %r684;
	ld.global.u32 	%r685, [%rd10+312];
	xor.b32  	%r1119, %r1119, %r685;
	ld.global.u32 	%r686, [%rd10+316];
	xor.b32  	%r1118, %r1118, %r686;
$L__BB9_41:
	add.s32 	%r1117, %r1117, 16;
	setp.ne.s32 	%p22, %r1117, 32;
	@%p22 bra 	$L__BB9_9;
	mad.lo.s32 	%r687, %r1111, -31, %r19;
	add.s32 	%r1111, %r687, 1;
	setp.ne.s32 	%p23, %r1111, 5;
	@%p23 bra 	$L__BB9_8;
	st.local.u32 	[%rd5+4], %r1122;
	st.local.v2.u32 	[%rd5+8], {%r1121, %r1120};
	st.local.v2.u32 	[%rd5+16], {%r1119, %r1118};
	setp.eq.s64 	%p24, %rd8, 1;
	@%p24 bra 	$L__BB9_118;
	mov.b32 	%r1118, 0;
	mov.u32 	%r1211, %r1118;
	mov.u32 	%r1212, %r1118;
	mov.u32 	%r1121, %r1118;
	mov.u32 	%r1122, %r1118;
	mov.u32 	%r1203, %r1118;
$L__BB9_45:
	mul.wide.u32 	%rd27, %r1203, 4;
	add.s64 	%rd28, %rd5, %rd27;
	ld.local.u32 	%r194, [%rd28+4];
	shl.b32 	%r195, %r1203, 5;
	mov.b32 	%r1209, 0;
$L__BB9_46:
	.pragma "nounroll";
	shr.u32 	%r690, %r194, %r1209;
	and.b32  	%r691, %r690, 1;
	setp.eq.b32 	%p25, %r691, 1;
	not.pred 	%p26, %p25;
	add.s32 	%r692, %r195, %r1209;
	mul.lo.s32 	%r693, %r692, 5;
	mul.wide.u32 	%rd29, %r693, 4;
	add.s64 	%rd11, %rd9, %rd29;
	@%p26 bra 	$L__BB9_48;
	ld.global.u32 	%r694, [%rd11];
	xor.b32  	%r1122, %r1122, %r694;
	ld.global.u32 	%r695, [%rd11+4];
	xor.b32  	%r1121, %r1121, %r695;
	ld.global.u32 	%r696, [%rd11+8];
	xor.b32  	%r1212, %r1212, %r696;
	ld.global.u32 	%r697, [%rd11+12];
	xor.b32  	%r1211, %r1211, %r697;
	ld.global.u32 	%r698, [%rd11+16];
	xor.b32  	%r1118, %r1118, %r698;
$L__BB9_48:
	and.b32  	%r700, %r690, 2;
	setp.eq.s32 	%p27, %r700, 0;
	@%p27 bra 	$L__BB9_50;
	ld.global.u32 	%r701, [%rd11+20];
	xor.b32  	%r1122, %r1122, %r701;
	ld.global.u32 	%r702, [%rd11+24];
	xor.b32  	%r1121, %r1121, %r702;
	ld.global.u32 	%r703, [%rd11+28];
	xor.b32  	%r1212, %r1212, %r703;
	ld.global.u32 	%r704, [%rd11+32];
	xor.b32  	%r1211, %r1211, %r704;
	ld.global.u32 	%r705, [%rd11+36];
	xor.b32  	%r1118, %r1118, %r705;
$L__BB9_50:
	and.b32  	%r707, %r690, 4;
	setp.eq.s32 	%p28, %r707, 0;
	@%p28 bra 	$L__BB9_52;
	ld.global.u32 	%r708, [%rd11+40];
	xor.b32  	%r1122, %r1122, %r708;
	ld.global.u32 	%r709, [%rd11+44];
	xor.b32  	%r1121, %r1121, %r709;
	ld.global.u32 	%r710, [%rd11+48];
	xor.b32  	%r1212, %r1212, %r710;
	ld.global.u32 	%r711, [%rd11+52];
	xor.b32  	%r1211, %r1211, %r711;
	ld.global.u32 	%r712, [%rd11+56];
	xor.b32  	%r1118, %r1118, %r712;
$L__BB9_52:
	and.b32  	%r714, %r690, 8;
	setp.eq.s32 	%p29, %r714, 0;
	@%p29 bra 	$L__BB9_54;
	ld.global.u32 	%r715, [%rd11+60];
	xor.b32  	%r1122, %r1122, %r715;
	ld.global.u32 	%r716, [%rd11+64];
	xor.b32  	%r1121, %r1121, %r716;
	ld.global.u32 	%r717, [%rd11+68];
	xor.b32  	%r1212, %r1212, %r717;
	ld.global.u32 	%r718, [%rd11+72];
	xor.b32  	%r1211, %r1211, %r718;
	ld.global.u32 	%r719, [%rd11+76];
	xor.b32  	%r1118, %r1118, %r719;
$L__BB9_54:
	and.b32  	%r721, %r690, 16;
	setp.eq.s32 	%p30, %r721, 0;
	@%p30 bra 	$L__BB9_56;
	ld.global.u32 	%r722, [%rd11+80];
	xor.b32  	%r1122, %r1122, %r722;
	ld.global.u32 	%r723, [%rd11+84];
	xor.b32  	%r1121, %r1121, %r723;
	ld.global.u32 	%r724, [%rd11+88];
	xor.b32  	%r1212, %r1212, %r724;
	ld.global.u32 	%r725, [%rd11+92];
	xor.b32  	%r1211, %r1211, %r725;
	ld.global.u32 	%r726, [%rd11+96];
	xor.b32  	%r1118, %r1118, %r726;
$L__BB9_56:
	and.b32  	%r728, %r690, 32;
	setp.eq.s32 	%p31, %r728, 0;
	@%p31 bra 	$L__BB9_58;
	ld.global.u32 	%r729, [%rd11+100];
	xor.b32  	%r1122, %r1122, %r729;
	ld.global.u32 	%r730, [%rd11+104];
	xor.b32  	%r1121, %r1121, %r730;
	ld.global.u32 	%r731, [%rd11+108];
	xor.b32  	%r1212, %r1212, %r731;
	ld.global.u32 	%r732, [%rd11+112];
	xor.b32  	%r1211, %r1211, %r732;
	ld.global.u32 	%r733, [%rd11+116];
	xor.b32  	%r1118, %r1118, %r733;
$L__BB9_58:
	and.b32  	%r735, %r690, 64;
	setp.eq.s32 	%p32, %r735, 0;
	@%p32 bra 	$L__BB9_60;
	ld.global.u32 	%r736, [%rd11+120];
	xor.b32  	%r1122, %r1122, %r736;
	ld.global.u32 	%r737, [%rd11+124];
	xor.b32  	%r1121, %r1121, %r737;
	ld.global.u32 	%r738, [%rd11+128];
	xor.b32  	%r1212, %r1212, %r738;
	ld.global.u32 	%r739, [%rd11+132];
	xor.b32  	%r1211, %r1211, %r739;
	ld.global.u32 	%r740, [%rd11+136];
	xor.b32  	%r1118, %r1118, %r740;
$L__BB9_60:
	and.b32  	%r742, %r690, 128;
	setp.eq.s32 	%p33, %r742, 0;
	@%p33 bra 	$L__BB9_62;
	ld.global.u32 	%r743, [%rd11+140];
	xor.b32  	%r1122, %r1122, %r743;
	ld.global.u32 	%r744, [%rd11+144];
	xor.b32  	%r1121, %r1121, %r744;
	ld.global.u32 	%r745, [%rd11+148];
	xor.b32  	%r1212, %r1212, %r745;
	ld.global.u32 	%r746, [%rd11+152];
	xor.b32  	%r1211, %r1211, %r746;
	ld.global.u32 	%r747, [%rd11+156];
	xor.b32  	%r1118, %r1118, %r747;
$L__BB9_62:
	and.b32  	%r749, %r690, 256;
	setp.eq.s32 	%p34, %r749, 0;
	@%p34 bra 	$L__BB9_64;
	ld.global.u32 	%r750, [%rd11+160];
	xor.b32  	%r1122, %r1122, %r750;
	ld.global.u32 	%r751, [%rd11+164];
	xor.b32  	%r1121, %r1121, %r751;
	ld.global.u32 	%r752, [%rd11+168];
	xor.b32  	%r1212, %r1212, %r752;
	ld.global.u32 	%r753, [%rd11+172];
	xor.b32  	%r1211, %r1211, %r753;
	ld.global.u32 	%r754, [%rd11+176];
	xor.b32  	%r1118, %r1118, %r754;
$L__BB9_64:
	and.b32  	%r756, %r690, 512;
	setp.eq.s32 	%p35, %r756, 0;
	@%p35 bra 	$L__BB9_66;
	ld.global.u32 	%r757, [%rd11+180];
	xor.b32  	%r1122, %r1122, %r757;
	ld.global.u32 	%r758, [%rd11+184];
	xor.b32  	%r1121, %r1121, %r758;
	ld.global.u32 	%r759, [%rd11+188];
	xor.b32  	%r1212, %r1212, %r759;
	ld.global.u32 	%r760, [%rd11+192];
	xor.b32  	%r1211, %r1211, %r760;
	ld.global.u32 	%r761, [%rd11+196];
	xor.b32  	%r1118, %r1118, %r761;
$L__BB9_66:
	and.b32  	%r763, %r690, 1024;
	setp.eq.s32 	%p36, %r763, 0;
	@%p36 bra 	$L__BB9_68;
	ld.global.u32 	%r764, [%rd11+200];
	xor.b32  	%r1122, %r1122, %r764;
	ld.global.u32 	%r765, [%rd11+204];
	xor.b32  	%r1121, %r1121, %r765;
	ld.global.u32 	%r766, [%rd11+208];
	xor.b32  	%r1212, %r1212, %r766;
	ld.global.u32 	%r767, [%rd11+212];
	xor.b32  	%r1211, %r1211, %r767;
	ld.global.u32 	%r768, [%rd11+216];
	xor.b32  	%r1118, %r1118, %r768;
$L__BB9_68:
	and.b32  	%r770, %r690, 2048;
	setp.eq.s32 	%p37, %r770, 0;
	@%p37 bra 	$L__BB9_70;
	ld.global.u32 	%r771, [%rd11+220];
	xor.b32  	%r1122, %r1122, %r771;
	ld.global.u32 	%r772, [%rd11+224];
	xor.b32  	%r1121, %r1121, %r772;
	ld.global.u32 	%r773, [%rd11+228];
	xor.b32  	%r1212, %r1212, %r773;
	ld.global.u32 	%r774, [%rd11+232];
	xor.b32  	%r1211, %r1211, %r774;
	ld.global.u32 	%r775, [%rd11+236];
	xor.b32  	%r1118, %r1118, %r775;
$L__BB9_70:
	and.b32  	%r777, %r690, 4096;
	setp.eq.s32 	%p38, %r777, 0;
	@%p38 bra 	$L__BB9_72;
	ld.global.u32 	%r778, [%rd11+240];
	xor.b32  	%r1122, %r1122, %r778;
	ld.global.u32 	%r779, [%rd11+244];
	xor.b32  	%r1121, %r1121, %r779;
	ld.global.u32 	%r780, [%rd11+248];
	xor.b32  	%r1212, %r1212, %r780;
	ld.global.u32 	%r781, [%rd11+252];
	xor.b32  	%r1211, %r1211, %r781;
	ld.global.u32 	%r782, [%rd11+256];
	xor.b32  	%r1118, %r1118, %r782;
$L__BB9_72:
	and.b32  	%r784, %r690, 8192;
	setp.eq.s32 	%p39, %r784, 0;
	@%p39 bra 	$L__BB9_74;
	ld.global.u32 	%r785, [%rd11+260];
	xor.b32  	%r1122, %r1122, %r785;
	ld.global.u32 	%r786, [%rd11+264];
	xor.b32  	%r1121, %r1121, %r786;
	ld.global.u32 	%r787, [%rd11+268];
	xor.b32  	%r1212, %r1212, %r787;
	ld.global.u32 	%r788, [%rd11+272];
	xor.b32  	%r1211, %r1211, %r788;
	ld.global.u32 	%r789, [%rd11+276];
	xor.b32  	%r1118, %r1118, %r789;
$L__BB9_74:
	and.b32  	%r791, %r690, 16384;
	setp.eq.s32 	%p40, %r791, 0;
	@%p40 bra 	$L__BB9_76;
	ld.global.u32 	%r792, [%rd11+280];
	xor.b32  	%r1122, %r1122, %r792;
	ld.global.u32 	%r793, [%rd11+284];
	xor.b32  	%r1121, %r1121, %r793;
	ld.global.u32 	%r794, [%rd11+288];
	xor.b32  	%r1212, %r1212, %r794;
	ld.global.u32 	%r795, [%rd11+292];
	xor.b32  	%r1211, %r1211, %r795;
	ld.global.u32 	%r796, [%rd11+296];
	xor.b32  	%r1118, %r1118, %r796;
$L__BB9_76:
	and.b32  	%r798, %r690, 32768;
	setp.eq.s32 	%p41, %r798, 0;
	@%p41 bra 	$L__BB9_78;
	ld.global.u32 	%r799, [%rd11+300];
	xor.b32  	%r1122, %r1122, %r799;
	ld.global.u32 	%r800, [%rd11+304];
	xor.b32  	%r1121, %r1121, %r800;
	ld.global.u32 	%r801, [%rd11+308];
	xor.b32  	%r1212, %r1212, %r801;
	ld.global.u32 	%r802, [%rd11+312];
	xor.b32  	%r1211, %r1211, %r802;
	ld.global.u32 	%r803, [%rd11+316];
	xor.b32  	%r1118, %r1118, %r803;
$L__BB9_78:
	add.s32 	%r1209, %r1209, 16;
	setp.ne.s32 	%p42, %r1209, 32;
	@%p42 bra 	$L__BB9_46;
	mad.lo.s32 	%r804, %r1203, -31, %r195;
	add.s32 	%r1203, %r804, 1;
	setp.ne.s32 	%p43, %r1203, 5;
	@%p43 bra 	$L__BB9_45;
	st.local.u32 	[%rd5+4], %r1122;
	st.local.v2.u32 	[%rd5+8], {%r1121, %r1212};
	st.local.v2.u32 	[%rd5+16], {%r1211, %r1118};
	setp.ne.s64 	%p44, %rd8, 3;
	@%p44 bra 	$L__BB9_118;
	mov.b32 	%r1118, 0;
	mov.u32 	%r1303, %r1118;
	mov.u32 	%r1304, %r1118;
	mov.u32 	%r1121, %r1118;
	mov.u32 	%r1122, %r1118;
	mov.u32 	%r1295, %r1118;
$L__BB9_82:
	mul.wide.u32 	%rd30, %r1295, 4;
	add.s64 	%rd31, %rd5, %rd30;
	ld.local.u32 	%r370, [%rd31+4];
	shl.b32 	%r371, %r1295, 5;
	mov.b32 	%r1301, 0;
$L__BB9_83:
	.pragma "nounroll";
	shr.u32 	%r807, %r370, %r1301;
	and.b32  	%r808, %r807, 1;
	setp.eq.b32 	%p45, %r808, 1;
	not.pred 	%p46, %p45;
	add.s32 	%r809, %r371, %r1301;
	mul.lo.s32 	%r810, %r809, 5;
	mul.wide.u32 	%rd32, %r810, 4;
	add.s64 	%rd12, %rd9, %rd32;
	@%p46 bra 	$L__BB9_85;
	ld.global.u32 	%r811, [%rd12];
	xor.b32  	%r1122, %r1122, %r811;
	ld.global.u32 	%r812, [%rd12+4];
	xor.b32  	%r1121, %r1121, %r812;
	ld.global.u32 	%r813, [%rd12+8];
	xor.b32  	%r1304, %r1304, %r813;
	ld.global.u32 	%r814, [%rd12+12];
	xor.b32  	%r1303, %r1303, %r814;
	ld.global.u32 	%r815, [%rd12+16];
	xor.b32  	%r1118, %r1118, %r815;
$L__BB9_85:
	and.b32  	%r817, %r807, 2;
	setp.eq.s32 	%p47, %r817, 0;
	@%p47 bra 	$L__BB9_87;
	ld.global.u32 	%r818, [%rd12+20];
	xor.b32  	%r1122, %r1122, %r818;
	ld.global.u32 	%r819, [%rd12+24];
	xor.b32  	%r1121, %r1121, %r819;
	ld.global.u32 	%r820, [%rd12+28];
	xor.b32  	%r1304, %r1304, %r820;
	ld.global.u32 	%r821, [%rd12+32];
	xor.b32  	%r1303, %r1303, %r821;
	ld.global.u32 	%r822, [%rd12+36];
	xor.b32  	%r1118, %r1118, %r822;
$L__BB9_87:
	and.b32  	%r824, %r807, 4;
	setp.eq.s32 	%p48, %r824, 0;
	@%p48 bra 	$L__BB9_89;
	ld.global.u32 	%r825, [%rd12+40];
	xor.b32  	%r1122, %r1122, %r825;
	ld.global.u32 	%r826, [%rd12+44];
	xor.b32  	%r1121, %r1121, %r826;
	ld.global.u32 	%r827, [%rd12+48];
	xor.b32  	%r1304, %r1304, %r827;
	ld.global.u32 	%r828, [%rd12+52];
	xor.b32  	%r1303, %r1303, %r828;
	ld.global.u32 	%r829, [%rd12+56];
	xor.b32  	%r1118, %r1118, %r829;
$L__BB9_89:
	and.b32  	%r831, %r807, 8;
	setp.eq.s32 	%p49, %r831, 0;
	@%p49 bra 	$L__BB9_91;
	ld.global.u32 	%r832, [%rd12+60];
	xor.b32  	%r1122, %r1122, %r832;
	ld.global.u32 	%r833, [%rd12+64];
	xor.b32  	%r1121, %r1121, %r833;
	ld.global.u32 	%r834, [%rd12+68];
	xor.b32  	%r1304, %r1304, %r834;
	ld.global.u32 	%r835, [%rd12+72];
	xor.b32  	%r1303, %r1303, %r835;
	ld.global.u32 	%r836, [%rd12+76];
	xor.b32  	%r1118, %r1118, %r836;
$L__BB9_91:
	and.b32  	%r838, %r807, 16;
	setp.eq.s32 	%p50, %r838, 0;
	@%p50 bra 	$L__BB9_93;
	ld.global.u32 	%r839, [%rd12+80];
	xor.b32  	%r1122, %r1122, %r839;
	ld.global.u32 	%r840, [%rd12+84];
	xor.b32  	%r1121, %r1121, %r840;
	ld.global.u32 	%r841, [%rd12+88];
	xor.b32  	%r1304, %r1304, %r841;
	ld.global.u32 	%r842, [%rd12+92];
	xor.b32  	%r1303, %r1303, %r842;
	ld.global.u32 	%r843, [%rd12+96];
	xor.b32  	%r1118, %r1118, %r843;
$L__BB9_93:
	and.b32  	%r845, %r807, 32;
	setp.eq.s32 	%p51, %r845, 0;
	@%p51 bra 	$L__BB9_95;
	ld.global.u32 	%r846, [%rd12+100];
	xor.b32  	%r1122, %r1122, %r846;
	ld.global.u32 	%r847, [%rd12+104];
	xor.b32  	%r1121, %r1121, %r847;
	ld.global.u32 	%r848, [%rd12+108];
	xor.b32  	%r1304, %r1304, %r848;
	ld.global.u32 	%r849, [%rd12+112];
	xor.b32  	%r1303, %r1303, %r849;
	ld.global.u32 	%r850, [%rd12+116];
	xor.b32  	%r1118, %r1118, %r850;
$L__BB9_95:
	and.b32  	%r852, %r807, 64;
	setp.eq.s32 	%p52, %r852, 0;
	@%p52 bra 	$L__BB9_97;
	ld.global.u32 	%r853, [%rd12+120];
	xor.b32  	%r1122, %r1122, %r853;
	ld.global.u32 	%r854, [%rd12+124];
	xor.b32  	%r1121, %r1121, %r854;
	ld.global.u32 	%r855, [%rd12+128];
	xor.b32  	%r1304, %r1304, %r855;
	ld.global.u32 	%r856, [%rd12+132];
	xor.b32  	%r1303, %r1303, %r856;
	ld.global.u32 	%r857, [%rd12+136];
	xor.b32  	%r1118, %r1118, %r857;
$L__BB9_97:
	and.b32  	%r859, %r807, 128;
	setp.eq.s32 	%p53, %r859, 0;
	@%p53 bra 	$L__BB9_99;
	ld.global.u32 	%r860, [%rd12+140];
	xor.b32  	%r1122, %r1122, %r860;
	ld.global.u32 	%r861, [%rd12+144];
	xor.b32  	%r1121, %r1121, %r861;
	ld.global.u32 	%r862, [%rd12+148];
	xor.b32  	%r1304, %r1304, %r862;
	ld.global.u32 	%r863, [%rd12+152];
	xor.b32  	%r1303, %r1303, %r863;
	ld.global.u32 	%r864, [%rd12+156];
	xor.b32  	%r1118, %r1118, %r864;
$L__BB9_99:
	and.b32  	%r866, %r807, 256;
	setp.eq.s32 	%p54, %r866, 0;
	@%p54 bra 	$L__BB9_101;
	ld.global.u32 	%r867, [%rd12+160];
	xor.b32  	%r1122, %r1122, %r867;
	ld.global.u32 	%r868, [%rd12+164];
	xor.b32  	%r1121, %r1121, %r868;
	ld.global.u32 	%r869, [%rd12+168];
	xor.b32  	%r1304, %r1304, %r869;
	ld.global.u32 	%r870, [%rd12+172];
	xor.b32  	%r1303, %r1303, %r870;
	ld.global.u32 	%r871, [%rd12+176];
	xor.b32  	%r1118, %r1118, %r871;
$L__BB9_101:
	and.b32  	%r873, %r807, 512;
	setp.eq.s32 	%p55, %r873, 0;
	@%p55 bra 	$L__BB9_103;
	ld.global.u32 	%r874, [%rd12+180];
	xor.b32  	%r1122, %r1122, %r874;
	ld.global.u32 	%r875, [%rd12+184];
	xor.b32  	%r1121, %r1121, %r875;
	ld.global.u32 	%r876, [%rd12+188];
	xor.b32  	%r1304, %r1304, %r876;
	ld.global.u32 	%r877, [%rd12+192];
	xor.b32  	%r1303, %r1303, %r877;
	ld.global.u32 	%r878, [%rd12+196];
	xor.b32  	%r1118, %r1118, %r878;
$L__BB9_103:
	and.b32  	%r880, %r807, 1024;
	setp.eq.s32 	%p56, %r880, 0;
	@%p56 bra 	$L__BB9_105;
	ld.global.u32 	%r881, [%rd12+200];
	xor.b32  	%r1122, %r1122, %r881;
	ld.global.u32 	%r882, [%rd12+204];
	xor.b32  	%r1121, %r1121, %r882;
	ld.global.u32 	%r883, [%rd12+208];
	xor.b32  	%r1304, %r1304, %r883;
	ld.global.u32 	%r884, [%rd12+212];
	xor.b32  	%r1303, %r1303, %r884;
	ld.global.u32 	%r885, [%rd12+216];
	xor.b32  	%r1118, %r1118, %r885;
$L__BB9_105:
	and.b32  	%r887, %r807, 2048;
	setp.eq.s32 	%p57, %r887, 0;
	@%p57 bra 	$L__BB9_107;
	ld.global.u32 	%r888, [%rd12+220];
	xor.b32  	%r1122, %r1122, %r888;
	ld.global.u32 	%r889, [%rd12+224];
	xor.b32  	%r1121, %r1121, %r889;
	ld.global.u32 	%r890, [%rd12+228];
	xor.b32  	%r1304, %r1304, %r890;
	ld.global.u32 	%r891, [%rd12+232];
	xor.b32  	%r1303, %r1303, %r891;
	ld.global.u32 	%r892, [%rd12+236];
	xor.b32  	%r1118, %r1118, %r892;
$L__BB9_107:
	and.b32  	%r894, %r807, 4096;
	setp.eq.s32 	%p58, %r894, 0;
	@%p58 bra 	$L__BB9_109;
	ld.global.u32 	%r895, [%rd12+240];
	xor.b32  	%r1122, %r1122, %r895;
	ld.global.u32 	%r896, [%rd12+244];
	xor.b32  	%r1121, %r1121, %r896;
	ld.global.u32 	%r897, [%rd12+248];
	xor.b32  	%r1304, %r1304, %r897;
	ld.global.u32 	%r898, [%rd12+252];
	xor.b32  	%r1303, %r1303, %r898;
	ld.global.u32 	%r899, [%rd12+256];
	xor.b32  	%r1118, %r1118, %r899;
$L__BB9_109:
	and.b32  	%r901, %r807, 8192;
	setp.eq.s32 	%p59, %r901, 0;
	@%p59 bra 	$L__BB9_111;
	ld.global.u32 	%r902, [%rd12+260];
	xor.b32  	%r1122, %r1122, %r902;
	ld.global.u32 	%r903, [%rd12+264];
	xor.b32  	%r1121, %r1121, %r903;
	ld.global.u32 	%r904, [%rd12+268];
	xor.b32  	%r1304, %r1304, %r904;
	ld.global.u32 	%r905, [%rd12+272];
	xor.b32  	%r1303, %r1303, %r905;
	ld.global.u32 	%r906, [%rd12+276];
	xor.b32  	%r1118, %r1118, %r906;
$L__BB9_111:
	and.b32  	%r908, %r807, 16384;
	setp.eq.s32 	%p60, %r908, 0;
	@%p60 bra 	$L__BB9_113;
	ld.global.u32 	%r909, [%rd12+280];
	xor.b32  	%r1122, %r1122, %r909;
	ld.global.u32 	%r910, [%rd12+284];
	xor.b32  	%r1121, %r1121, %r910;
	ld.global.u32 	%r911, [%rd12+288];
	xor.b32  	%r1304, %r1304, %r911;
	ld.global.u32 	%r912, [%rd12+292];
	xor.b32  	%r1303, %r1303, %r912;
	ld.global.u32 	%r913, [%rd12+296];
	xor.b32  	%r1118, %r1118, %r913;
$L__BB9_113:
	and.b32  	%r915, %r807, 32768;
	setp.eq.s32 	%p61, %r915, 0;
	@%p61 bra 	$L__BB9_115;
	ld.global.u32 	%r916, [%rd12+300];
	xor.b32  	%r1122, %r1122, %r916;
	ld.global.u32 	%r917, [%rd12+304];
	xor.b32  	%r1121, %r1121, %r917;
	ld.global.u32 	%r918, [%rd12+308];
	xor.b32  	%r1304, %r1304, %r918;
	ld.global.u32 	%r919, [%rd12+312];
	xor.b32  	%r1303, %r1303, %r919;
	ld.global.u32 	%r920, [%rd12+316];
	xor.b32  	%r1118, %r1118, %r920;
$L__BB9_115:
	add.s32 	%r1301, %r1301, 16;
	setp.ne.s32 	%p62, %r1301, 32;
	@%p62 bra 	$L__BB9_83;
	mad.lo.s32 	%r921, %r1295, -31, %r371;
	add.s32 	%r1295, %r921, 1;
	setp.ne.s32 	%p63, %r1295, 5;
	@%p63 bra 	$L__BB9_82;
	st.local.u32 	[%rd5+4], %r1122;
	st.local.v2.u32 	[%rd5+8], {%r1121, %r1304};
	st.local.v2.u32 	[%rd5+16], {%r1303, %r1118};
$L__BB9_118:
	shr.u64 	%rd37, %rd7, 2;
	add.s32 	%r1105, %r1105, 1;
	setp.gt.u64 	%p64, %rd7, 3;
	@%p64 bra 	$L__BB9_6;
$L__BB9_119:
	shr.u32 	%r922, %r1122, 2;
	xor.b32  	%r923, %r922, %r1122;
	shl.b32 	%r924, %r1118, 4;
	shl.b32 	%r925, %r923, 1;
	xor.b32  	%r926, %r925, %r924;
	xor.b32  	%r927, %r926, %r923;
	xor.b32  	%r547, %r927, %r1118;
	setp.lt.s32 	%p65, %r2, 1;
	@%p65 bra 	$L__BB9_122;
	cvta.to.global.u64 	%rd14, %rd15;
	add.s32 	%r929, %r4, %r547;
	add.s32 	%r930, %r929, 362437;
	rem.u32 	%r1388, %r930, %r2;
	mov.b32 	%r1389, 0;
$L__BB9_121:
	add.s32 	%r931, %r1388, %r3;
	mul.wide.s32 	%rd33, %r931, 4;
	add.s64 	%rd34, %rd14, %rd33;
	ld.global.f32 	%f39, [%rd34];
	abs.f32 	%f37, %f39;
	setp.eq.f32 	%p66, %f37, 0f7F800000;
	add.s32 	%r932, %r1388, 1;
	setp.eq.s32 	%p67, %r932, %r2;
	selp.b32 	%r1388, 0, %r932, %p67;
	add.s32 	%r1389, %r1389, 1;
	setp.lt.s32 	%p68, %r1389, %r2;
	and.pred  	%p69, %p66, %p68;
	@%p69 bra 	$L__BB9_121;
$L__BB9_122:
	setp.ne.s32 	%p70, %r1, 0;
	shl.b32 	%r933, %r1, 2;
	mov.u32 	%r934, _ZZ13randValKernelPfS_mlE12sharedValues;
	add.s32 	%r935, %r934, %r933;
	st.shared.f32 	[%r935], %f39;
	bar.sync 	0;
	@%p70 bra 	$L__BB9_157;
	shr.u32 	%r936, %r1121, 2;
	xor.b32  	%r937, %r936, %r1121;
	shl.b32 	%r938, %r547, 4;
	shl.b32 	%r939, %r937, 1;
	xor.b32  	%r940, %r939, %r938;
	xor.b32  	%r941, %r940, %r937;
	xor.b32  	%r942, %r941, %r547;
	add.s32 	%r943, %r4, %r942;
	add.s32 	%r553, %r943, 724874;
	and.b32  	%r554, %r553, 31;
	shl.b32 	%r944, %r553, 2;
	and.b32  	%r945, %r944, 124;
	add.s32 	%r947, %r934, %r945;
	ld.shared.f32 	%f40, [%r947];
	setp.neu.f32 	%p71, %f40, 0f7F800000;
	@%p71 bra 	$L__BB9_156;
	add.s32 	%r949, %r944, 4;
	and.b32  	%r950, %r949, 124;
	add.s32 	%r952, %r934, %r950;
	ld.shared.f32 	%f40, [%r952];
	setp.neu.f32 	%p72, %f40, 0f7F800000;
	@%p72 bra 	$L__BB9_156;
	add.s32 	%r954, %r944, 8;
	and.b32  	%r955, %r954, 124;
	add.s32 	%r957, %r934, %r955;
	ld.shared.f32 	%f40, [%r957];
	setp.neu.f32 	%p73, %f40, 0f7F800000;
	@%p73 bra 	$L__BB9_156;
	add.s32 	%r959, %r944, 12;
	and.b32  	%r960, %r959, 124;
	add.s32 	%r962, %r934, %r960;
	ld.shared.f32 	%f40, [%r962];
	setp.neu.f32 	%p74, %f40, 0f7F800000;
	@%p74 bra 	$L__BB9_156;
	add.s32 	%r964, %r944, 16;
	and.b32  	%r965, %r964, 124;
	add.s32 	%r967, %r934, %r965;
	ld.shared.f32 	%f40, [%r967];
	setp.neu.f32 	%p75, %f40, 0f7F800000;
	@%p75 bra 	$L__BB9_156;
	add.s32 	%r969, %r944, 20;
	and.b32  	%r970, %r969, 124;
	add.s32 	%r972, %r934, %r970;
	ld.shared.f32 	%f40, [%r972];
	setp.neu.f32 	%p76, %f40, 0f7F800000;
	@%p76 bra 	$L__BB9_156;
	add.s32 	%r974, %r944, 24;
	and.b32  	%r975, %r974, 124;
	add.s32 	%r977, %r934, %r975;
	ld.shared.f32 	%f40, [%r977];
	setp.neu.f32 	%p77, %f40, 0f7F800000;
	@%p77 bra 	$L__BB9_156;
	add.s32 	%r979, %r944, 28;
	and.b32  	%r980, %r979, 124;
	add.s32 	%r982, %r934, %r980;
	ld.shared.f32 	%f40, [%r982];
	setp.neu.f32 	%p78, %f40, 0f7F800000;
	@%p78 bra 	$L__BB9_156;
	add.s32 	%r984, %r944, 32;
	and.b32  	%r985, %r984, 124;
	add.s32 	%r987, %r934, %r985;
	ld.shared.f32 	%f40, [%r987];
	setp.neu.f32 	%p79, %f40, 0f7F800000;
	@%p79 bra 	$L__BB9_156;
	add.s32 	%r989, %r944, 36;
	and.b32  	%r990, %r989, 124;
	add.s32 	%r992, %r934, %r990;
	ld.shared.f32 	%f40, [%r992];
	setp.neu.f32 	%p80, %f40, 0f7F800000;
	@%p80 bra 	$L__BB9_156;
	add.s32 	%r994, %r944, 40;
	and.b32  	%r995, %r994, 124;
	add.s32 	%r997, %r934, %r995;
	ld.shared.f32 	%f40, [%r997];
	setp.neu.f32 	%p81, %f40, 0f7F800000;
	@%p81 bra 	$L__BB9_156;
	add.s32 	%r999, %r944, 44;
	and.b32  	%r1000, %r999, 124;
	add.s32 	%r1002, %r934, %r1000;
	ld.shared.f32 	%f40, [%r1002];
	setp.neu.f32 	%p82, %f40, 0f7F800000;
	@%p82 bra 	$L__BB9_156;
	add.s32 	%r1004, %r944, 48;
	and.b32  	%r1005, %r1004, 124;
	add.s32 	%r1007, %r934, %r1005;
	ld.shared.f32 	%f40, [%r1007];
	setp.neu.f32 	%p83, %f40, 0f7F800000;
	@%p83 bra 	$L__BB9_156;
	add.s32 	%r1009, %r944, 52;
	and.b32  	%r1010, %r1009, 124;
	add.s32 	%r1012, %r934, %r1010;
	ld.shared.f32 	%f40, [%r1012];
	setp.neu.f32 	%p84, %f40, 0f7F800000;
	@%p84 bra 	$L__BB9_156;
	add.s32 	%r1014, %r944, 56;
	and.b32  	%r1015, %r1014, 124;
	add.s32 	%r1017, %r934, %r1015;
	ld.shared.f32 	%f40, [%r1017];
	setp.neu.f32 	%p85, %f40, 0f7F800000;
	@%p85 bra 	$L__BB9_156;
	add.s32 	%r1019, %r944, 60;
	and.b32  	%r1020, %r1019, 124;
	add.s32 	%r1022, %r934, %r1020;
	ld.shared.f32 	%f40, [%r1022];
	setp.neu.f32 	%p86, %f40, 0f7F800000;
	@%p86 bra 	$L__BB9_156;
	shl.b32 	%r1023, %r554, 2;
	xor.b32  	%r1024, %r1023, 64;
	add.s32 	%r1026, %r934, %r1024;
	ld.shared.f32 	%f40, [%r1026];
	setp.neu.f32 	%p87, %f40, 0f7F800000;
	@%p87 bra 	$L__BB9_156;
	add.s32 	%r1028, %r944, 68;
	and.b32  	%r1029, %r1028, 124;
	add.s32 	%r1031, %r934, %r1029;
	ld.shared.f32 	%f40, [%r1031];
	setp.neu.f32 	%p88, %f40, 0f7F800000;
	@%p88 bra 	$L__BB9_156;
	add.s32 	%r1033, %r944, 72;
	and.b32  	%r1034, %r1033, 124;
	add.s32 	%r1036, %r934, %r1034;
	ld.shared.f32 	%f40, [%r1036];
	setp.neu.f32 	%p89, %f40, 0f7F800000;
	@%p89 bra 	$L__BB9_156;
	add.s32 	%r1038, %r944, 76;
	and.b32  	%r1039, %r1038, 124;
	add.s32 	%r1041, %r934, %r1039;
	ld.shared.f32 	%f40, [%r1041];
	setp.neu.f32 	%p90, %f40, 0f7F800000;
	@%p90 bra 	$L__BB9_156;
	add.s32 	%r1043, %r944, 80;
	and.b32  	%r1044, %r1043, 124;
	add.s32 	%r1046, %r934, %r1044;
	ld.shared.f32 	%f40, [%r1046];
	setp.neu.f32 	%p91, %f40, 0f7F800000;
	@%p91 bra 	$L__BB9_156;
	add.s32 	%r1048, %r944, 84;
	and.b32  	%r1049, %r1048, 124;
	add.s32 	%r1051, %r934, %r1049;
	ld.shared.f32 	%f40, [%r1051];
	setp.neu.f32 	%p92, %f40, 0f7F800000;
	@%p92 bra 	$L__BB9_156;
	add.s32 	%r1053, %r944, 88;
	and.b32  	%r1054, %r1053, 124;
	add.s32 	%r1056, %r934, %r1054;
	ld.shared.f32 	%f40, [%r1056];
	setp.neu.f32 	%p93, %f40, 0f7F800000;
	@%p93 bra 	$L__BB9_156;
	add.s32 	%r1058, %r944, 92;
	and.b32  	%r1059, %r1058, 124;
	add.s32 	%r1061, %r934, %r1059;
	ld.shared.f32 	%f40, [%r1061];
	setp.neu.f32 	%p94, %f40, 0f7F800000;
	@%p94 bra 	$L__BB9_156;
	add.s32 	%r1063, %r944, 96;
	and.b32  	%r1064, %r1063, 124;
	add.s32 	%r1066, %r934, %r1064;
	ld.shared.f32 	%f40, [%r1066];
	setp.neu.f32 	%p95, %f40, 0f7F800000;
	@%p95 bra 	$L__BB9_156;
	add.s32 	%r1068, %r944, 100;
	and.b32  	%r1069, %r1068, 124;
	add.s32 	%r1071, %r934, %r1069;
	ld.shared.f32 	%f40, [%r1071];
	setp.neu.f32 	%p96, %f40, 0f7F800000;
	@%p96 bra 	$L__BB9_156;
	add.s32 	%r1073, %r944, 104;
	and.b32  	%r1074, %r1073, 124;
	add.s32 	%r1076, %r934, %r1074;
	ld.shared.f32 	%f40, [%r1076];
	setp.neu.f32 	%p97, %f40, 0f7F800000;
	@%p97 bra 	$L__BB9_156;
	add.s32 	%r1078, %r944, 108;
	and.b32  	%r1079, %r1078, 124;
	add.s32 	%r1081, %r934, %r1079;
	ld.shared.f32 	%f40, [%r1081];
	setp.neu.f32 	%p98, %f40, 0f7F800000;
	@%p98 bra 	$L__BB9_156;
	add.s32 	%r1083, %r944, 112;
	and.b32  	%r1084, %r1083, 124;
	add.s32 	%r1086, %r934, %r1084;
	ld.shared.f32 	%f40, [%r1086];
	setp.neu.f32 	%p99, %f40, 0f7F800000;
	@%p99 bra 	$L__BB9_156;
	add.s32 	%r1088, %r944, 116;
	and.b32  	%r1089, %r1088, 124;
	add.s32 	%r1091, %r934, %r1089;
	ld.shared.f32 	%f40, [%r1091];
	setp.neu.f32 	%p100, %f40, 0f7F800000;
	@%p100 bra 	$L__BB9_156;
	add.s32 	%r1093, %r944, 120;
	and.b32  	%r1094, %r1093, 124;
	add.s32 	%r1096, %r934, %r1094;
	ld.shared.f32 	%f40, [%r1096];
	setp.neu.f32 	%p101, %f40, 0f7F800000;
	@%p101 bra 	$L__BB9_156;
	add.s32 	%r1098, %r944, -4;
	and.b32  	%r1099, %r1098, 124;
	add.s32 	%r1101, %r934, %r1099;
	ld.shared.f32 	%f40, [%r1101];
	setp.neu.f32 	%p102, %f40, 0f7F800000;
	@%p102 bra 	$L__BB9_156;
	mov.f32 	%f40, 0f7F800000;
$L__BB9_156:
	cvta.to.global.u64 	%rd35, %rd16;
	st.global.f32 	[%rd35], %f40;
$L__BB9_157:
	ret;

}
	// .globl	_Z25randValPrescanSetupKernelPfl
.visible .entry _Z25randValPrescanSetupKernelPfl(
	.param .u64 .ptr .align 1 _Z25randValPrescanSetupKernelPfl_param_0,
	.param .u64 _Z25randValPrescanSetupKernelPfl_param_1
)
{
	.reg .pred 	%p<2>;
	.reg .b32 	%r<6>;
	.reg .b64 	%rd<7>;

	ld.param.u64 	%rd2, [_Z25randValPrescanSetupKernelPfl_param_0];
	ld.param.u64 	%rd3, [_Z25randValPrescanSetupKernelPfl_param_1];
	mov.u32 	%r1, %tid.x;
	mov.u32 	%r2, %ctaid.x;
	mov.u32 	%r3, %ntid.x;
	mad.lo.s32 	%r4, %r2, %r3, %r1;
	cvt.s64.s32 	%rd1, %r4;
	setp.le.s64 	%p1, %rd3, %rd1;
	@%p1 bra 	$L__BB10_2;
	cvta.to.global.u64 	%rd4, %rd2;
	shl.b64 	%rd5, %rd1, 2;
	add.s64 	%rd6, %rd4, %rd5;
	mov.b32 	%r5, 2139095040;
	st.global.u32 	[%rd6], %r5;
$L__BB10_2:
	ret;

}
	// .globl	_Z20randValPrescanKernelPfS_ml
.visible .entry _Z20randValPrescanKernelPfS_ml(
	.param .u64 .ptr .align 1 _Z20randValPrescanKernelPfS_ml_param_0,
	.param .u64 .ptr .align 1 _Z20randValPrescanKernelPfS_ml_param_1,
	.param .u64 _Z20randValPrescanKernelPfS_ml_param_2,
	.param .u64 _Z20randValPrescanKernelPfS_ml_param_3
)
{
	.reg .pred 	%p<4>;
	.reg .b32 	%r<13>;
	.reg .b32 	%f<2>;
	.reg .b64 	%rd<19>;

	ld.param.u64 	%rd6, [_Z20randValPrescanKernelPfS_ml_param_0];
	ld.param.u64 	%rd7, [_Z20randValPrescanKernelPfS_ml_param_1];
	ld.param.u64 	%rd8, [_Z20randValPrescanKernelPfS_ml_param_2];
	ld.param.u64 	%rd9, [_Z20randValPrescanKernelPfS_ml_param_3];
	mov.u32 	%r1, %tid.x;
	mov.u32 	%r2, %ctaid.x;
	mov.u32 	%r3, %ntid.x;
	mad.lo.s32 	%r4, %r2, %r3, %r1;
	cvt.s64.s32 	%rd1, %r4;
	setp.le.s64 	%p1, %rd9, %rd1;
	@%p1 bra 	$L__BB11_6;
	add.s64 	%rd2, %rd8, %rd1;
	or.b64  	%rd10, %rd2, %rd9;
	and.b64  	%rd11, %rd10, -4294967296;
	setp.ne.s64 	%p2, %rd11, 0;
	@%p2 bra 	$L__BB11_3;
	cvt.u32.u64 	%r5, %rd9;
	cvt.u32.u64 	%r6, %rd2;
	rem.u32 	%r7, %r6, %r5;
	cvt.u64.u32 	%rd18, %r7;
	bra.uni 	$L__BB11_4;
$L__BB11_3:
	rem.u64 	%rd18, %rd2, %rd9;
$L__BB11_4:
	cvta.to.global.u64 	%rd12, %rd6;
	shl.b64 	%rd13, %rd18, 2;
	add.s64 	%rd14, %rd12, %rd13;
	ld.global.f32 	%f1, [%rd14];
	setp.eq.f32 	%p3, %f1, 0f7F800000;
	@%p3 bra 	$L__BB11_6;
	cvt.u32.u64 	%r8, %rd1;
	shr.s32 	%r9, %r8, 31;
	shr.u32 	%r10, %r9, 22;
	add.s32 	%r11, %r8, %r10;
	shr.s32 	%r12, %r11, 10;
	cvta.to.global.u64 	%rd15, %rd7;
	mul.wide.s32 	%rd16, %r12, 4;
	add.s64 	%rd17, %rd15, %rd16;
	st.global.f32 	[%rd17], %f1;
$L__BB11_6:
	ret;

}
	// .globl	_Z18randValQuickKernelPfS_ml
.visible .entry _Z18randValQuickKernelPfS_ml(
	.param .u64 .ptr .align 1 _Z18randValQuickKernelPfS_ml_param_0,
	.param .u64 .ptr .align 1 _Z18randValQuickKernelPfS_ml_param_1,
	.param .u64 _Z18randValQuickKernelPfS_ml_param_2,
	.param .u64 _Z18randValQuickKernelPfS_ml_param_3
)
{
	.local .align 8 .b8 	__local_depot12[8];
	.reg .b64 	%SP;
	.reg .b64 	%SPL;
	.reg .pred 	%p<6>;
	.reg .b32 	%r<13>;
	.reg .b32 	%f<2>;
	.reg .b64 	%rd<27>;

	mov.u64 	%SPL, __local_depot12;
	cvta.local.u64 	%SP, %SPL;
	ld.param.u64 	%rd9, [_Z18randValQuickKernelPfS_ml_param_0];
	ld.param.u64 	%rd10, [_Z18randValQuickKernelPfS_ml_param_1];
	ld.param.u64 	%rd11, [_Z18randValQuickKernelPfS_ml_param_2];
	ld.param.u64 	%rd12, [_Z18randValQuickKernelPfS_ml_param_3];
	mov.u32 	%r2, %tid.x;
	mov.u32 	%r3, %ctaid.x;
	mov.u32 	%r4, %ntid.x;
	mad.lo.s32 	%r1, %r3, %r4, %r2;
	setp.ne.s32 	%p1, %r1, 0;
	@%p1 bra 	$L__BB12_5;
	or.b64  	%rd13, %rd11, %rd12;
	and.b64  	%rd14, %rd13, -4294967296;
	setp.ne.s64 	%p2, %rd14, 0;
	@%p2 bra 	$L__BB12_3;
	cvt.u32.u64 	%r5, %rd12;
	cvt.u32.u64 	%r6, %rd11;
	rem.u32 	%r7, %r6, %r5;
	cvt.u64.u32 	%rd25, %r7;
	bra.uni 	$L__BB12_4;
$L__BB12_3:
	rem.u64 	%rd25, %rd11, %rd12;
$L__BB12_4:
	add.u64 	%rd15, %SP, 0;
	add.u64 	%rd16, %SPL, 0;
	st.local.u64 	[%rd16], %rd25;
	mov.u64 	%rd17, $str;
	cvta.global.u64 	%rd18, %rd17;
	{ // callseq 0, 0
	.param .b64 param0;
	st.param.b64 	[param0], %rd18;
	.param .b64 param1;
	st.param.b64 	[param1], %rd15;
	.param .b32 retval0;
	call.uni (retval0), 
	vprintf, 
	(
	param0, 
	param1
	);
	ld.param.b32 	%r8, [retval0];
	} // callseq 0
$L__BB12_5:
	cvt.s64.s32 	%rd4, %r1;
	setp.le.s64 	%p3, %rd12, %rd4;
	@%p3 bra 	$L__BB12_11;
	add.s64 	%rd5, %rd11, %rd4;
	or.b64  	%rd19, %rd5, %rd12;
	and.b64  	%rd20, %rd19, -4294967296;
	setp.ne.s64 	%p4, %rd20, 0;
	@%p4 bra 	$L__BB12_8;
	cvt.u32.u64 	%r10, %rd12;
	cvt.u32.u64 	%r11, %rd5;
	rem.u32 	%r12, %r11, %r10;
	cvt.u64.u32 	%rd26, %r12;
	bra.uni 	$L__BB12_9;
$L__BB12_8:
	rem.u64 	%rd26, %rd5, %rd12;
$L__BB12_9:
	cvta.to.global.u64 	%rd21, %rd9;
	shl.b64 	%rd22, %rd26, 2;
	add.s64 	%rd23, %rd21, %rd22;
	ld.global.f32 	%f1, [%rd23];
	setp.eq.f32 	%p5, %f1, 0f7F800000;
	@%p5 bra 	$L__BB12_11;
	cvta.to.global.u64 	%rd24, %rd10;
	st.global.f32 	[%rd24], %f1;
$L__BB12_11:
	ret;

}
	// .globl	_Z20randValQuickerKernelPfS_ml
.visible .entry _Z20randValQuickerKernelPfS_ml(
	.param .u64 .ptr .align 1 _Z20randValQuickerKernelPfS_ml_param_0,
	.param .u64 .ptr .align 1 _Z20randValQuickerKernelPfS_ml_param_1,
	.param .u64 _Z20randValQuickerKernelPfS_ml_param_2,
	.param .u64 _Z20randValQuickerKernelPfS_ml_param_3
)
{
	.reg .pred 	%p<19>;
	.reg .b32 	%r<56>;
	.reg .b32 	%f<11>;
	.reg .b64 	%rd<95>;

	ld.param.u64 	%rd41, [_Z20randValQuickerKernelPfS_ml_param_0];
	ld.param.u64 	%rd38, [_Z20randValQuickerKernelPfS_ml_param_1];
	ld.param.u64 	%rd39, [_Z20randValQuickerKernelPfS_ml_param_2];
	ld.param.u64 	%rd40, [_Z20randValQuickerKernelPfS_ml_param_3];
	cvta.to.global.u64 	%rd1, %rd41;
	mov.u32 	%r4, %tid.x;
	mov.u32 	%r5, %ctaid.x;
	mov.u32 	%r6, %ntid.x;
	mad.lo.s32 	%r7, %r5, %r6, %r4;
	shl.b32 	%r1, %r7, 3;
	cvt.s64.s32 	%rd42, %r1;
	setp.le.s64 	%p1, %rd40, %rd42;
	@%p1 bra 	$L__BB13_37;
	or.b64  	%rd43, %rd39, %rd40;
	and.b64  	%rd44, %rd43, -4294967296;
	setp.ne.s64 	%p2, %rd44, 0;
	@%p2 bra 	$L__BB13_3;
	cvt.u32.u64 	%r8, %rd40;
	cvt.u32.u64 	%r9, %rd39;
	rem.u32 	%r10, %r9, %r8;
	cvt.u64.u32 	%rd86, %r10;
	bra.uni 	$L__BB13_4;
$L__BB13_3:
	rem.u64 	%rd86, %rd39, %rd40;
$L__BB13_4:
	cvt.u32.u64 	%r2, %rd86;
	mul.lo.s64 	%rd5, %rd39, %rd39;
	and.b32  	%r3, %r2, 7;
	add.s32 	%r11, %r3, %r1;
	cvt.s64.s32 	%rd45, %r11;
	add.s64 	%rd6, %rd5, %rd45;
	or.b64  	%rd46, %rd6, %rd40;
	and.b64  	%rd47, %rd46, -4294967296;
	setp.ne.s64 	%p3, %rd47, 0;
	@%p3 bra 	$L__BB13_6;
	cvt.u32.u64 	%r12, %rd40;
	cvt.u32.u64 	%r13, %rd6;
	rem.u32 	%r14, %r13, %r12;
	cvt.u64.u32 	%rd87, %r14;
	bra.uni 	$L__BB13_7;
$L__BB13_6:
	rem.u64 	%rd87, %rd6, %rd40;
$L__BB13_7:
	shl.b64 	%rd48, %rd87, 2;
	add.s64 	%rd49, %rd1, %rd48;
	ld.global.f32 	%f10, [%rd49];
	setp.neu.f32 	%p4, %f10, 0f7F800000;
	@%p4 bra 	$L__BB13_36;
	add.s32 	%r15, %r2, 1;
	and.b32  	%r16, %r15, 7;
	add.s32 	%r17, %r16, %r1;
	cvt.s64.s32 	%rd50, %r17;
	add.s64 	%rd10, %rd5, %rd50;
	or.b64  	%rd51, %rd10, %rd40;
	and.b64  	%rd52, %rd51, -4294967296;
	setp.ne.s64 	%p5, %rd52, 0;
	@%p5 bra 	$L__BB13_10;
	cvt.u32.u64 	%r18, %rd40;
	cvt.u32.u64 	%r19, %rd10;
	rem.u32 	%r20, %r19, %r18;
	cvt.u64.u32 	%rd88, %r20;
	bra.uni 	$L__BB13_11;
$L__BB13_10:
	rem.u64 	%rd88, %rd10, %rd40;
$L__BB13_11:
	shl.b64 	%rd53, %rd88, 2;
	add.s64 	%rd54, %rd1, %rd53;
	ld.global.f32 	%f10, [%rd54];
	setp.neu.f32 	%p6, %f10, 0f7F800000;
	@%p6 bra 	$L__BB13_36;
	add.s32 	%r21, %r2, 2;
	and.b32  	%r22, %r21, 7;
	add.s32 	%r23, %r22, %r1;
	cvt.s64.s32 	%rd55, %r23;
	add.s64 	%rd14, %rd5, %rd55;
	or.b64  	%rd56, %rd14, %rd40;
	and.b64  	%rd57, %rd56, -4294967296;
	setp.ne.s64 	%p7, %rd57, 0;
	@%p7 bra 	$L__BB13_14;
	cvt.u32.u64 	%r24, %rd40;
	cvt.u32.u64 	%r25, %rd14;
	rem.u32 	%r26, %r25, %r24;
	cvt.u64.u32 	%rd89, %r26;
	bra.uni 	$L__BB13_15;
$L__BB13_14:
	rem.u64 	%rd89, %rd14, %rd40;
$L__BB13_15:
	shl.b64 	%rd58, %rd89, 2;
	add.s64 	%rd59, %rd1, %rd58;
	ld.global.f32 	%f10, [%rd59];
	setp.neu.f32 	%p8, %f10, 0f7F800000;
	@%p8 bra 	$L__BB13_36;
	add.s32 	%r27, %r2, 3;
	and.b32  	%r28, %r27, 7;
	add.s32 	%r29, %r28, %r1;
	cvt.s64.s32 	%rd60, %r29;
	add.s64 	%rd18, %rd5, %rd60;
	or.b64  	%rd61, %rd18, %rd40;
	and.b64  	%rd62, %rd61, -4294967296;
	setp.ne.s64 	%p9, %rd62, 0;
	@%p9 bra 	$L__BB13_18;
	cvt.u32.u64 	%r30, %rd40;
	cvt.u32.u64 	%r31, %rd18;
	rem.u32 	%r32, %r31, %r30;
	cvt.u64.u32 	%rd90, %r32;
	bra.uni 	$L__BB13_19;
$L__BB13_18:
	rem.u64 	%rd90, %rd18, %rd40;
$L__BB13_19:
	shl.b64 	%rd63, %rd90, 2;
	add.s64 	%rd64, %rd1, %rd63;
	ld.global.f32 	%f10, [%rd64];
	setp.neu.f32 	%p10, %f10, 0f7F800000;
	@%p10 bra 	$L__BB13_36;
	xor.b32  	%r33, %r3, 4;
	add.s32 	%r34, %r33, %r1;
	cvt.s64.s32 	%rd65, %r34;
	add.s64 	%rd22, %rd5, %rd65;
	or.b64  	%rd66, %rd22, %rd40;
	and.b64  	%rd67, %rd66, -4294967296;
	setp.ne.s64 	%p11, %rd67, 0;
	@%p11 bra 	$L__BB13_22;
	cvt.u32.u64 	%r35, %rd40;
	cvt.u32.u64 	%r36, %rd22;
	rem.u32 	%r37, %r36, %r35;
	cvt.u64.u32 	%rd91, %r37;
	bra.uni 	$L__BB13_23;
$L__BB13_22:
	rem.u64 	%rd91, %rd22, %rd40;
$L__BB13_23:
	shl.b64 	%rd68, %rd91, 2;
	add.s64 	%rd69, %rd1, %rd68;
	ld.global.f32 	%f10, [%rd69];
	setp.neu.f32 	%p12, %f10, 0f7F800000;
	@%p12 bra 	$L__BB13_36;
	add.s32 	%r38, %r2, 5;
	and.b32  	%r39, %r38, 7;
	add.s32 	%r40, %r39, %r1;
	cvt.s64.s32 	%rd70, %r40;
	add.s64 	%rd26, %rd5, %rd70;
	or.b64  	%rd71, %rd26, %rd40;
	and.b64  	%rd72, %rd71, -4294967296;
	setp.ne.s64 	%p13, %rd72, 0;
	@%p13 bra 	$L__BB13_26;
	cvt.u32.u64 	%r41, %rd40;
	cvt.u32.u64 	%r42, %rd26;
	rem.u32 	%r43, %r42, %r41;
	cvt.u64.u32 	%rd92, %r43;
	bra.uni 	$L__BB13_27;
$L__BB13_26:
	rem.u64 	%rd92, %rd26, %rd40;
$L__BB13_27:
	shl.b64 	%rd73, %rd92, 2;
	add.s64 	%rd74, %rd1, %rd73;
	ld.global.f32 	%f10, [%rd74];
	setp.neu.f32 	%p14, %f10, 0f7F800000;
	@%p14 bra 	$L__BB13_36;
	add.s32 	%r44, %r2, 6;
	and.b32  	%r45, %r44, 7;
	add.s32 	%r46, %r45, %r1;
	cvt.s64.s32 	%rd75, %r46;
	add.s64 	%rd30, %rd5, %rd75;
	or.b64  	%rd76, %rd30, %rd40;
	and.b64  	%rd77, %rd76, -4294967296;
	setp.ne.s64 	%p15, %rd77, 0;
	@%p15 bra 	$L__BB13_30;
	cvt.u32.u64 	%r47, %rd40;
	cvt.u32.u64 	%r48, %rd30;
	rem.u32 	%r49, %r48, %r47;
	cvt.u64.u32 	%rd93, %r49;
	bra.uni 	$L__BB13_31;
$L__BB13_30:
	rem.u64 	%rd93, %rd30, %rd40;
$L__BB13_31:
	shl.b64 	%rd78, %rd93, 2;
	add.s64 	%rd79, %rd1, %rd78;
	ld.global.f32 	%f10, [%rd79];
	setp.neu.f32 	%p16, %f10, 0f7F800000;
	@%p16 bra 	$L__BB13_36;
	add.s32 	%r50, %r2, -1;
	and.b32  	%r51, %r50, 7;
	add.s32 	%r52, %r51, %r1;
	cvt.s64.s32 	%rd80, %r52;
	add.s64 	%rd34, %rd5, %rd80;
	or.b64  	%rd81, %rd34, %rd40;
	and.b64  	%rd82, %rd81, -4294967296;
	setp.ne.s64 	%p17, %rd82, 0;
	@%p17 bra 	$L__BB13_34;
	cvt.u32.u64 	%r53, %rd40;
	cvt.u32.u64 	%r54, %rd34;
	rem.u32 	%r55, %r54, %r53;
	cvt.u64.u32 	%rd94, %r55;
	bra.uni 	$L__BB13_35;
$L__BB13_34:
	rem.u64 	%rd94, %rd34, %rd40;
$L__BB13_35:
	shl.b64 	%rd83, %rd94, 2;
	add.s64 	%rd84, %rd1, %rd83;
	ld.global.f32 	%f10, [%rd84];
	setp.eq.f32 	%p18, %f10, 0f7F800000;
	@%p18 bra 	$L__BB13_37;
$L__BB13_36:
	cvta.to.global.u64 	%rd85, %rd38;
	st.global.f32 	[%rd85], %f10;
$L__BB13_37:
	ret;

}
	// .globl	_ZN3cub18CUB_300001_SM_10006detail11EmptyKernelIvEEvv
.visible .entry _ZN3cub18CUB_300001_SM_10006detail11EmptyKernelIvEEvv()
{


	ret;

}
	// .globl	_ZN3cub18CUB_300001_SM_10006detail10radix_sort31DeviceRadixSortSingleTileKernelINS1_5radix10policy_hubIfNS0_8NullTypeEjE10Policy1000ELNS0_9SortOrderE0EfS6_jNS1_21identity_decomposer_tEEEvPKT1_PSB_PKT2_PSF_T3_iiT4_
.visible .entry _ZN3cub18CUB_300001_SM_10006detail10radix_sort31DeviceRadixSortSingleTileKernelINS1_5radix10policy_hubIfNS0_8NullTypeEjE10Policy1000ELNS0_9SortOrderE0EfS6_jNS1_21identity_decomposer_tEEEvPKT1_PSB_PKT2_PSF_T3_iiT4_(
	.param .u64 .ptr .align 1 _ZN3cub18CUB_300001_SM_10006detail10radix_sort31DeviceRadixSortSingleTileKernelINS1_5radix10policy_hubIfNS0_8NullTypeEjE10Policy1000ELNS0_9SortOrderE0EfS6_jNS1_21identity_decomposer_tEEEvPKT1_PSB_PKT2_PSF_T3_iiT4__param_0,
	.param .u64 .ptr .align 1 _ZN3cub18CUB_300001_SM_10006detail10radix_sort31DeviceRadixSortSingleTileKernelINS1_5radix10policy_hubIfNS0_8NullTypeEjE10Policy1000ELNS0_9SortOrderE0EfS6_jNS1_21identity_decomposer_tEEEvPKT1_PSB_PKT2_PSF_T3_iiT4__param_1,
	.param .u64 .ptr .align 1 _ZN3cub18CUB_300001_SM_10006detail10radix_sort31DeviceRadixSortSingleTileKernelINS1_5radix10policy_hubIfNS0_8NullTypeEjE10Policy1000ELNS0_9SortOrderE0EfS6_jNS1_21identity_decomposer_tEEEvPKT1_PSB_PKT2_PSF_T3_iiT4__param_2,
	.param .u64 .ptr .align 1 _ZN3cub18CUB_300001_SM_10006detail10radix_sort31DeviceRadixSortSingleTileKernelINS1_5radix10policy_hubIfNS0_8NullTypeEjE10Policy1000ELNS0_9SortOrderE0EfS6_jNS1_21identity_decomposer_tEEEvPKT1_PSB_PKT2_PSF_T3_iiT4__param_3,
	.param .u32 _ZN3cub18CUB_300001_SM_10006detail10radix_sort31DeviceRadixSortSingleTileKernelINS1_5radix10policy_hubIfNS0_8NullTypeEjE10Policy1000ELNS0_9SortOrderE0EfS6_jNS1_21identity_decomposer_tEEEvPKT1_PSB_PKT2_PSF_T3_iiT4__param_4,
	.param .u32 _ZN3cub18CUB_300001_SM_10006detail10radix_sort31DeviceRadixSortSingleTileKernelINS1_5radix10policy_hubIfNS0_8NullTypeEjE10Policy1000ELNS0_9SortOrderE0EfS6_jNS1_21identity_decomposer_tEEEvPKT1_PSB_PKT2_PSF_T3_iiT4__param_5,
	.param .u32 _ZN3cub18CUB_300001_SM_10006detail10radix_sort31DeviceRadixSortSingleTileKernelINS1_5radix10policy_hubIfNS0_8NullTypeEjE10Policy1000ELNS0_9SortOrderE0EfS6_jNS1_21identity_decomposer_tEEEvPKT1_PSB_PKT2_PSF_T3_iiT4__param_6,
	.param .align 1 .b8 _ZN3cub18CUB_300001_SM_10006detail10radix_sort31DeviceRadixSortSingleTileKernelINS1_5radix10policy_hubIfNS0_8NullTypeEjE10Policy1000ELNS0_9SortOrderE0EfS6_jNS1_21identity_decomposer_tEEEvPKT1_PSB_PKT2_PSF_T3_iiT4__param_7[1]
)
.maxntid 256
.minnctapersm 1
{
	.reg .pred 	%p<109>;
	.reg .b16 	%rs<39>;
	.reg .b32 	%r<782>;
	.reg .b64 	%rd<9>;
	// demoted variable
	.shared .align 16 .b8 _ZZN3cub18CUB_300001_SM_10006detail10radix_sort31DeviceRadixSortSingleTileKernelINS1_5radix10policy_hubIfNS0_8NullTypeEjE10Policy1000ELNS0_9SortOrderE0EfS6_jNS1_21identity_decomposer_tEEEvPKT1_PSB_PKT2_PSF_T3_iiT4_E12temp_storage[33856];
	ld.param.u64 	%rd4, [_ZN3cub18CUB_300001_SM_10006detail10radix_sort31DeviceRadixSortSingleTileKernelINS1_5radix10policy_hubIfNS0_8NullTypeEjE10Policy1000ELNS0_9SortOrderE0EfS6_jNS1_21identity_decomposer_tEEEvPKT1_PSB_PKT2_PSF_T3_iiT4__param_0];
	ld.param.u64 	%rd3, [_ZN3cub18CUB_300001_SM_10006detail10radix_sort31DeviceRadixSortSingleTileKernelINS1_5radix10policy_hubIfNS0_8NullTypeEjE10Policy1000ELNS0_9SortOrderE0EfS6_jNS1_21identity_decomposer_tEEEvPKT1_PSB_PKT2_PSF_T3_iiT4__param_1];
	ld.param.u32 	%r207, [_ZN3cub18CUB_300001_SM_10006detail10radix_sort31DeviceRadixSortSingleTileKernelINS1_5radix10policy_hubIfNS0_8NullTypeEjE10Policy1000ELNS0_9SortOrderE0EfS6_jNS1_21identity_decomposer_tEEEvPKT1_PSB_PKT2_PSF_T3_iiT4__param_4];
	ld.param.u32 	%r208, [_ZN3cub18CUB_300001_SM_10006detail10radix_sort31DeviceRadixSortSingleTileKernelINS1_5radix10policy_hubIfNS0_8NullTypeEjE10Policy1000ELNS0_9SortOrderE0EfS6_jNS1_21identity_decomposer_tEEEvPKT1_PSB_PKT2_PSF_T3_iiT4__param_5];
	ld.param.u32 	%r209, [_ZN3cub18CUB_300001_SM_10006detail10radix_sort31DeviceRadixSortSingleTileKernelINS1_5radix10policy_hubIfNS0_8NullTypeEjE10Policy1000ELNS0_9SortOrderE0EfS6_jNS1_21identity_decomposer_tEEEvPKT1_PSB_PKT2_PSF_T3_iiT4__param_6];
	cvta.to.global.u64 	%rd5, %rd4;
	mov.u32 	%r1, %tid.x;
	mul.lo.s32 	%r2, %r1, 19;
	setp.ge.s32 	%p1, %r2, %r207;
	mul.wide.u32 	%rd6, %r2, 4;
	add.s64 	%rd1, %rd5, %rd6;
	mov.b32 	%r740, 2147483647;
	@%p1 bra 	$L__BB15_2;
	ld.global.u32 	%r740, [%rd1];
$L__BB15_2:
	add.s32 	%r212, %r2, 1;
	setp.ge.s32 	%p2, %r212, %r207;
	mov.b32 	%r741, 2147483647;
	@%p2 bra 	$L__BB15_4;
	ld.global.u32 	%r741, [%rd1+4];
$L__BB15_4:
	add.s32 	%r214, %r2, 2;
	setp.ge.s32 	%p3, %r214, %r207;
	mov.b32 	%r742, 2147483647;
	@%p3 bra 	$L__BB15_6;
	ld.global.u32 	%r742, [%rd1+8];
$L__BB15_6:
	add.s32 	%r216, %r2, 3;
	setp.ge.s32 	%p4, %r216, %r207;
	mov.b32 	%r743, 2147483647;
	@%p4 bra 	$L__BB15_8;
	ld.global.u32 	%r743, [%rd1+12];
$L__BB15_8:
	add.s32 	%r218, %r2, 4;
	setp.ge.s32 	%p5, %r218, %r207;
	mov.b32 	%r744, 2147483647;
	@%p5 bra 	$L__BB15_10;
	ld.global.u32 	%r744, [%rd1+16];
$L__BB15_10:
	add.s32 	%r220, %r2, 5;
	setp.ge.s32 	%p6, %r220, %r207;
	mov.b32 	%r745, 2147483647;
	@%p6 bra 	$L__BB15_12;
	ld.global.u32 	%r745, [%rd1+20];
$L__BB15_12:
	add.s32 	%r222, %r2, 6;
	setp.ge.s32 	%p7, %r222, %r207;
	mov.b32 	%r746, 2147483647;
	@%p7 bra 	$L__BB15_14;
	ld.global.u32 	%r746, [%rd1+24];
$L__BB15_14:
	add.s32 	%r224, %r2, 7;
	setp.ge.s32 	%p8, %r224, %r207;
	mov.b32 	%r747, 2147483647;
	@%p8 bra 	$L__BB15_16;
	ld.global.u32 	%r747, [%rd1+28];
$L__BB15_16:
	add.s32 	%r226, %r2, 8;
	setp.ge.s32 	%p9, %r226, %r207;
	mov.b32 	%r748, 2147483647;
	@%p9 bra 	$L__BB15_18;
	ld.global.u32 	%r748, [%rd1+32];
$L__BB15_18:
	add.s32 	%r228, %r2, 9;
	setp.ge.s32 	%p10, %r228, %r207;
	mov.b32 	%r749, 2147483647;
	@%p10 bra 	$L__BB15_20;
	ld.global.u32 	%r749, [%rd1+36];
$L__BB15_20:
	add.s32 	%r230, %r2, 10;
	setp.ge.s32 	%p11, %r230, %r207;
	mov.b32 	%r750, 2147483647;
	@%p11 bra 	$L__BB15_22;
	ld.global.u32 	%r750, [%rd1+40];
$L__BB15_22:
	add.s32 	%r232, %r2, 11;
	setp.ge.s32 	%p12, %r232, %r207;
	mov.b32 	%r751, 2147483647;
	@%p12 bra 	$L__BB15_24;
	ld.global.u32 	%r751, [%rd1+44];
$L__BB15_24:
	add.s32 	%r234, %r2, 12;
	setp.ge.s32 	%p13, %r234, %r207;
	mov.b32 	%r752, 2147483647;
	@%p13 bra 	$L__BB15_26;
	ld.global.u32 	%r752, [%rd1+48];
$L__BB15_26:
	add.s32 	%r236, %r2, 13;
	setp.ge.s32 	%p14, %r236, %r207;
	mov.b32 	%r753, 2147483647;
	@%p14 bra 	$L__BB15_28;
	ld.global.u32 	%r753, [%rd1+52];
$L__BB15_28:
	add.s32 	%r238, %r2, 14;
	setp.ge.s32 	%p15, %r238, %r207;
	mov.b32 	%r754, 2147483647;
	@%p15 bra 	$L__BB15_30;
	ld.global.u32 	%r754, [%rd1+56];
$L__BB15_30:
	add.s32 	%r240, %r2, 15;
	setp.ge.s32 	%p16, %r240, %r207;
	mov.b32 	%r755, 2147483647;
	@%p16 bra 	$L__BB15_32;
	ld.global.u32 	%r755, [%rd1+60];
$L__BB15_32:
	add.s32 	%r242, %r2, 16;
	setp.ge.s32 	%p17, %r242, %r207;
	mov.b32 	%r756, 2147483647;
	@%p17 bra 	$L__BB15_34;
	ld.global.u32 	%r756, [%rd1+64];
$L__BB15_34:
	add.s32 	%r244, %r2, 17;
	setp.ge.s32 	%p18, %r244, %r207;
	mov.b32 	%r757, 2147483647;
	@%p18 bra 	$L__BB15_36;
	ld.global.u32 	%r757, [%rd1+68];
$L__BB15_36:
	add.s32 	%r246, %r2, 18;
	setp.ge.s32 	%p19, %r246, %r207;
	mov.b32 	%r758, 2147483647;
	@%p19 bra 	$L__BB15_38;
	ld.global.u32 	%r758, [%rd1+72];
$L__BB15_38:
	bar.sync 	0;
	setp.gt.s32 	%p20, %r740, -1;
	selp.b32 	%r248, -2147483648, -1, %p20;
	xor.b32  	%r779, %r248, %r740;
	setp.gt.s32 	%p21, %r741, -1;
	selp.b32 	%r249, -2147483648, -1, %p21;
	xor.b32  	%r778, %r249, %r741;
	setp.gt.s32 	%p22, %r742, -1;
	selp.b32 	%r250, -2147483648, -1, %p22;
	xor.b32  	%r777, %r250, %r742;
	setp.gt.s32 	%p23, %r743, -1;
	selp.b32 	%r251, -2147483648, -1, %p23;
	xor.b32  	%r776, %r251, %r743;
	setp.gt.s32 	%p24, %r744, -1;
	selp.b32 	%r252, -2147483648, -1, %p24;
	xor.b32  	%r775, %r252, %r744;
	setp.gt.s32 	%p25, %r745, -1;
	selp.b32 	%r253, -2147483648, -1, %p25;
	xor.b32  	%r774, %r253, %r745;
	setp.gt.s32 	%p26, %r746, -1;
	selp.b32 	%r254, -2147483648, -1, %p26;
	xor.b32  	%r773, %r254, %r746;
	setp.gt.s32 	%p27, %r747, -1;
	selp.b32 	%r255, -2147483648, -1, %p27;
	xor.b32  	%r772, %r255, %r747;
	setp.gt.s32 	%p28, %r748, -1;
	selp.b32 	%r256, -2147483648, -1, %p28;
	xor.b32  	%r771, %r256, %r748;
	setp.gt.s32 	%p29, %r749, -1;
	selp.b32 	%r257, -2147483648, -1, %p29;
	xor.b32  	%r770, %r257, %r749;
	setp.gt.s32 	%p30, %r750, -1;
	selp.b32 	%r258, -2147483648, -1, %p30;
	xor.b32  	%r769, %r258, %r750;
	setp.gt.s32 	%p31, %r751, -1;
	selp.b32 	%r259, -2147483648, -1, %p31;
	xor.b32  	%r768, %r259, %r751;
	setp.gt.s32 	%p32, %r752, -1;
	selp.b32 	%r260, -2147483648, -1, %p32;
	xor.b32  	%r767, %r260, %r752;
	setp.gt.s32 	%p33, %r753, -1;
	selp.b32 	%r261, -2147483648, -1, %p33;
	xor.b32  	%r766, %r261, %r753;
	setp.gt.s32 	%p34, %r754, -1;
	selp.b32 	%r262, -2147483648, -1, %p34;
	xor.b32  	%r765, %r262, %r754;
	setp.gt.s32 	%p35, %r755, -1;
	selp.b32 	%r263, -2147483648, -1, %p35;
	xor.b32  	%r764, %r263, %r755;
	setp.gt.s32 	%p36, %r756, -1;
	selp.b32 	%r264, -2147483648, -1, %p36;
	xor.b32  	%r763, %r264, %r756;
	setp.gt.s32 	%p37, %r757, -1;
	selp.b32 	%r265, -2147483648, -1, %p37;
	xor.b32  	%r762, %r265, %r757;
	setp.gt.s32 	%p38, %r758, -1;
	selp.b32 	%r266, -2147483648, -1, %p38;
	xor.b32  	%r761, %r266, %r758;
	shr.u32 	%r60, %r1, 5;
	shl.b32 	%r267, %r1, 2;
	mov.u32 	%r268, _ZZN3cub18CUB_300001_SM_10006detail10radix_sort31DeviceRadixSortSingleTileKernelINS1_5radix10policy_hubIfNS0_8NullTypeEjE10Policy1000ELNS0_9SortOrderE0EfS6_jNS1_21identity_decomposer_tEEEvPKT1_PSB_PKT2_PSF_T3_iiT4_E12temp_storage;
	add.s32 	%r61, %r268, %r267;
	shl.b32 	%r269, %r1, 7;
	add.s32 	%r62, %r61, %r269;
	shl.b32 	%r270, %r60, 2;
	add.s32 	%r271, %r268, %r270;
	add.s32 	%r63, %r271, 33792;
	mad.lo.s32 	%r64, %r1, -56, %r62;
	add.s32 	%r760, %r208, 6;
	sub.s32 	%r759, %r209, %r208;
$L__BB15_39:
	add.s32 	%r331, %r760, -6;
	min.s32 	%r274, %r759, 6;
	mov.b32 	%r360, 0;
	st.shared.u32 	[%r61], %r360;
	st.shared.u32 	[%r61+1024], %r360;
	st.shared.u32 	[%r61+2048], %r360;
	st.shared.u32 	[%r61+3072], %r360;
	st.shared.u32 	[%r61+4096], %r360;
	st.shared.u32 	[%r61+5120], %r360;
	st.shared.u32 	[%r61+6144], %r360;
	st.shared.u32 	[%r61+7168], %r360;
	st.shared.u32 	[%r61+8192], %r360;
	st.shared.u32 	[%r61+9216], %r360;
	st.shared.u32 	[%r61+10240], %r360;
	st.shared.u32 	[%r61+11264], %r360;
	st.shared.u32 	[%r61+12288], %r360;
	st.shared.u32 	[%r61+13312], %r360;
	st.shared.u32 	[%r61+14336], %r360;
	st.shared.u32 	[%r61+15360], %r360;
	st.shared.u32 	[%r61+16384], %r360;
	st.shared.u32 	[%r61+17408], %r360;
	st.shared.u32 	[%r61+18432], %r360;
	st.shared.u32 	[%r61+19456], %r360;
	st.shared.u32 	[%r61+20480], %r360;
	st.shared.u32 	[%r61+21504], %r360;
	st.shared.u32 	[%r61+22528], %r360;
	st.shared.u32 	[%r61+23552], %r360;
	st.shared.u32 	[%r61+24576], %r360;
	st.shared.u32 	[%r61+25600], %r360;
	st.shared.u32 	[%r61+26624], %r360;
	st.shared.u32 	[%r61+27648], %r360;
	st.shared.u32 	[%r61+28672], %r360;
	st.shared.u32 	[%r61+29696], %r360;
	st.shared.u32 	[%r61+30720], %r360;
	st.shared.u32 	[%r61+31744], %r360;
	st.shared.u32 	[%r61+32768], %r360;
	// begin inline asm
	bmsk.clamp.b32 %r272, %r360, %r274;
	// end inline asm
	setp.eq.s32 	%p39, %r779, 2147483647;
	selp.b32 	%r276, -2147483648, %r779, %p39;
	// begin inline asm
	shr.b32 %r275, %r276, %r331;
	// end inline asm
	and.b32  	%r363, %r272, %r275;
	shl.b32 	%r364, %r363, 10;
	and.b32  	%r365, %r364, 31744;
	add.s32 	%r366, %r61, %r365;
	shr.u32 	%r367, %r363, 4;
	and.b32  	%r368, %r367, 268435454;
	add.s32 	%r89, %r366, %r368;
	ld.shared.u16 	%rs1, [%r89];
	add.s16 	%rs20, %rs1, 1;
	st.shared.u16 	[%r89], %rs20;
	setp.eq.s32 	%p40, %r778, 2147483647;
	selp.b32 	%r279, -2147483648, %r778, %p40;
	// begin inline asm
	shr.b32 %r278, %r279, %r331;
	// end inline asm
	and.b32  	%r369, %r272, %r278;
	shl.b32 	%r370, %r369, 10;
	and.b32  	%r371, %r370, 31744;
	add.s32 	%r372, %r61, %r371;
	shr.u32 	%r373, %r369, 4;
	and.b32  	%r374, %r373, 268435454;
	add.s32 	%r90, %r372, %r374;
	ld.shared.u16 	%rs2, [%r90];
	add.s16 	%rs21, %rs2, 1;
	st.shared.u16 	[%r90], %rs21;
	setp.eq.s32 	%p41, %r777, 2147483647;
	selp.b32 	%r282, -2147483648, %r777, %p41;
	// begin inline asm
	shr.b32 %r281, %r282, %r331;
	// end inline asm
	and.b32  	%r375, %r272, %r281;
	shl.b32 	%r376, %r375, 10;
	and.b32  	%r377, %r376, 31744;
	add.s32 	%r378, %r61, %r377;
	shr.u32 	%r379, %r375, 4;
	and.b32  	%r380, %r379, 268435454;
	add.s32 	%r91, %r378, %r380;
	ld.shared.u16 	%rs3, [%r91];
	add.s16 	%rs22, %rs3, 1;
	st.shared.u16 	[%r91], %rs22;
	setp.eq.s32 	%p42, %r776, 2147483647;
	selp.b32 	%r285, -2147483648, %r776, %p42;
	// begin inline asm
	shr.b32 %r284, %r285, %r331;
	// end inline asm
	and.b32  	%r381, %r272, %r284;
	shl.b32 	%r382, %r381, 10;
	and.b32  	%r383, %r382, 31744;
	add.s32 	%r384, %r61, %r383;
	shr.u32 	%r385, %r381, 4;
	and.b32  	%r386, %r385, 268435454;
	add.s32 	%r92, %r384, %r386;
	ld.shared.u16 	%rs4, [%r92];
	add.s16 	%rs23, %rs4, 1;
	st.shared.u16 	[%r92], %rs23;
	setp.eq.s32 	%p43, %r775, 2147483647;
	selp.b32 	%r288, -2147483648, %r775, %p43;
	// begin inline asm
	shr.b32 %r287, %r288, %r331;
	// end inline asm
	and.b32  	%r387, %r272, %r287;
	shl.b32 	%r388, %r387, 10;
	and.b32  	%r389, %r388, 31744;
	add.s32 	%r390, %r61, %r389;
	shr.u32 	%r391, %r387, 4;
	and.b32  	%r392, %r391, 268435454;
	add.s32 	%r93, %r390, %r392;
	ld.shared.u16 	%rs5, [%r93];
	add.s16 	%rs24, %rs5, 1;
	st.shared.u16 	[%r93], %rs24;
	setp.eq.s32 	%p44, %r774, 2147483647;
	selp.b32 	%r291, -2147483648, %r774, %p44;
	// begin inline asm
	shr.b32 %r290, %r291, %r331;
	// end inline asm
	and.b32  	%r393, %r272, %r290;
	shl.b32 	%r394, %r393, 10;
	and.b32  	%r395, %r394, 31744;
	add.s32 	%r396, %r61, %r395;
	shr.u32 	%r397, %r393, 4;
	and.b32  	%r398, %r397, 268435454;
	add.s32 	%r94, %r396, %r398;
	ld.shared.u16 	%rs6, [%r94];
	add.s16 	%rs25, %rs6, 1;
	st.shared.u16 	[%r94], %rs25;
	setp.eq.s32 	%p45, %r773, 2147483647;
	selp.b32 	%r294, -2147483648, %r773, %p45;
	// begin inline asm
	shr.b32 %r293, %r294, %r331;
	// end inline asm
	and.b32  	%r399, %r272, %r293;
	shl.b32 	%r400, %r399, 10;
	and.b32  	%r401, %r400, 31744;
	add.s32 	%r402, %r61, %r401;
	shr.u32 	%r403, %r399, 4;
	and.b32  	%r404, %r403, 268435454;
	add.s32 	%r95, %r402, %r404;
	ld.shared.u16 	%rs7, [%r95];
	add.s16 	%rs26, %rs7, 1;
	st.shared.u16 	[%r95], %rs26;
	setp.eq.s32 	%p46, %r772, 2147483647;
	selp.b32 	%r297, -2147483648, %r772, %p46;
	// begin inline asm
	shr.b32 %r296, %r297, %r331;
	// end inline asm
	and.b32  	%r405, %r272, %r296;
	shl.b32 	%r406, %r405, 10;
	and.b32  	%r407, %r406, 31744;
	add.s32 	%r408, %r61, %r407;
	shr.u32 	%r409, %r405, 4;
	and.b32  	%r410, %r409, 268435454;
	add.s32 	%r96, %r408, %r410;
	ld.shared.u16 	%rs8, [%r96];
	add.s16 	%rs27, %rs8, 1;
	st.shared.u16 	[%r96], %rs27;
	setp.eq.s32 	%p47, %r771, 2147483647;
	selp.b32 	%r300, -2147483648, %r771, %p47;
	// begin inline asm
	shr.b32 %r299, %r300, %r331;
	// end inline asm
	and.b32  	%r411, %r272, %r299;
	shl.b32 	%r412, %r411, 10;
	and.b32  	%r413, %r412, 31744;
	add.s32 	%r414, %r61, %r413;
	shr.u32 	%r415, %r411, 4;
	and.b32  	%r416, %r415, 268435454;
	add.s32 	%r97, %r414, %r416;
	ld.shared.u16 	%rs9, [%r97];
	add.s16 	%rs28, %rs9, 1;
	st.shared.u16 	[%r97], %rs28;
	setp.eq.s32 	%p48, %r770, 2147483647;
	selp.b32 	%r303, -2147483648, %r770, %p48;
	// begin inline asm
	shr.b32 %r302, %r303, %r331;
	// end inline asm
	and.b32  	%r417, %r272, %r302;
	shl.b32 	%r418, %r417, 10;
	and.b32  	%r419, %r418, 31744;
	add.s32 	%r420, %r61, %r419;
	shr.u32 	%r421, %r417, 4;
	and.b32  	%r422, %r421, 268435454;
	add.s32 	%r98, %r420, %r422;
	ld.shared.u16 	%rs10, [%r98];
	add.s16 	%rs29, %rs10, 1;
	st.shared.u16 	[%r98], %rs29;
	setp.eq.s32 	%p49, %r769, 2147483647;
	selp.b32 	%r306, -2147483648, %r769, %p49;
	// begin inline asm
	shr.b32 %r305, %r306, %r331;
	// end inline asm
	and.b32  	%r423, %r272, %r305;
	shl.b32 	%r424, %r423, 10;
	and.b32  	%r425, %r424, 31744;
	add.s32 	%r426, %r61, %r425;
	shr.u32 	%r427, %r423, 4;
	and.b32  	%r428, %r427, 268435454;
	add.s32 	%r99, %r426, %r428;
	ld.shared.u16 	%rs11, [%r99];
	add.s16 	%rs30, %rs11, 1;
	st.shared.u16 	[%r99], %rs30;
	setp.eq.s32 	%p50, %r768, 2147483647;
	selp.b32 	%r309, -2147483648, %r768, %p50;
	// begin inline asm
	shr.b32 %r308, %r309, %r331;
	// end inline asm
	and.b32  	%r429, %r272, %r308;
	shl.b32 	%r430, %r429, 10;
	and.b32  	%r431, %r430, 31744;
	add.s32 	%r432, %r61, %r431;
	shr.u32 	%r433, %r429, 4;
	and.b32  	%r434, %r433, 268435454;
	add.s32 	%r100, %r432, %r434;
	ld.shared.u16 	%rs12, [%r100];
	add.s16 	%rs31, %rs12, 1;
	st.shared.u16 	[%r100], %rs31;
	setp.eq.s32 	%p51, %r767, 2147483647;
	selp.b32 	%r312, -2147483648, %r767, %p51;
	// begin inline asm
	shr.b32 %r311, %r312, %r331;
	// end inline asm
	and.b32  	%r435, %r272, %r311;
	shl.b32 	%r436, %r435, 10;
	and.b32  	%r437, %r436, 31744;
	add.s32 	%r438, %r61, %r437;
	shr.u32 	%r439, %r435, 4;
	and.b32  	%r440, %r439, 268435454;
	add.s32 	%r101, %r438, %r440;
	ld.shared.u16 	%rs13, [%r101];
	add.s16 	%rs32, %rs13, 1;
	st.shared.u16 	[%r101], %rs32;
	setp.eq.s32 	%p52, %r766, 2147483647;
	selp.b32 	%r315, -2147483648, %r766, %p52;
	// begin inline asm
	shr.b32 %r314, %r315, %r331;
	// end inline asm
	and.b32  	%r441, %r272, %r314;
	shl.b32 	%r442, %r441, 10;
	and.b32  	%r443, %r442, 31744;
	add.s32 	%r444, %r61, %r443;
	shr.u32 	%r445, %r441, 4;
	and.b32  	%r446, %r445, 268435454;
	add.s32 	%r102, %r444, %r446;
	ld.shared.u16 	%rs14, [%r102];
	add.s16 	%rs33, %rs14, 1;
	st.shared.u16 	[%r102], %rs33;
	setp.eq.s32 	%p53, %r765, 2147483647;
	selp.b32 	%r318, -2147483648, %r765, %p53;
	// begin inline asm
	shr.b32 %r317, %r318, %r331;
	// end inline asm
	and.b32  	%r447, %r272, %r317;
	shl.b32 	%r448, %r447, 10;
	and.b32  	%r449, %r448, 31744;
	add.s32 	%r450, %r61, %r449;
	shr.u32 	%r451, %r447, 4;
	and.b32  	%r452, %r451, 268435454;
	add.s32 	%r103, %r450, %r452;
	ld.shared.u16 	%rs15, [%r103];
	add.s16 	%rs34, %rs15, 1;
	st.shared.u16 	[%r103], %rs34;
	setp.eq.s32 	%p54, %r764, 2147483647;
	selp.b32 	%r321, -2147483648, %r764, %p54;
	// begin inline asm
	shr.b32 %r320, %r321, %r331;
	// end inline asm
	and.b32  	%r453, %r272, %r320;
	shl.b32 	%r454, %r453, 10;
	and.b32  	%r455, %r454, 31744;
	add.s32 	%r456, %r61, %r455;
	shr.u32 	%r457, %r453, 4;
	and.b32  	%r458, %r457, 268435454;
	add.s32 	%r104, %r456, %r458;
	ld.shared.u16 	%rs16, [%r104];
	add.s16 	%rs35, %rs16, 1;
	st.shared.u16 	[%r104], %rs35;
	setp.eq.s32 	%p55, %r763, 2147483647;
	selp.b32 	%r324, -2147483648, %r763, %p55;
	// begin inline asm
	shr.b32 %r323, %r324, %r331;
	// end inline asm
	and.b32  	%r459, %r272, %r323;
	shl.b32 	%r460, %r459, 10;
	and.b32  	%r461, %r460, 31744;
	add.s32 	%r462, %r61, %r461;
	shr.u32 	%r463, %r459, 4;
	and.b32  	%r464, %r463, 268435454;
	add.s32 	%r105, %r462, %r464;
	ld.shared.u16 	%rs17, [%r105];
	add.s16 	%rs36, %rs17, 1;
	st.shared.u16 	[%r105], %rs36;
	setp.eq.s32 	%p56, %r762, 2147483647;
	selp.b32 	%r327, -2147483648, %r762, %p56;
	// begin inline asm
	shr.b32 %r326, %r327, %r331;
	// end inline asm
	and.b32  	%r465, %r272, %r326;
	shl.b32 	%r466, %r465, 10;
	and.b32  	%r467, %r466, 31744;
	add.s32 	%r468, %r61, %r467;
	shr.u32 	%r469, %r465, 4;
	and.b32  	%r470, %r469, 268435454;
	add.s32 	%r106, %r468, %r470;
	ld.shared.u16 	%rs18, [%r106];
	add.s16 	%rs37, %rs18, 1;
	st.shared.u16 	[%r106], %rs37;
	setp.eq.s32 	%p57, %r761, 2147483647;
	selp.b32 	%r330, -2147483648, %r761, %p57;
	// begin inline asm
	shr.b32 %r329, %r330, %r331;
	// end inline asm
	and.b32  	%r471, %r272, %r329;
	shl.b32 	%r472, %r471, 10;
	and.b32  	%r473, %r472, 31744;
	add.s32 	%r474, %r61, %r473;
	shr.u32 	%r475, %r471, 4;
	and.b32  	%r476, %r475, 268435454;
	add.s32 	%r107, %r474, %r476;
	ld.shared.u16 	%rs19, [%r107];
	add.s16 	%rs38, %rs19, 1;
	st.shared.u16 	[%r107], %rs38;
	bar.sync 	0;
	ld.shared.u32 	%r108, [%r62];
	ld.shared.u32 	%r477, [%r62+4];
	ld.shared.u32 	%r478, [%r62+8];
	ld.shared.u32 	%r479, [%r62+12];
	ld.shared.u32 	%r480, [%r62+16];
	ld.shared.u32 	%r481, [%r62+20];
	ld.shared.u32 	%r482, [%r62+24];
	ld.shared.u32 	%r483, [%r62+28];
	ld.shared.u32 	%r484, [%r62+32];
	ld.shared.u32 	%r485, [%r62+36];
	ld.shared.u32 	%r486, [%r62+40];
	ld.shared.u32 	%r487, [%r62+44];
	ld.shared.u32 	%r488, [%r62+48];
	ld.shared.u32 	%r489, [%r62+52];
	ld.shared.u32 	%r490, [%r62+56];
	ld.shared.u32 	%r491, [%r62+60];
	ld.shared.u32 	%r492, [%r62+64];
	ld.shared.u32 	%r493, [%r62+68];
	ld.shared.u32 	%r494, [%r62+72];
	ld.shared.u32 	%r495, [%r62+76];
	ld.shared.u32 	%r496, [%r62+80];
	ld.shared.u32 	%r497, [%r62+84];
	ld.shared.u32 	%r498, [%r62+88];
	ld.shared.u32 	%r499, [%r62+92];
	ld.shared.u32 	%r500, [%r62+96];
	ld.shared.u32 	%r501, [%r62+100];
	ld.shared.u32 	%r502, [%r62+104];
	ld.shared.u32 	%r503, [%r62+108];
	ld.shared.u32 	%r504, [%r62+112];
	ld.shared.u32 	%r505, [%r62+116];
	ld.shared.u32 	%r506, [%r62+120];
	ld.shared.u32 	%r507, [%r62+124];
	ld.shared.u32 	%r508, [%r62+128];
	add.s32 	%r109, %r477, %r108;
	add.s32 	%r110, %r478, %r109;
	add.s32 	%r111, %r479, %r110;
	add.s32 	%r112, %r480, %r111;
	add.s32 	%r113, %r481, %r112;
	add.s32 	%r114, %r482, %r113;
	add.s32 	%r115, %r483, %r114;
	add.s32 	%r116, %r484, %r115;
	add.s32 	%r117, %r485, %r116;
	add.s32 	%r118, %r486, %r117;
	add.s32 	%r119, %r487, %r118;
	add.s32 	%r120, %r488, %r119;
	add.s32 	%r121, %r489, %r120;
	add.s32 	%r122, %r490, %r121;
	add.s32 	%r123, %r491, %r122;
	add.s32 	%r124, %r492, %r123;
	add.s32 	%r125, %r493, %r124;
	add.s32 	%r126, %r494, %r125;
	add.s32 	%r127, %r495, %r126;
	add.s32 	%r128, %r496, %r127;
	add.s32 	%r129, %r497, %r128;
	add.s32 	%r130, %r498, %r129;
	add.s32 	%r131, %r499, %r130;
	add.s32 	%r132, %r500, %r131;
	add.s32 	%r133, %r501, %r132;
	add.s32 	%r134, %r502, %r133;
	add.s32 	%r135, %r503, %r134;
	add.s32 	%r136, %r504, %r135;
	add.s32 	%r137, %r505, %r136;
	add.s32 	%r138, %r506, %r137;
	add.s32 	%r139, %r507, %r138;
	add.s32 	%r337, %r508, %r139;
	// begin inline asm
	mov.u32 %r332, %laneid;
	// end inline asm
	mov.b32 	%r335, 1;
	mov.b32 	%r362, -1;
	// begin inline asm
	{  .reg .u32 r0;  .reg .pred p;  shfl.sync.up.b32 r0|p, %r337, %r335, %r360, %r362;  @p add.u32 r0, r0, %r337;  mov.u32 %r333, r0;}
	// end inline asm
	mov.b32 	%r341, 2;
	// begin inline asm
	{  .reg .u32 r0;  .reg .pred p;  shfl.sync.up.b32 r0|p, %r333, %r341, %r360, %r362;  @p add.u32 r0, r0, %r333;  mov.u32 %r339, r0;}
	// end inline asm
	mov.b32 	%r347, 4;
	// begin inline asm
	{  .reg .u32 r0;  .reg .pred p;  shfl.sync.up.b32 r0|p, %r339, %r347, %r360, %r362;  @p add.u32 r0, r0, %r339;  mov.u32 %r345, r0;}
	// end inline asm
	mov.b32 	%r353, 8;
	// begin inline asm
	{  .reg .u32 r0;  .reg .pred p;  shfl.sync.up.b32 r0|p, %r345, %r353, %r360, %r362;  @p add.u32 r0, r0, %r345;  mov.u32 %r351, r0;}
	// end inline asm
	mov.b32 	%r359, 16;
	// begin inline asm
	{  .reg .u32 r0;  .reg .pred p;  shfl.sync.up.b32 r0|p, %r351, %r359, %r360, %r362;  @p add.u32 r0, r0, %r351;  mov.u32 %r357, r0;}
	// end inline asm
	setp.ne.s32 	%p58, %r332, 31;
	@%p58 bra 	$L__BB15_41;
	st.shared.u32 	[%r63], %r357;
$L__BB15_41:
	sub.s32 	%r509, %r357, %r337;
	setp.gt.u32 	%p59, %r1, 31;
	setp.eq.s32 	%p60, %r60, 7;
	setp.eq.s32 	%p61, %r60, 6;
	setp.eq.s32 	%p62, %r60, 5;
	setp.eq.s32 	%p63, %r60, 4;
	setp.eq.s32 	%p64, %r60, 3;
	setp.eq.s32 	%p65, %r60, 2;
	setp.eq.s32 	%p66, %r60, 1;
	bar.sync 	0;
	ld.shared.v4.u32 	{%r510, %r511, %r512, %r513}, [_ZZN3cub18CUB_300001_SM_10006detail10radix_sort31DeviceRadixSortSingleTileKernelINS1_5radix10policy_hubIfNS0_8NullTypeEjE10Policy1000ELNS0_9SortOrderE0EfS6_jNS1_21identity_decomposer_tEEEvPKT1_PSB_PKT2_PSF_T3_iiT4_E12temp_storage+33792];
	selp.b32 	%r514, %r510, %r780, %p66;
	add.s32 	%r515, %r511, %r510;
	selp.b32 	%r516, %r515, %r514, %p65;
	add.s32 	%r517, %r515, %r512;
	selp.b32 	%r518, %r517, %r516, %p64;
	add.s32 	%r519, %r517, %r513;
	selp.b32 	%r520, %r519, %r518, %p63;
	ld.shared.v4.u32 	{%r521, %r522, %r523, %r524}, [_ZZN3cub18CUB_300001_SM_10006detail10radix_sort31DeviceRadixSortSingleTileKernelINS1_5radix10policy_hubIfNS0_8NullTypeEjE10Policy1000ELNS0_9SortOrderE0EfS6_jNS1_21identity_decomposer_tEEEvPKT1_PSB_PKT2_PSF_T3_iiT4_E12temp_storage+33808];
	add.s32 	%r525, %r519, %r521;
	selp.b32 	%r526, %r525, %r520, %p62;
	add.s32 	%r527, %r525, %r522;
	selp.b32 	%r528, %r527, %r526, %p61;
	add.s32 	%r529, %r527, %r523;
	selp.b32 	%r780, %r529, %r528, %p60;
	add.s32 	%r144, %r529, %r524;
	setp.ne.s32 	%p67, %r332, 0;
	selp.b32 	%r530, %r509, 0, %p67;
	add.s32 	%r531, %r780, %r530;
	or.pred  	%p68, %p59, %p67;
	selp.b32 	%r781, %r531, %r509, %p59;
	@%p68 bra 	$L__BB15_43;
	shl.b32 	%r781, %r144, 16;
	st.shared.u32 	[_ZZN3cub18CUB_300001_SM_10006detail10radix_sort31DeviceRadixSortSingleTileKernelINS1_5radix10policy_hubIfNS0_8NullTypeEjE10Policy1000ELNS0_9SortOrderE0EfS6_jNS1_21identity_decomposer_tEEEvPKT1_PSB_PKT2_PSF_T3_iiT4_E12temp_storage+33832], %r781;
$L__BB15_43:
	setp.eq.s32 	%p69, %r1, 0;
	bar.sync 	0;
	ld.shared.u32 	%r532, [_ZZN3cub18CUB_300001_SM_10006detail10radix_sort31DeviceRadixSortSingleTileKernelINS1_5radix10policy_hubIfNS0_8NullTypeEjE10Policy1000ELNS0_9SortOrderE0EfS6_jNS1_21identity_decomposer_tEEEvPKT1_PSB_PKT2_PSF_T3_iiT4_E12temp_storage+33832];
	selp.b32 	%r533, 0, %r532, %p69;
	add.s32 	%r534, %r781, %r533;
	add.s32 	%r535, %r108, %r534;
	add.s32 	%r536, %r109, %r534;
	add.s32 	%r537, %r110, %r534;
	add.s32 	%r538, %r111, %r534;
	add.s32 	%r539, %r112, %r534;
	add.s32 	%r540, %r113, %r534;
	add.s32 	%r541, %r114, %r534;
	add.s32 	%r542, %r115, %r534;
	add.s32 	%r543, %r116, %r534;
	add.s32 	%r544, %r117, %r534;
	add.s32 	%r545, %r118, %r534;
	add.s32 	%r546, %r119, %r534;
	add.s32 	%r547, %r120, %r534;
	add.s32 	%r548, %r121, %r534;
	add.s32 	%r549, %r122, %r534;
	add.s32 	%r550, %r123, %r534;
	add.s32 	%r551, %r124, %r534;
	add.s32 	%r552, %r125, %r534;
	add.s32 	%r553, %r126, %r534;
	add.s32 	%r554, %r127, %r534;
	add.s32 	%r555, %r128, %r534;
	add.s32 	%r556, %r129, %r534;
	add.s32 	%r557, %r130, %r534;
	add.s32 	%r558, %r131, %r534;
	add.s32 	%r559, %r132, %r534;
	add.s32 	%r560, %r133, %r534;
	add.s32 	%r561, %r134, %r534;
	add.s32 	%r562, %r135, %r534;
	add.s32 	%r563, %r136, %r534;
	add.s32 	%r564, %r137, %r534;
	add.s32 	%r565, %r138, %r534;
	add.s32 	%r566, %r139, %r534;
	st.shared.u32 	[%r62], %r534;
	st.shared.u32 	[%r62+4], %r535;
	st.shared.u32 	[%r62+8], %r536;
	st.shared.u32 	[%r62+12], %r537;
	st.shared.u32 	[%r62+16], %r538;
	st.shared.u32 	[%r62+20], %r539;
	st.shared.u32 	[%r62+24], %r540;
	st.shared.u32 	[%r62+28], %r541;
	st.shared.u32 	[%r62+32], %r542;
	st.shared.u32 	[%r62+36], %r543;
	st.shared.u32 	[%r62+40], %r544;
	st.shared.u32 	[%r62+44], %r545;
	st.shared.u32 	[%r62+48], %r546;
	st.shared.u32 	[%r62+52], %r547;
	st.shared.u32 	[%r62+56], %r548;
	st.shared.u32 	[%r62+60], %r549;
	st.shared.u32 	[%r62+64], %r550;
	st.shared.u32 	[%r62+68], %r551;
	st.shared.u32 	[%r62+72], %r552;
	st.shared.u32 	[%r62+76], %r553;
	st.shared.u32 	[%r62+80], %r554;
	st.shared.u32 	[%r62+84], %r555;
	st.shared.u32 	[%r62+88], %r556;
	st.shared.u32 	[%r62+92], %r557;
	st.shared.u32 	[%r62+96], %r558;
	st.shared.u32 	[%r62+100], %r559;
	st.shared.u32 	[%r62+104], %r560;
	st.shared.u32 	[%r62+108], %r561;
	st.shared.u32 	[%r62+112], %r562;
	st.shared.u32 	[%r62+116], %r563;
	st.shared.u32 	[%r62+120], %r564;
	st.shared.u32 	[%r62+124], %r565;
	st.shared.u32 	[%r62+128], %r566;
	bar.sync 	0;
	cvt.u32.u16 	%r567, %rs1;
	ld.shared.u16 	%r568, [%r89];
	add.s32 	%r148, %r568, %r567;
	cvt.u32.u16 	%r569, %rs2;
	ld.shared.u16 	%r570, [%r90];
	add.s32 	%r149, %r570, %r569;
	cvt.u32.u16 	%r571, %rs3;
	ld.shared.u16 	%r572, [%r91];
	add.s32 	%r150, %r572, %r571;
	cvt.u32.u16 	%r573, %rs4;
	ld.shared.u16 	%r574, [%r92];
	add.s32 	%r151, %r574, %r573;
	cvt.u32.u16 	%r575, %rs5;
	ld.shared.u16 	%r576, [%r93];
	add.s32 	%r152, %r576, %r575;
	cvt.u32.u16 	%r577, %rs6;
	ld.shared.u16 	%r578, [%r94];
	add.s32 	%r153, %r578, %r577;
	cvt.u32.u16 	%r579, %rs7;
	ld.shared.u16 	%r580, [%r95];
	add.s32 	%r154, %r580, %r579;
	cvt.u32.u16 	%r581, %rs8;
	ld.shared.u16 	%r582, [%r96];
	add.s32 	%r155, %r582, %r581;
	cvt.u32.u16 	%r583, %rs9;
	ld.shared.u16 	%r584, [%r97];
	add.s32 	%r156, %r584, %r583;
	cvt.u32.u16 	%r585, %rs10;
	ld.shared.u16 	%r586, [%r98];
	add.s32 	%r157, %r586, %r585;
	cvt.u32.u16 	%r587, %rs11;
	ld.shared.u16 	%r588, [%r99];
	add.s32 	%r158, %r588, %r587;
	cvt.u32.u16 	%r589, %rs12;
	ld.shared.u16 	%r590, [%r100];
	add.s32 	%r159, %r590, %r589;
	cvt.u32.u16 	%r591, %rs13;
	ld.shared.u16 	%r592, [%r101];
	add.s32 	%r160, %r592, %r591;
	cvt.u32.u16 	%r593, %rs14;
	ld.shared.u16 	%r594, [%r102];
	add.s32 	%r161, %r594, %r593;
	cvt.u32.u16 	%r595, %rs15;
	ld.shared.u16 	%r596, [%r103];
	add.s32 	%r162, %r596, %r595;
	cvt.u32.u16 	%r597, %rs16;
	ld.shared.u16 	%r598, [%r104];
	add.s32 	%r163, %r598, %r597;
	cvt.u32.u16 	%r599, %rs17;
	ld.shared.u16 	%r600, [%r105];
	add.s32 	%r164, %r600, %r599;
	cvt.u32.u16 	%r601, %rs18;
	ld.shared.u16 	%r602, [%r106];
	add.s32 	%r165, %r602, %r601;
	cvt.u32.u16 	%r603, %rs19;
	ld.shared.u16 	%r604, [%r107];
	add.s32 	%r166, %r604, %r603;
	bar.sync 	0;
	setp.lt.s32 	%p70, %r760, %r209;
	@%p70 bra 	$L__BB15_83;
	shl.b32 	%r605, %r148, 2;
	mov.u32 	%r606, _ZZN3cub18CUB_300001_SM_10006detail10radix_sort31DeviceRadixSortSingleTileKernelINS1_5radix10policy_hubIfNS0_8NullTypeEjE10Policy1000ELNS0_9SortOrderE0EfS6_jNS1_21identity_decomposer_tEEEvPKT1_PSB_PKT2_PSF_T3_iiT4_E12temp_storage;
	add.s32 	%r607, %r606, %r605;
	st.shared.u32 	[%r607], %r779;
	shl.b32 	%r608, %r149, 2;
	add.s32 	%r609, %r606, %r608;
	st.shared.u32 	[%r609], %r778;
	shl.b32 	%r610, %r150, 2;
	add.s32 	%r611, %r606, %r610;
	st.shared.u32 	[%r611], %r777;
	shl.b32 	%r612, %r151, 2;
	add.s32 	%r613, %r606, %r612;
	st.shared.u32 	[%r613], %r776;
	shl.b32 	%r614, %r152, 2;
	add.s32 	%r615, %r606, %r614;
	st.shared.u32 	[%r615], %r775;
	shl.b32 	%r616, %r153, 2;
	add.s32 	%r617, %r606, %r616;
	st.shared.u32 	[%r617], %r774;
	shl.b32 	%r618, %r154, 2;
	add.s32 	%r619, %r606, %r618;
	st.shared.u32 	[%r619], %r773;
	shl.b32 	%r620, %r155, 2;
	add.s32 	%r621, %r606, %r620;
	st.shared.u32 	[%r621], %r772;
	shl.b32 	%r622, %r156, 2;
	add.s32 	%r623, %r606, %r622;
	st.shared.u32 	[%r623], %r771;
	shl.b32 	%r624, %r157, 2;
	add.s32 	%r625, %r606, %r624;
	st.shared.u32 	[%r625], %r770;
	shl.b32 	%r626, %r158, 2;
	add.s32 	%r627, %r606, %r626;
	st.shared.u32 	[%r627], %r769;
	shl.b32 	%r628, %r159, 2;
	add.s32 	%r629, %r606, %r628;
	st.shared.u32 	[%r629], %r768;
	shl.b32 	%r630, %r160, 2;
	add.s32 	%r631, %r606, %r630;
	st.shared.u32 	[%r631], %r767;
	shl.b32 	%r632, %r161, 2;
	add.s32 	%r633, %r606, %r632;
	st.shared.u32 	[%r633], %r766;
	shl.b32 	%r634, %r162, 2;
	add.s32 	%r635, %r606, %r634;
	st.shared.u32 	[%r635], %r765;
	shl.b32 	%r636, %r163, 2;
	add.s32 	%r637, %r606, %r636;
	st.shared.u32 	[%r637], %r764;
	shl.b32 	%r638, %r164, 2;
	add.s32 	%r639, %r606, %r638;
	st.shared.u32 	[%r639], %r763;
	shl.b32 	%r640, %r165, 2;
	add.s32 	%r641, %r606, %r640;
	st.shared.u32 	[%r641], %r762;
	shl.b32 	%r642, %r166, 2;
	add.s32 	%r643, %r606, %r642;
	st.shared.u32 	[%r643], %r761;
	bar.sync 	0;
	mad.lo.s32 	%r644, %r1, -72, %r64;
	ld.shared.u32 	%r167, [%r644];
	ld.shared.u32 	%r168, [%r644+1024];
	ld.shared.u32 	%r169, [%r644+2048];
	ld.shared.u32 	%r170, [%r644+3072];
	ld.shared.u32 	%r171, [%r644+4096];
	ld.shared.u32 	%r172, [%r644+5120];
	ld.shared.u32 	%r173, [%r644+6144];
	ld.shared.u32 	%r174, [%r644+7168];
	ld.shared.u32 	%r175, [%r644+8192];
	ld.shared.u32 	%r176, [%r644+9216];
	ld.shared.u32 	%r177, [%r644+10240];
	ld.shared.u32 	%r178, [%r644+11264];
	ld.shared.u32 	%r179, [%r644+12288];
	ld.shared.u32 	%r180, [%r644+13312];
	ld.shared.u32 	%r181, [%r644+14336];
	ld.shared.u32 	%r182, [%r644+15360];
	ld.shared.u32 	%r183, [%r644+16384];
	ld.shared.u32 	%r184, [%r644+17408];
	ld.shared.u32 	%r185, [%r644+18432];
	setp.lt.u32 	%p71, %r1, %r207;
	cvta.to.global.u64 	%rd7, %rd3;
	mul.wide.u32 	%rd8, %r1, 4;
	add.s64 	%rd2, %rd7, %rd8;
	@%p71 bra 	$L__BB15_45;
	bra.uni 	$L__BB15_46;
$L__BB15_45:
	setp.gt.s32 	%p72, %r167, -1;
	selp.b32 	%r645, -1, -2147483648, %p72;
	xor.b32  	%r646, %r645, %r167;
	st.global.u32 	[%rd2], %r646;
$L__BB15_46:
	add.s32 	%r647, %r1, 256;
	setp.ge.u32 	%p73, %r647, %r207;
	@%p73 bra 	$L__BB15_48;
	setp.gt.s32 	%p74, %r168, -1;
	selp.b32 	%r648, -1, -2147483648, %p74;
	xor.b32  	%r649, %r648, %r168;
	st.global.u32 	[%rd2+1024], %r649;
$L__BB15_48:
	add.s32 	%r650, %r1, 512;
	setp.ge.u32 	%p75, %r650, %r207;
	@%p75 bra 	$L__BB15_50;
	setp.gt.s32 	%p76, %r169, -1;
	selp.b32 	%r651, -1, -2147483648, %p76;
	xor.b32  	%r652, %r651, %r169;
	st.global.u32 	[%rd2+2048], %r652;
$L__BB15_50:
	add.s32 	%r653, %r1, 768;
	setp.ge.u32 	%p77, %r653, %r207;
	@%p77 bra 	$L__BB15_52;
	setp.gt.s32 	%p78, %r170, -1;
	selp.b32 	%r654, -1, -2147483648, %p78;
	xor.b32  	%r655, %r654, %r170;
	st.global.u32 	[%rd2+3072], %r655;
$L__BB15_52:
	or.b32  	%r656, %r1, 1024;
	setp.ge.u32 	%p79, %r656, %r207;
	@%p79 bra 	$L__BB15_54;
	setp.gt.s32 	%p80, %r171, -1;
	selp.b32 	%r657, -1, -2147483648, %p80;
	xor.b32  	%r658, %r657, %r171;
	st.global.u32 	[%rd2+4096], %r658;
$L__BB15_54:
	add.s32 	%r659, %r1, 1280;
	setp.ge.u32 	%p81, %r659, %r207;
	@%p81 bra 	$L__BB15_56;
	setp.gt.s32 	%p82, %r172, -1;
	selp.b32 	%r660, -1, -2147483648, %p82;
	xor.b32  	%r661, %r660, %r172;
	st.global.u32 	[%rd2+5120], %r661;
$L__BB15_56:
	add.s32 	%r662, %r1, 1536;
	setp.ge.u32 	%p83, %r662, %r207;
	@%p83 bra 	$L__BB15_58;
	setp.gt.s32 	%p84, %r173, -1;
	selp.b32 	%r663, -1, -2147483648, %p84;
	xor.b32  	%r664, %r663, %r173;
	st.global.u32 	[%rd2+6144], %r664;
$L__BB15_58:
	add.s32 	%r665, %r1, 1792;
	setp.ge.u32 	%p85, %r665, %r207;
	@%p85 bra 	$L__BB15_60;
	setp.gt.s32 	%p86, %r174, -1;
	selp.b32 	%r666, -1, -2147483648, %p86;
	xor.b32  	%r667, %r666, %r174;
	st.global.u32 	[%rd2+7168], %r667;
$L__BB15_60:
	or.b32  	%r668, %r1, 2048;
	setp.ge.u32 	%p87, %r668, %r207;
	@%p87 bra 	$L__BB15_62;
	setp.gt.s32 	%p88, %r175, -1;
	selp.b32 	%r669, -1, -2147483648, %p88;
	xor.b32  	%r670, %r669, %r175;
	st.global.u32 	[%rd2+8192], %r670;
$L__BB15_62:
	add.s32 	%r671, %r1, 2304;
	setp.ge.u32 	%p89, %r671, %r207;
	@%p89 bra 	$L__BB15_64;
	setp.gt.s32 	%p90, %r176, -1;
	selp.b32 	%r672, -1, -2147483648, %p90;
	xor.b32  	%r673, %r672, %r176;
	st.global.u32 	[%rd2+9216], %r673;
$L__BB15_64:
	add.s32 	%r674, %r1, 2560;
	setp.ge.u32 	%p91, %r674, %r207;
	@%p91 bra 	$L__BB15_66;
	setp.gt.s32 	%p92, %r177, -1;
	selp.b32 	%r675, -1, -2147483648, %p92;
	xor.b32  	%r676, %r675, %r177;
	st.global.u32 	[%rd2+10240], %r676;
$L__BB15_66:
	add.s32 	%r677, %r1, 2816;
	setp.ge.u32 	%p93, %r677, %r207;
	@%p93 bra 	$L__BB15_68;
	setp.gt.s32 	%p94, %r178, -1;
	selp.b32 	%r678, -1, -2147483648, %p94;
	xor.b32  	%r679, %r678, %r178;
	st.global.u32 	[%rd2+11264], %r679;
$L__BB15_68:
	or.b32  	%r680, %r1, 3072;
	setp.ge.u32 	%p95, %r680, %r207;
	@%p95 bra 	$L__BB15_70;
	setp.gt.s32 	%p96, %r179, -1;
	selp.b32 	%r681, -1, -2147483648, %p96;
	xor.b32  	%r682, %r681, %r179;
	st.global.u32 	[%rd2+12288], %r682;
$L__BB15_70:
	add.s32 	%r683, %r1, 3328;
	setp.ge.u32 	%p97, %r683, %r207;
	@%p97 bra 	$L__BB15_72;
	setp.gt.s32 	%p98, %r180, -1;
	selp.b32 	%r684, -1, -2147483648, %p98;
	xor.b32  	%r685, %r684, %r180;
	st.global.u32 	[%rd2+13312], %r685;
$L__BB15_72:
	add.s32 	%r686, %r1, 3584;
	setp.ge.u32 	%p99, %r686, %r207;
	@%p99 bra 	$L__BB15_74;
	setp.gt.s32 	%p100, %r181, -1;
	selp.b32 	%r687, -1, -2147483648, %p100;
	xor.b32  	%r688, %r687, %r181;
	st.global.u32 	[%rd2+14336], %r688;
$L__BB15_74:
	add.s32 	%r689, %r1, 3840;
	setp.ge.u32 	%p101, %r689, %r207;
	@%p101 bra 	$L__BB15_76;
	setp.gt.s32 	%p102, %r182, -1;
	selp.b32 	%r690, -1, -2147483648, %p102;
	xor.b32  	%r691, %r690, %r182;
	st.global.u32 	[%rd2+15360], %r691;
$L__BB15_76:
	or.b32  	%r692, %r1, 4096;
	setp.ge.u32 	%p103, %r692, %r207;
	@%p103 bra 	$L__BB15_78;
	setp.gt.s32 	%p104, %r183, -1;
	selp.b32 	%r693, -1, -2147483648, %p104;
	xor.b32  	%r694, %r693, %r183;
	st.global.u32 	[%rd2+16384], %r694;
$L__BB15_78:
	add.s32 	%r695, %r1, 4352;
	setp.ge.u32 	%p105, %r695, %r207;
	@%p105 bra 	$L__BB15_80;
	setp.gt.s32 	%p106, %r184, -1;
	selp.b32 	%r696, -1, -2147483648, %p106;
	xor.b32  	%r697, %r696, %r184;
	st.global.u32 	[%rd2+17408], %r697;
$L__BB15_80:
	add.s32 	%r698, %r1, 4608;
	setp.ge.u32 	%p107, %r698, %r207;
	@%p107 bra 	$L__BB15_82;
	setp.gt.s32 	%p108, %r185, -1;
	selp.b32 	%r699, -1, -2147483648, %p108;
	xor.b32  	%r700, %r699, %r185;
	st.global.u32 	[%rd2+18432], %r700;
$L__BB15_82:
	ret;
$L__BB15_83:
	shl.b32 	%r701, %r148, 2;
	mov.u32 	%r702, _ZZN3cub18CUB_300001_SM_10006detail10radix_sort31DeviceRadixSortSingleTileKernelINS1_5radix10policy_hubIfNS0_8NullTypeEjE10Policy1000ELNS0_9SortOrderE0EfS6_jNS1_21identity_decomposer_tEEEvPKT1_PSB_PKT2_PSF_T3_iiT4_E12temp_storage;
	add.s32 	%r703, %r702, %r701;
	st.shared.u32 	[%r703], %r779;
	shl.b32 	%r704, %r149, 2;
	add.s32 	%r705, %r702, %r704;
	st.shared.u32 	[%r705], %r778;
	shl.b32 	%r706, %r150, 2;
	add.s32 	%r707, %r702, %r706;
	st.shared.u32 	[%r707], %r777;
	shl.b32 	%r708, %r151, 2;
	add.s32 	%r709, %r702, %r708;
	st.shared.u32 	[%r709], %r776;
	shl.b32 	%r710, %r152, 2;
	add.s32 	%r711, %r702, %r710;
	st.shared.u32 	[%r711], %r775;
	shl.b32 	%r712, %r153, 2;
	add.s32 	%r713, %r702, %r712;
	st.shared.u32 	[%r713], %r774;
	shl.b32 	%r714, %r154, 2;
	add.s32 	%r715, %r702, %r714;
	st.shared.u32 	[%r715], %r773;
	shl.b32 	%r716, %r155, 2;
	add.s32 	%r717, %r702, %r716;
	st.shared.u32 	[%r717], %r772;
	shl.b32 	%r718, %r156, 2;
	add.s32 	%r719, %r702, %r718;
	st.shared.u32 	[%r719], %r771;
	shl.b32 	%r720, %r157, 2;
	add.s32 	%r721, %r702, %r720;
	st.shared.u32 	[%r721], %r770;
	shl.b32 	%r722, %r158, 2;
	add.s32 	%r723, %r702, %r722;
	st.shared.u32 	[%r723], %r769;
	shl.b32 	%r724, %r159, 2;
	add.s32 	%r725, %r702, %r724;
	st.shared.u32 	[%r725], %r768;
	shl.b32 	%r726, %r160, 2;
	add.s32 	%r727, %r702, %r726;
	st.shared.u32 	[%r727], %r767;
	shl.b32 	%r728, %r161, 2;
	add.s32 	%r729, %r702, %r728;
	st.shared.u32 	[%r729], %r766;
	shl.b32 	%r730, %r162, 2;
	add.s32 	%r731, %r702, %r730;
	st.shared.u32 	[%r731], %r765;
	shl.b32 	%r732, %r163, 2;
	add.s32 	%r733, %r702, %r732;
	st.shared.u32 	[%r733], %r764;
	shl.b32 	%r734, %r164, 2;
	add.s32 	%r735, %r702, %r734;
	st.shared.u32 	[%r735], %r763;
	shl.b32 	%r736, %r165, 2;
	add.s32 	%r737, %r702, %r736;
	st.shared.u32 	[%r737], %r762;
	shl.b32 	%r738, %r166, 2;
	add.s32 	%r739, %r702, %r738;
	st.shared.u32 	[%r739], %r761;
	bar.sync 	0;
	ld.shared.u32 	%r779, [%r64];
	ld.shared.u32 	%r778, [%r64+4];
	ld.shared.u32 	%r777, [%r64+8];
	ld.shared.u32 	%r776, [%r64+12];
	ld.shared.u32 	%r775, [%r64+16];
	ld.shared.u32 	%r774, [%r64+20];
	ld.shared.u32 	%r773, [%r64+24];
	ld.shared.u32 	%r772, [%r64+28];
	ld.shared.u32 	%r771, [%r64+32];
	ld.shared.u32 	%r770, [%r64+36];
	ld.shared.u32 	%r769, [%r64+40];
	ld.shared.u32 	%r768, [%r64+44];
	ld.shared.u32 	%r767, [%r64+48];
	ld.shared.u32 	%r766, [%r64+52];
	ld.shared.u32 	%r765, [%r64+56];
	ld.shared.u32 	%r764, [%r64+60];
	ld.shared.u32 	%r763, [%r64+64];
	ld.shared.u32 	%r762, [%r64+68];
	ld.shared.u32 	%r761, [%r64+72];
	bar.sync 	0;
	add.s32 	%r760, %r760, 6;
	add.s32 	%r759, %r759, -6;
	bra.uni 	$L__BB15_39;

}
	// .globl	_ZN3cub18CUB_300001_SM_10006detail10radix_sort30DeviceRadixSortHistogramKernelINS1_5radix10policy_hubIfNS0_8NullTypeEjE10Policy1000ELNS0_9SortOrderE0EfjNS1_21identity_decomposer_tEEEvPT2_PKT1_SB_iiT3_
.visible .entry _ZN3cub18CUB_300001_SM_10006detail10radix_sort30DeviceRadixSortHistogramKernelINS1_5radix10policy_hubIfNS0_8NullTypeEjE10Policy1000ELNS0_9SortOrderE0EfjNS1_21identity_decomposer_tEEEvPT2_PKT1_SB_iiT3_(
	.param .u64 .ptr .align 1 _ZN3cub18CUB_300001_SM_10006detail10radix_sort30DeviceRadixSortHistogramKernelINS1_5radix10policy_hubIfNS0_8NullTypeEjE10Policy1000ELNS0_9SortOrderE0EfjNS1_21identity_decomposer_tEEEvPT2_PKT1_SB_iiT3__param_0,
	.param .u64 .ptr .align 1 _ZN3cub18CUB_300001_SM_10006detail10radix_sort30DeviceRadixSortHistogramKernelINS1_5radix10policy_hubIfNS0_8NullTypeEjE10Policy1000ELNS0_9SortOrderE0EfjNS1_21identity_decomposer_tEEEvPT2_PKT1_SB_iiT3__param_1,
	.param .u32 _ZN3cub18CUB_300001_SM_10006detail10radix_sort30DeviceRadixSortHistogramKernelINS1_5radix10policy_hubIfNS0_8NullTypeEjE10Policy1000ELNS0_9SortOrderE0EfjNS1_21identity_decomposer_tEEEvPT2_PKT1_SB_iiT3__param_2,
	.param .u32 _ZN3cub18CUB_300001_SM_10006detail10radix_sort30DeviceRadixSortHistogramKernelINS1_5radix10policy_hubIfNS0_8NullTypeEjE10Policy1000ELNS0_9SortOrderE0EfjNS1_21identity_decomposer_tEEEvPT2_PKT1_SB_iiT3__param_3,
	.param .u32 _ZN3cub18CUB_300001_SM_10006detail10radix_sort30DeviceRadixSortHistogramKernelINS1_5radix10policy_hubIfNS0_8NullTypeEjE10Policy1000ELNS0_9SortOrderE0EfjNS1_21identity_decomposer_tEEEvPT2_PKT1_SB_iiT3__param_4,
	.param .align 1 .b8 _ZN3cub18CUB_300001_SM_10006detail10radix_sort30DeviceRadixSortHistogramKernelINS1_5radix10policy_hubIfNS0_8NullTypeEjE10Policy1000ELNS0_9SortOrderE0EfjNS1_21identity_decomposer_tEEEvPT2_PKT1_SB_iiT3__param_5[1]
)
.maxntid 128
{
	.reg .pred 	%p<123>;
	.reg .b32 	%r<534>;
	.reg .b64 	%rd<57>;
	// demoted variable
	.shared .align 4 .b8 _ZZN3cub18CUB_300001_SM_10006detail10radix_sort30DeviceRadixSortHistogramKernelINS1_5radix10policy_hubIfNS0_8NullTypeEjE10Policy1000ELNS0_9SortOrderE0EfjNS1_21identity_decomposer_tEEEvPT2_PKT1_SB_iiT3_E12temp_storage[4096];
	ld.param.u64 	%rd5, [_ZN3cub18CUB_300001_SM_10006detail10radix_sort30DeviceRadixSortHistogramKernelINS1_5radix10policy_hubIfNS0_8NullTypeEjE10Policy1000ELNS0_9SortOrderE0EfjNS1_21identity_decomposer_tEEEvPT2_PKT1_SB_iiT3__param_0];
	ld.param.u64 	%rd6, [_ZN3cub18CUB_300001_SM_10006detail10radix_sort30DeviceRadixSortHistogramKernelINS1_5radix10policy_hubIfNS0_8NullTypeEjE10Policy1000ELNS0_9SortOrderE0EfjNS1_21identity_decomposer_tEEEvPT2_PKT1_SB_iiT3__param_1];
	ld.param.u32 	%r184, [_ZN3cub18CUB_300001_SM_10006detail10radix_sort30DeviceRadixSortHistogramKernelINS1_5radix10policy_hubIfNS0_8NullTypeEjE10Policy1000ELNS0_9SortOrderE0EfjNS1_21identity_decomposer_tEEEvPT2_PKT1_SB_iiT3__param_2];
	ld.param.u32 	%r185, [_ZN3cub18CUB_300001_SM_10006detail10radix_sort30DeviceRadixSortHistogramKernelINS1_5radix10policy_hubIfNS0_8NullTypeEjE10Policy1000ELNS0_9SortOrderE0EfjNS1_21identity_decomposer_tEEEvPT2_PKT1_SB_iiT3__param_3];
	ld.param.u32 	%r186, [_ZN3cub18CUB_300001_SM_10006detail10radix_sort30DeviceRadixSortHistogramKernelINS1_5radix10policy_hubIfNS0_8NullTypeEjE10Policy1000ELNS0_9SortOrderE0EfjNS1_21identity_decomposer_tEEEvPT2_PKT1_SB_iiT3__param_4];
	cvta.to.global.u64 	%rd1, %rd6;
	cvta.to.global.u64 	%rd2, %rd5;
	setp.eq.s32 	%p2, %r184, 0;
	@%p2 bra 	$L__BB16_153;
	sub.s32 	%r188, %r186, %r185;
	add.s32 	%r189, %r188, 7;
	shr.s32 	%r190, %r189, 31;
	shr.u32 	%r191, %r190, 29;
	add.s32 	%r192, %r189, %r191;
	shr.s32 	%r193, %r192, 3;
	mov.u32 	%r1, %tid.x;
	setp.gt.u32 	%p3, %r1, 255;
	setp.lt.s32 	%p4, %r189, 8;
	mov.u32 	%r194, %ctaid.x;
	shl.b32 	%r2, %r194, 11;
	mov.u32 	%r195, %nctaid.x;
	shl.b32 	%r3, %r195, 11;
	add.s32 	%r4, %r193, -1;
	and.b32  	%r5, %r193, 15;
	add.s32 	%r6, %r5, -1;
	and.b32  	%r7, %r193, 7;
	add.s32 	%r8, %r7, -1;
	and.b32  	%r9, %r193, 3;
	add.s32 	%r10, %r9, -1;
	or.pred  	%p1, %p3, %p4;
	shl.b32 	%r196, %r1, 2;
	mov.u32 	%r197, _ZZN3cub18CUB_300001_SM_10006detail10radix_sort30DeviceRadixSortHistogramKernelINS1_5radix10policy_hubIfNS0_8NullTypeEjE10Policy1000ELNS0_9SortOrderE0EfjNS1_21identity_decomposer_tEEEvPT2_PKT1_SB_iiT3_E12temp_storage;
	add.s32 	%r11, %r197, %r196;
	and.b32  	%r12, %r193, 268435440;
	add.s32 	%r13, %r1, 256;
	add.s32 	%r14, %r1, 384;
	add.s32 	%r15, %r1, 512;
	add.s32 	%r16, %r1, 640;
	add.s32 	%r17, %r1, 768;
	add.s32 	%r18, %r1, 1280;
	add.s32 	%r19, %r1, 1920;
	and.b32  	%r20, %r193, 268435448;
	and.b32  	%r21, %r193, 1;
	neg.s32 	%r22, %r12;
	add.s32 	%r23, %r11, 8192;
	add.s32 	%r198, %r184, -1;
	shr.u32 	%r199, %r198, 30;
	add.s32 	%r200, %r199, 1;
	min.u32 	%r24, %r200, %r184;
	mov.b32 	%r482, 0;
$L__BB16_2:
	@%p1 bra 	$L__BB16_30;
	setp.lt.u32 	%p5, %r4, 15;
	mov.b32 	%r486, 0;
	@%p5 bra 	$L__BB16_6;
	mov.u32 	%r483, %r23;
	mov.u32 	%r484, %r22;
$L__BB16_5:
	.pragma "nounroll";
	mov.b32 	%r202, 0;
	st.shared.u32 	[%r483+-8192], %r202;
	st.shared.u32 	[%r483+-7168], %r202;
	st.shared.u32 	[%r483+-6144], %r202;
	st.shared.u32 	[%r483+-5120], %r202;
	st.shared.u32 	[%r483+-4096], %r202;
	st.shared.u32 	[%r483+-3072], %r202;
	st.shared.u32 	[%r483+-2048], %r202;
	st.shared.u32 	[%r483+-1024], %r202;
	st.shared.u32 	[%r483], %r202;
	st.shared.u32 	[%r483+1024], %r202;
	st.shared.u32 	[%r483+2048], %r202;
	st.shared.u32 	[%r483+3072], %r202;
	st.shared.u32 	[%r483+4096], %r202;
	st.shared.u32 	[%r483+5120], %r202;
	st.shared.u32 	[%r483+6144], %r202;
	st.shared.u32 	[%r483+7168], %r202;
	add.s32 	%r484, %r484, 16;
	add.s32 	%r483, %r483, 16384;
	setp.ne.s32 	%p6, %r484, 0;
	mov.u32 	%r486, %r12;
	@%p6 bra 	$L__BB16_5;
$L__BB16_6:
	setp.eq.s32 	%p7, %r5, 0;
	@%p7 bra 	$L__BB16_16;
	setp.lt.u32 	%p8, %r6, 7;
	@%p8 bra 	$L__BB16_9;
	shl.b32 	%r203, %r486, 10;
	add.s32 	%r204, %r11, %r203;
	mov.b32 	%r205, 0;
	st.shared.u32 	[%r204], %r205;
	st.shared.u32 	[%r204+1024], %r205;
	st.shared.u32 	[%r204+2048], %r205;
	st.shared.u32 	[%r204+3072], %r205;
	st.shared.u32 	[%r204+4096], %r205;
	st.shared.u32 	[%r204+5120], %r205;
	st.shared.u32 	[%r204+6144], %r205;
	st.shared.u32 	[%r204+7168], %r205;
	add.s32 	%r486, %r486, 8;
$L__BB16_9:
	setp.eq.s32 	%p9, %r7, 0;
	@%p9 bra 	$L__BB16_16;
	setp.lt.u32 	%p10, %r8, 3;
	@%p10 bra 	$L__BB16_12;
	shl.b32 	%r206, %r486, 10;
	add.s32 	%r207, %r11, %r206;
	mov.b32 	%r208, 0;
	st.shared.u32 	[%r207], %r208;
	st.shared.u32 	[%r207+1024], %r208;
	st.shared.u32 	[%r207+2048], %r208;
	st.shared.u32 	[%r207+3072], %r208;
	add.s32 	%r486, %r486, 4;
$L__BB16_12:
	setp.eq.s32 	%p11, %r9, 0;
	@%p11 bra 	$L__BB16_16;
	setp.eq.s32 	%p12, %r9, 1;
	shl.b32 	%r209, %r486, 10;
	add.s32 	%r35, %r11, %r209;
	mov.b32 	%r210, 0;
	st.shared.u32 	[%r35], %r210;
	@%p12 bra 	$L__BB16_16;
	setp.eq.s32 	%p13, %r9, 2;
	mov.b32 	%r211, 0;
	st.shared.u32 	[%r35+1024], %r211;
	@%p13 bra 	$L__BB16_16;
	mov.b32 	%r212, 0;
	st.shared.u32 	[%r35+2048], %r212;
$L__BB16_16:
	setp.gt.u32 	%p14, %r1, 127;
	@%p14 bra 	$L__BB16_30;
	setp.lt.u32 	%p15, %r4, 15;
	mov.b32 	%r490, 0;
	@%p15 bra 	$L__BB16_20;
	mov.b32 	%r488, 0;
$L__BB16_19:
	.pragma "nounroll";
	shl.b32 	%r215, %r488, 10;
	add.s32 	%r216, %r11, %r215;
	mov.b32 	%r217, 0;
	st.shared.u32 	[%r216+512], %r217;
	st.shared.u32 	[%r216+1536], %r217;
	st.shared.u32 	[%r216+2560], %r217;
	st.shared.u32 	[%r216+3584], %r217;
	st.shared.u32 	[%r216+4608], %r217;
	st.shared.u32 	[%r216+5632], %r217;
	st.shared.u32 	[%r216+6656], %r217;
	st.shared.u32 	[%r216+7680], %r217;
	st.shared.u32 	[%r216+8704], %r217;
	st.shared.u32 	[%r216+9728], %r217;
	st.shared.u32 	[%r216+10752], %r217;
	st.shared.u32 	[%r216+11776], %r217;
	st.shared.u32 	[%r216+12800], %r217;
	st.shared.u32 	[%r216+13824], %r217;
	st.shared.u32 	[%r216+14848], %r217;
	st.shared.u32 	[%r216+15872], %r217;
	add.s32 	%r488, %r488, 16;
	setp.ne.s32 	%p16, %r488, %r12;
	mov.u32 	%r490, %r12;
	@%p16 bra 	$L__BB16_19;
$L__BB16_20:
	setp.eq.s32 	%p17, %r5, 0;
	@%p17 bra 	$L__BB16_30;
	setp.lt.u32 	%p18, %r6, 7;
	@%p18 bra 	$L__BB16_23;
	shl.b32 	%r218, %r490, 10;
	add.s32 	%r219, %r11, %r218;
	mov.b32 	%r220, 0;
	st.shared.u32 	[%r219+512], %r220;
	st.shared.u32 	[%r219+1536], %r220;
	st.shared.u32 	[%r219+2560], %r220;
	st.shared.u32 	[%r219+3584], %r220;
	st.shared.u32 	[%r219+4608], %r220;
	st.shared.u32 	[%r219+5632], %r220;
	st.shared.u32 	[%r219+6656], %r220;
	st.shared.u32 	[%r219+7680], %r220;
	add.s32 	%r490, %r490, 8;
$L__BB16_23:
	setp.eq.s32 	%p19, %r7, 0;
	@%p19 bra 	$L__BB16_30;
	setp.lt.u32 	%p20, %r8, 3;
	@%p20 bra 	$L__BB16_26;
	shl.b32 	%r221, %r490, 10;
	add.s32 	%r222, %r11, %r221;
	mov.b32 	%r223, 0;
	st.shared.u32 	[%r222+512], %r223;
	st.shared.u32 	[%r222+1536], %r223;
	st.shared.u32 	[%r222+2560], %r223;
	st.shared.u32 	[%r222+3584], %r223;
	add.s32 	%r490, %r490, 4;
$L__BB16_26:
	setp.eq.s32 	%p21, %r9, 0;
	@%p21 bra 	$L__BB16_30;
	setp.eq.s32 	%p22, %r9, 1;
	shl.b32 	%r224, %r490, 10;
	add.s32 	%r43, %r11, %r224;
	mov.b32 	%r225, 0;
	st.shared.u32 	[%r43+512], %r225;
	@%p22 bra 	$L__BB16_30;
	setp.eq.s32 	%p23, %r9, 2;
	mov.b32 	%r226, 0;
	st.shared.u32 	[%r43+1536], %r226;
	@%p23 bra 	$L__BB16_30;
	mov.b32 	%r227, 0;
	st.shared.u32 	[%r43+2560], %r227;
$L__BB16_30:
	bar.sync 	0;
	bar.sync 	0;
	shl.b32 	%r44, %r482, 30;
	sub.s32 	%r228, %r184, %r44;
	min.u32 	%r45, %r228, 1073741824;
	setp.ge.u32 	%p24, %r2, %r45;
	@%p24 bra 	$L__BB16_70;
	mov.u32 	%r492, %r2;
$L__BB16_32:
	add.s32 	%r47, %r492, %r44;
	sub.s32 	%r48, %r184, %r47;
	setp.lt.u32 	%p25, %r48, 2048;
	@%p25 bra 	$L__BB16_34;
	add.s32 	%r255, %r1, %r47;
	mul.wide.u32 	%rd10, %r255, 4;
	add.s64 	%rd11, %rd1, %rd10;
	ld.global.u32 	%r523, [%rd11];
	ld.global.u32 	%r522, [%rd11+512];
	ld.global.u32 	%r521, [%rd11+1024];
	ld.global.u32 	%r520, [%rd11+1536];
	ld.global.u32 	%r519, [%rd11+2048];
	ld.global.u32 	%r518, [%rd11+2560];
	ld.global.u32 	%r517, [%rd11+3072];
	ld.global.u32 	%r516, [%rd11+3584];
	ld.global.u32 	%r515, [%rd11+4096];
	ld.global.u32 	%r514, [%rd11+4608];
	ld.global.u32 	%r513, [%rd11+5120];
	ld.global.u32 	%r512, [%rd11+5632];
	ld.global.u32 	%r511, [%rd11+6144];
	ld.global.u32 	%r510, [%rd11+6656];
	ld.global.u32 	%r509, [%rd11+7168];
	ld.global.u32 	%r508, [%rd11+7680];
	bra.uni 	$L__BB16_66;
$L__BB16_34:
	setp.ge.s32 	%p26, %r1, %r48;
	mov.b32 	%r523, 2147483647;
	@%p26 bra 	$L__BB16_36;
	add.s32 	%r230, %r1, %r47;
	mul.wide.u32 	%rd7, %r230, 4;
	add.s64 	%rd8, %rd1, %rd7;
	ld.global.u32 	%r523, [%rd8];
$L__BB16_36:
	add.s32 	%r232, %r1, 128;
	setp.ge.s32 	%p27, %r232, %r48;
	add.s32 	%r233, %r1, %r47;
	mul.wide.u32 	%rd9, %r233, 4;
	add.s64 	%rd3, %rd1, %rd9;
	mov.b32 	%r522, 2147483647;
	@%p27 bra 	$L__BB16_38;
	ld.global.u32 	%r522, [%rd3+512];
$L__BB16_38:
	setp.ge.s32 	%p28, %r13, %r48;
	mov.b32 	%r521, 2147483647;
	@%p28 bra 	$L__BB16_40;
	ld.global.u32 	%r521, [%rd3+1024];
$L__BB16_40:
	setp.ge.s32 	%p29, %r14, %r48;
	mov.b32 	%r520, 2147483647;
	@%p29 bra 	$L__BB16_42;
	ld.global.u32 	%r520, [%rd3+1536];
$L__BB16_42:
	setp.ge.s32 	%p30, %r15, %r48;
	mov.b32 	%r519, 2147483647;
	@%p30 bra 	$L__BB16_44;
	ld.global.u32 	%r519, [%rd3+2048];
$L__BB16_44:
	setp.ge.s32 	%p31, %r16, %r48;
	mov.b32 	%r518, 2147483647;
	@%p31 bra 	$L__BB16_46;
	ld.global.u32 	%r518, [%rd3+2560];
$L__BB16_46:
	setp.ge.s32 	%p32, %r17, %r48;
	mov.b32 	%r517, 2147483647;
	@%p32 bra 	$L__BB16_48;
	ld.global.u32 	%r517, [%rd3+3072];
$L__BB16_48:
	add.s32 	%r240, %r1, 896;
	setp.ge.s32 	%p33, %r240, %r48;
	mov.b32 	%r516, 2147483647;
	@%p33 bra 	$L__BB16_50;
	ld.global.u32 	%r516, [%rd3+3584];
$L__BB16_50:
	or.b32  	%r242, %r1, 1024;
	setp.ge.s32 	%p34, %r242, %r48;
	mov.b32 	%r515, 2147483647;
	@%p34 bra 	$L__BB16_52;
	ld.global.u32 	%r515, [%rd3+4096];
$L__BB16_52:
	add.s32 	%r244, %r1, 1152;
	setp.ge.s32 	%p35, %r244, %r48;
	mov.b32 	%r514, 2147483647;
	@%p35 bra 	$L__BB16_54;
	ld.global.u32 	%r514, [%rd3+4608];
$L__BB16_54:
	setp.ge.s32 	%p36, %r18, %r48;
	mov.b32 	%r513, 2147483647;
	@%p36 bra 	$L__BB16_56;
	ld.global.u32 	%r513, [%rd3+5120];
$L__BB16_56:
	add.s32 	%r247, %r1, 1408;
	setp.ge.s32 	%p37, %r247, %r48;
	mov.b32 	%r512, 2147483647;
	@%p37 bra 	$L__BB16_58;
	ld.global.u32 	%r512, [%rd3+5632];
$L__BB16_58:
	add.s32 	%r249, %r1, 1536;
	setp.ge.s32 	%p38, %r249, %r48;
	mov.b32 	%r511, 2147483647;
	@%p38 bra 	$L__BB16_60;
	ld.global.u32 	%r511, [%rd3+6144];
$L__BB16_60:
	add.s32 	%r251, %r1, 1664;
	setp.ge.s32 	%p39, %r251, %r48;
	mov.b32 	%r510, 2147483647;
	@%p39 bra 	$L__BB16_62;
	ld.global.u32 	%r510, [%rd3+6656];
$L__BB16_62:
	add.s32 	%r253, %r1, 1792;
	setp.ge.s32 	%p40, %r253, %r48;
	mov.b32 	%r509, 2147483647;
	@%p40 bra 	$L__BB16_64;
	ld.global.u32 	%r509, [%rd3+7168];
$L__BB16_64:
	setp.ge.s32 	%p41, %r19, %r48;
	mov.b32 	%r508, 2147483647;
	@%p41 bra 	$L__BB16_66;
	ld.global.u32 	%r508, [%rd3+7680];
$L__BB16_66:
	setp.le.s32 	%p42, %r186, %r185;
	@%p42 bra 	$L__BB16_69;
	setp.gt.s32 	%p43, %r523, -1;
	selp.b32 	%r257, -2147483648, -1, %p43;
	xor.b32  	%r258, %r257, %r523;
	setp.gt.s32 	%p44, %r522, -1;
	selp.b32 	%r259, -2147483648, -1, %p44;
	xor.b32  	%r260, %r259, %r522;
	setp.gt.s32 	%p45, %r521, -1;
	selp.b32 	%r261, -2147483648, -1, %p45;
	xor.b32  	%r262, %r261, %r521;
	setp.gt.s32 	%p46, %r520, -1;
	selp.b32 	%r263, -2147483648, -1, %p46;
	xor.b32  	%r264, %r263, %r520;
	setp.gt.s32 	%p47, %r519, -1;
	selp.b32 	%r265, -2147483648, -1, %p47;
	xor.b32  	%r266, %r265, %r519;
	setp.gt.s32 	%p48, %r518, -1;
	selp.b32 	%r267, -2147483648, -1, %p48;
	xor.b32  	%r268, %r267, %r518;
	setp.gt.s32 	%p49, %r517, -1;
	selp.b32 	%r269, -2147483648, -1, %p49;
	xor.b32  	%r270, %r269, %r517;
	setp.gt.s32 	%p50, %r516, -1;
	selp.b32 	%r271, -2147483648, -1, %p50;
	xor.b32  	%r272, %r271, %r516;
	setp.gt.s32 	%p51, %r515, -1;
	selp.b32 	%r273, -2147483648, -1, %p51;
	xor.b32  	%r274, %r273, %r515;
	setp.gt.s32 	%p52, %r514, -1;
	selp.b32 	%r275, -2147483648, -1, %p52;
	xor.b32  	%r276, %r275, %r514;
	setp.gt.s32 	%p53, %r513, -1;
	selp.b32 	%r277, -2147483648, -1, %p53;
	xor.b32  	%r278, %r277, %r513;
	setp.gt.s32 	%p54, %r512, -1;
	selp.b32 	%r279, -2147483648, -1, %p54;
	xor.b32  	%r280, %r279, %r512;
	setp.gt.s32 	%p55, %r511, -1;
	selp.b32 	%r281, -2147483648, -1, %p55;
	xor.b32  	%r282, %r281, %r511;
	setp.gt.s32 	%p56, %r510, -1;
	selp.b32 	%r283, -2147483648, -1, %p56;
	xor.b32  	%r284, %r283, %r510;
	setp.gt.s32 	%p57, %r509, -1;
	selp.b32 	%r285, -2147483648, -1, %p57;
	xor.b32  	%r286, %r285, %r509;
	setp.gt.s32 	%p58, %r508, -1;
	selp.b32 	%r287, -2147483648, -1, %p58;
	xor.b32  	%r288, %r287, %r508;
	setp.eq.s32 	%p59, %r258, 2147483647;
	selp.b32 	%r112, -2147483648, %r258, %p59;
	setp.eq.s32 	%p60, %r260, 2147483647;
	selp.b32 	%r113, -2147483648, %r260, %p60;
	setp.eq.s32 	%p61, %r262, 2147483647;
	selp.b32 	%r114, -2147483648, %r262, %p61;
	setp.eq.s32 	%p62, %r264, 2147483647;
	selp.b32 	%r115, -2147483648, %r264, %p62;
	setp.eq.s32 	%p63, %r266, 2147483647;
	selp.b32 	%r116, -2147483648, %r266, %p63;
	setp.eq.s32 	%p64, %r268, 2147483647;
	selp.b32 	%r117, -2147483648, %r268, %p64;
	setp.eq.s32 	%p65, %r270, 2147483647;
	selp.b32 	%r118, -2147483648, %r270, %p65;
	setp.eq.s32 	%p66, %r272, 2147483647;
	selp.b32 	%r119, -2147483648, %r272, %p66;
	setp.eq.s32 	%p67, %r274, 2147483647;
	selp.b32 	%r120, -2147483648, %r274, %p67;
	setp.eq.s32 	%p68, %r276, 2147483647;
	selp.b32 	%r121, -2147483648, %r276, %p68;
	setp.eq.s32 	%p69, %r278, 2147483647;
	selp.b32 	%r122, -2147483648, %r278, %p69;
	setp.eq.s32 	%p70, %r280, 2147483647;
	selp.b32 	%r123, -2147483648, %r280, %p70;
	setp.eq.s32 	%p71, %r282, 2147483647;
	selp.b32 	%r124, -2147483648, %r282, %p71;
	setp.eq.s32 	%p72, %r284, 2147483647;
	selp.b32 	%r125, -2147483648, %r284, %p72;
	setp.eq.s32 	%p73, %r286, 2147483647;
	selp.b32 	%r126, -2147483648, %r286, %p73;
	setp.eq.s32 	%p74, %r288, 2147483647;
	selp.b32 	%r127, -2147483648, %r288, %p74;
	mov.b32 	%r524, 0;
	mov.u32 	%r525, %r185;
$L__BB16_68:
	sub.s32 	%r289, %r186, %r525;
	shl.b32 	%r290, %r524, 10;
	mov.u32 	%r291, _ZZN3cub18CUB_300001_SM_10006detail10radix_sort30DeviceRadixSortHistogramKernelINS1_5radix10policy_hubIfNS0_8NullTypeEjE10Policy1000ELNS0_9SortOrderE0EfjNS1_21identity_decomposer_tEEEvPT2_PKT1_SB_iiT3_E12temp_storage;
	add.s32 	%r292, %r291, %r290;
	min.s32 	%r293, %r289, 8;
	mov.b32 	%r294, -1;
	shl.b32 	%r295, %r294, %r293;
	not.b32 	%r296, %r295;
	shr.u32 	%r297, %r112, %r525;
	and.b32  	%r298, %r297, %r296;
	shl.b32 	%r299, %r298, 2;
	add.s32 	%r300, %r292, %r299;
	atom.shared.add.u32 	%r301, [%r300], 1;
	shr.u32 	%r302, %r113, %r525;
	and.b32  	%r303, %r302, %r296;
	shl.b32 	%r304, %r303, 2;
	add.s32 	%r305, %r292, %r304;
	atom.shared.add.u32 	%r306, [%r305], 1;
	shr.u32 	%r307, %r114, %r525;
	and.b32  	%r308, %r307, %r296;
	shl.b32 	%r309, %r308, 2;
	add.s32 	%r310, %r292, %r309;
	atom.shared.add.u32 	%r311, [%r310], 1;
	shr.u32 	%r312, %r115, %r525;
	and.b32  	%r313, %r312, %r296;
	shl.b32 	%r314, %r313, 2;
	add.s32 	%r315, %r292, %r314;
	atom.shared.add.u32 	%r316, [%r315], 1;
	shr.u32 	%r317, %r116, %r525;
	and.b32  	%r318, %r317, %r296;
	shl.b32 	%r319, %r318, 2;
	add.s32 	%r320, %r292, %r319;
	atom.shared.add.u32 	%r321, [%r320], 1;
	shr.u32 	%r322, %r117, %r525;
	and.b32  	%r323, %r322, %r296;
	shl.b32 	%r324, %r323, 2;
	add.s32 	%r325, %r292, %r324;
	atom.shared.add.u32 	%r326, [%r325], 1;
	shr.u32 	%r327, %r118, %r525;
	and.b32  	%r328, %r327, %r296;
	shl.b32 	%r329, %r328, 2;
	add.s32 	%r330, %r292, %r329;
	atom.shared.add.u32 	%r331, [%r330], 1;
	shr.u32 	%r332, %r119, %r525;
	and.b32  	%r333, %r332, %r296;
	shl.b32 	%r334, %r333, 2;
	add.s32 	%r335, %r292, %r334;
	atom.shared.add.u32 	%r336, [%r335], 1;
	shr.u32 	%r337, %r120, %r525;
	and.b32  	%r338, %r337, %r296;
	shl.b32 	%r339, %r338, 2;
	add.s32 	%r340, %r292, %r339;
	atom.shared.add.u32 	%r341, [%r340], 1;
	shr.u32 	%r342, %r121, %r525;
	and.b32  	%r343, %r342, %r296;
	shl.b32 	%r344, %r343, 2;
	add.s32 	%r345, %r292, %r344;
	atom.shared.add.u32 	%r346, [%r345], 1;
	shr.u32 	%r347, %r122, %r525;
	and.b32  	%r348, %r347, %r296;
	shl.b32 	%r349, %r348, 2;
	add.s32 	%r350, %r292, %r349;
	atom.shared.add.u32 	%r351, [%r350], 1;
	shr.u32 	%r352, %r123, %r525;
	and.b32  	%r353, %r352, %r296;
	shl.b32 	%r354, %r353, 2;
	add.s32 	%r355, %r292, %r354;
	atom.shared.add.u32 	%r356, [%r355], 1;
	shr.u32 	%r357, %r124, %r525;
	and.b32  	%r358, %r357, %r296;
	shl.b32 	%r359, %r358, 2;
	add.s32 	%r360, %r292, %r359;
	atom.shared.add.u32 	%r361, [%r360], 1;
	shr.u32 	%r362, %r125, %r525;
	and.b32  	%r363, %r362, %r296;
	shl.b32 	%r364, %r363, 2;
	add.s32 	%r365, %r292, %r364;
	atom.shared.add.u32 	%r366, [%r365], 1;
	shr.u32 	%r367, %r126, %r525;
	and.b32  	%r368, %r367, %r296;
	shl.b32 	%r369, %r368, 2;
	add.s32 	%r370, %r292, %r369;
	atom.shared.add.u32 	%r371, [%r370], 1;
	shr.u32 	%r372, %r127, %r525;
	and.b32  	%r373, %r372, %r296;
	shl.b32 	%r374, %r373, 2;
	add.s32 	%r375, %r292, %r374;
	atom.shared.add.u32 	%r376, [%r375], 1;
	add.s32 	%r525, %r525, 8;
	add.s32 	%r524, %r524, 1;
	setp.lt.s32 	%p75, %r525, %r186;
	@%p75 bra 	$L__BB16_68;
$L__BB16_69:
	add.s32 	%r492, %r492, %r3;
	setp.lt.u32 	%p76, %r492, %r45;
	@%p76 bra 	$L__BB16_32;
$L__BB16_70:
	bar.sync 	0;
	@%p1 bra 	$L__BB16_152;
	setp.lt.u32 	%p77, %r4, 7;
	mov.b32 	%r528, 0;
	@%p77 bra 	$L__BB16_90;
	mov.b32 	%r526, 0;
$L__BB16_73:
	.pragma "nounroll";
	shl.b32 	%r379, %r526, 10;
	add.s32 	%r134, %r11, %r379;
	ld.shared.u32 	%r135, [%r134];
	setp.eq.s32 	%p78, %r135, 0;
	@%p78 bra 	$L__BB16_75;
	shl.b32 	%r380, %r526, 8;
	add.s32 	%r381, %r380, %r1;
	mul.wide.u32 	%rd12, %r381, 4;
	add.s64 	%rd13, %rd2, %rd12;
	atom.global.add.u32 	%r382, [%rd13], %r135;
$L__BB16_75:
	ld.shared.u32 	%r136, [%r134+1024];
	setp.eq.s32 	%p79, %r136, 0;
	@%p79 bra 	$L__BB16_77;
	shl.b32 	%r383, %r526, 8;
	add.s32 	%r384, %r383, %r1;
	add.s32 	%r385, %r384, 256;
	mul.wide.u32 	%rd14, %r385, 4;
	add.s64 	%rd15, %rd2, %rd14;
	atom.global.add.u32 	%r386, [%rd15], %r136;
$L__BB16_77:
	ld.shared.u32 	%r137, [%r134+2048];
	setp.eq.s32 	%p80, %r137, 0;
	@%p80 bra 	$L__BB16_79;
	shl.b32 	%r387, %r526, 8;
	add.s32 	%r388, %r387, %r1;
	add.s32 	%r389, %r388, 512;
	mul.wide.u32 	%rd16, %r389, 4;
	add.s64 	%rd17, %rd2, %rd16;
	atom.global.add.u32 	%r390, [%rd17], %r137;
$L__BB16_79:
	ld.shared.u32 	%r138, [%r134+3072];
	setp.eq.s32 	%p81, %r138, 0;
	@%p81 bra 	$L__BB16_81;
	shl.b32 	%r391, %r526, 8;
	add.s32 	%r392, %r391, %r1;
	add.s32 	%r393, %r392, 768;
	mul.wide.u32 	%rd18, %r393, 4;
	add.s64 	%rd19, %rd2, %rd18;
	atom.global.add.u32 	%r394, [%rd19], %r138;
$L__BB16_81:
	ld.shared.u32 	%r139, [%r134+4096];
	setp.eq.s32 	%p82, %r139, 0;
	@%p82 bra 	$L__BB16_83;
	shl.b32 	%r395, %r526, 8;
	add.s32 	%r396, %r395, %r1;
	add.s32 	%r397, %r396, 1024;
	mul.wide.u32 	%rd20, %r397, 4;
	add.s64 	%rd21, %rd2, %rd20;
	atom.global.add.u32 	%r398, [%rd21], %r139;
$L__BB16_83:
	ld.shared.u32 	%r140, [%r134+5120];
	setp.eq.s32 	%p83, %r140, 0;
	@%p83 bra 	$L__BB16_85;
	shl.b32 	%r399, %r526, 8;
	add.s32 	%r400, %r399, %r1;
	add.s32 	%r401, %r400, 1280;
	mul.wide.u32 	%rd22, %r401, 4;
	add.s64 	%rd23, %rd2, %rd22;
	atom.global.add.u32 	%r402, [%rd23], %r140;
$L__BB16_85:
	ld.shared.u32 	%r141, [%r134+6144];
	setp.eq.s32 	%p84, %r141, 0;
	@%p84 bra 	$L__BB16_87;
	shl.b32 	%r403, %r526, 8;
	add.s32 	%r404, %r403, %r1;
	add.s32 	%r405, %r404, 1536;
	mul.wide.u32 	%rd24, %r405, 4;
	add.s64 	%rd25, %rd2, %rd24;
	atom.global.add.u32 	%r406, [%rd25], %r141;
$L__BB16_87:
	ld.shared.u32 	%r142, [%r134+7168];
	setp.eq.s32 	%p85, %r142, 0;
	@%p85 bra 	$L__BB16_89;
	shl.b32 	%r407, %r526, 8;
	add.s32 	%r408, %r407, %r1;
	add.s32 	%r409, %r408, 1792;
	mul.wide.u32 	%rd26, %r409, 4;
	add.s64 	%rd27, %rd2, %rd26;
	atom.global.add.u32 	%r410, [%rd27], %r142;
$L__BB16_89:
	add.s32 	%r526, %r526, 8;
	setp.ne.s32 	%p86, %r526, %r20;
	mov.u32 	%r528, %r20;
	@%p86 bra 	$L__BB16_73;
$L__BB16_90:
	setp.eq.s32 	%p87, %r7, 0;
	@%p87 bra 	$L__BB16_111;
	setp.lt.u32 	%p88, %r8, 3;
	@%p88 bra 	$L__BB16_101;
	shl.b32 	%r411, %r528, 10;
	add.s32 	%r145, %r11, %r411;
	ld.shared.u32 	%r146, [%r145];
	setp.eq.s32 	%p89, %r146, 0;
	@%p89 bra 	$L__BB16_94;
	shl.b32 	%r412, %r528, 8;
	add.s32 	%r413, %r412, %r1;
	mul.wide.u32 	%rd28, %r413, 4;
	add.s64 	%rd29, %rd2, %rd28;
	atom.global.add.u32 	%r414, [%rd29], %r146;
$L__BB16_94:
	ld.shared.u32 	%r147, [%r145+1024];
	setp.eq.s32 	%p90, %r147, 0;
	@%p90 bra 	$L__BB16_96;
	shl.b32 	%r415, %r528, 8;
	add.s32 	%r416, %r415, %r1;
	add.s32 	%r417, %r416, 256;
	mul.wide.u32 	%rd30, %r417, 4;
	add.s64 	%rd31, %rd2, %rd30;
	atom.global.add.u32 	%r418, [%rd31], %r147;
$L__BB16_96:
	ld.shared.u32 	%r148, [%r145+2048];
	setp.eq.s32 	%p91, %r148, 0;
	@%p91 bra 	$L__BB16_98;
	shl.b32 	%r419, %r528, 8;
	add.s32 	%r420, %r419, %r1;
	add.s32 	%r421, %r420, 512;
	mul.wide.u32 	%rd32, %r421, 4;
	add.s64 	%rd33, %rd2, %rd32;
	atom.global.add.u32 	%r422, [%rd33], %r148;
$L__BB16_98:
	ld.shared.u32 	%r149, [%r145+3072];
	setp.eq.s32 	%p92, %r149, 0;
	@%p92 bra 	$L__BB16_100;
	shl.b32 	%r423, %r528, 8;
	add.s32 	%r424, %r423, %r1;
	add.s32 	%r425, %r424, 768;
	mul.wide.u32 	%rd34, %r425, 4;
	add.s64 	%rd35, %rd2, %rd34;
	atom.global.add.u32 	%r426, [%rd35], %r149;
$L__BB16_100:
	add.s32 	%r528, %r528, 4;
$L__BB16_101:
	setp.eq.s32 	%p93, %r9, 0;
	@%p93 bra 	$L__BB16_111;
	setp.eq.s32 	%p94, %r10, 0;
	@%p94 bra 	$L__BB16_108;
	shl.b32 	%r427, %r528, 10;
	add.s32 	%r152, %r11, %r427;
	ld.shared.u32 	%r153, [%r152];
	setp.eq.s32 	%p95, %r153, 0;
	@%p95 bra 	$L__BB16_105;
	shl.b32 	%r428, %r528, 8;
	add.s32 	%r429, %r428, %r1;
	mul.wide.u32 	%rd36, %r429, 4;
	add.s64 	%rd37, %rd2, %rd36;
	atom.global.add.u32 	%r430, [%rd37], %r153;
$L__BB16_105:
	ld.shared.u32 	%r154, [%r152+1024];
	setp.eq.s32 	%p96, %r154, 0;
	@%p96 bra 	$L__BB16_107;
	shl.b32 	%r431, %r528, 8;
	add.s32 	%r432, %r431, %r1;
	add.s32 	%r433, %r432, 256;
	mul.wide.u32 	%rd38, %r433, 4;
	add.s64 	%rd39, %rd2, %rd38;
	atom.global.add.u32 	%r434, [%rd39], %r154;
$L__BB16_107:
	add.s32 	%r528, %r528, 2;
$L__BB16_108:
	setp.eq.s32 	%p97, %r21, 0;
	@%p97 bra 	$L__BB16_111;
	shl.b32 	%r435, %r528, 10;
	add.s32 	%r436, %r11, %r435;
	ld.shared.u32 	%r157, [%r436];
	setp.eq.s32 	%p98, %r157, 0;
	@%p98 bra 	$L__BB16_111;
	shl.b32 	%r437, %r528, 8;
	add.s32 	%r438, %r437, %r1;
	mul.wide.u32 	%rd40, %r438, 4;
	add.s64 	%rd41, %rd2, %rd40;
	atom.global.add.u32 	%r439, [%rd41], %r157;
$L__BB16_111:
	setp.gt.u32 	%p99, %r1, 127;
	@%p99 bra 	$L__BB16_152;
	setp.lt.u32 	%p100, %r4, 7;
	mov.b32 	%r532, 0;
	@%p100 bra 	$L__BB16_131;
	mov.b32 	%r530, 0;
$L__BB16_114:
	.pragma "nounroll";
	shl.b32 	%r442, %r530, 10;
	add.s32 	%r159, %r11, %r442;
	ld.shared.u32 	%r160, [%r159+512];
	setp.eq.s32 	%p101, %r160, 0;
	shl.b32 	%r443, %r530, 8;
	add.s32 	%r444, %r443, %r1;
	mul.wide.u32 	%rd42, %r444, 4;
	add.s64 	%rd4, %rd2, %rd42;
	@%p101 bra 	$L__BB16_116;
	atom.global.add.u32 	%r445, [%rd4+512], %r160;
$L__BB16_116:
	ld.shared.u32 	%r161, [%r159+1536];
	setp.eq.s32 	%p102, %r161, 0;
	@%p102 bra 	$L__BB16_118;
	atom.global.add.u32 	%r446, [%rd4+1536], %r161;
$L__BB16_118:
	ld.shared.u32 	%r162, [%r159+2560];
	setp.eq.s32 	%p103, %r162, 0;
	@%p103 bra 	$L__BB16_120;
	atom.global.add.u32 	%r447, [%rd4+2560], %r162;
$L__BB16_120:
	ld.shared.u32 	%r163, [%r159+3584];
	setp.eq.s32 	%p104, %r163, 0;
	@%p104 bra 	$L__BB16_122;
	atom.global.add.u32 	%r448, [%rd4+3584], %r163;
$L__BB16_122:
	ld.shared.u32 	%r164, [%r159+4608];
	setp.eq.s32 	%p105, %r164, 0;
	@%p105 bra 	$L__BB16_124;
	atom.global.add.u32 	%r449, [%rd4+4608], %r164;
$L__BB16_124:
	ld.shared.u32 	%r165, [%r159+5632];
	setp.eq.s32 	%p106, %r165, 0;
	@%p106 bra 	$L__BB16_126;
	atom.global.add.u32 	%r450, [%rd4+5632], %r165;
$L__BB16_126:
	ld.shared.u32 	%r166, [%r159+6656];
	setp.eq.s32 	%p107, %r166, 0;
	@%p107 bra 	$L__BB16_128;
	atom.global.add.u32 	%r451, [%rd4+6656], %r166;
$L__BB16_128:
	ld.shared.u32 	%r167, [%r159+7680];
	setp.eq.s32 	%p108, %r167, 0;
	@%p108 bra 	$L__BB16_130;
	atom.global.add.u32 	%r452, [%rd4+7680], %r167;
$L__BB16_130:
	add.s32 	%r530, %r530, 8;
	setp.ne.s32 	%p109, %r530, %r20;
	mov.u32 	%r532, %r20;
	@%p109 bra 	$L__BB16_114;
$L__BB16_131:
	setp.eq.s32 	%p110, %r7, 0;
	@%p110 bra 	$L__BB16_152;
	setp.lt.u32 	%p111, %r8, 3;
	@%p111 bra 	$L__BB16_142;
	shl.b32 	%r453, %r532, 10;
	add.s32 	%r170, %r11, %r453;
	ld.shared.u32 	%r171, [%r170+512];
	setp.eq.s32 	%p112, %r171, 0;
	@%p112 bra 	$L__BB16_135;
	shl.b32 	%r454, %r532, 8;
	add.s32 	%r455, %r454, %r1;
	mul.wide.u32 	%rd43, %r455, 4;
	add.s64 	%rd44, %rd2, %rd43;
	atom.global.add.u32 	%r456, [%rd44+512], %r171;
$L__BB16_135:
	ld.shared.u32 	%r172, [%r170+1536];
	setp.eq.s32 	%p113, %r172, 0;
	@%p113 bra 	$L__BB16_137;
	shl.b32 	%r457, %r532, 8;
	add.s32 	%r458, %r457, %r1;
	add.s32 	%r459, %r458, 256;
	mul.wide.u32 	%rd45, %r459, 4;
	add.s64 	%rd46, %rd2, %rd45;
	atom.global.add.u32 	%r460, [%rd46+512], %r172;
$L__BB16_137:
	ld.shared.u32 	%r173, [%r170+2560];
	setp.eq.s32 	%p114, %r173, 0;
	@%p114 bra 	$L__BB16_139;
	shl.b32 	%r461, %r532, 8;
	add.s32 	%r462, %r461, %r1;
	add.s32 	%r463, %r462, 512;
	mul.wide.u32 	%rd47, %r463, 4;
	add.s64 	%rd48, %rd2, %rd47;
	atom.global.add.u32 	%r464, [%rd48+512], %r173;
$L__BB16_139:
	ld.shared.u32 	%r174, [%r170+3584];
	setp.eq.s32 	%p115, %r174, 0;
	@%p115 bra 	$L__BB16_141;
	shl.b32 	%r465, %r532, 8;
	add.s32 	%r466, %r465, %r1;
	add.s32 	%r467, %r466, 768;
	mul.wide.u32 	%rd49, %r467, 4;
	add.s64 	%rd50, %rd2, %rd49;
	atom.global.add.u32 	%r468, [%rd50+512], %r174;
$L__BB16_141:
	add.s32 	%r532, %r532, 4;
$L__BB16_142:
	setp.eq.s32 	%p116, %r9, 0;
	@%p116 bra 	$L__BB16_152;
	setp.eq.s32 	%p117, %r10, 0;
	@%p117 bra 	$L__BB16_149;
	shl.b32 	%r469, %r532, 10;
	add.s32 	%r177, %r11, %r469;
	ld.shared.u32 	%r178, [%r177+512];
	setp.eq.s32 	%p118, %r178, 0;
	@%p118 bra 	$L__BB16_146;
	shl.b32 	%r470, %r532, 8;
	add.s32 	%r471, %r470, %r1;
	mul.wide.u32 	%rd51, %r471, 4;
	add.s64 	%rd52, %rd2, %rd51;
	atom.global.add.u32 	%r472, [%rd52+512], %r178;
$L__BB16_146:
	ld.shared.u32 	%r179, [%r177+1536];
	setp.eq.s32 	%p119, %r179, 0;
	@%p119 bra 	$L__BB16_148;
	shl.b32 	%r473, %r532, 8;
	add.s32 	%r474, %r473, %r1;
	add.s32 	%r475, %r474, 256;
	mul.wide.u32 	%rd53, %r475, 4;
	add.s64 	%rd54, %rd2, %rd53;
	atom.global.add.u32 	%r476, [%rd54+512], %r179;
$L__BB16_148:
	add.s32 	%r532, %r532, 2;
$L__BB16_149:
	setp.eq.s32 	%p120, %r21, 0;
	@%p120 bra 	$L__BB16_152;
	shl.b32 	%r477, %r532, 10;
	add.s32 	%r478, %r11, %r477;
	ld.shared.u32 	%r182, [%r478+512];
	setp.eq.s32 	%p121, %r182, 0;
	@%p121 bra 	$L__BB16_152;
	shl.b32 	%r479, %r532, 8;
	add.s32 	%r480, %r479, %r1;
	mul.wide.u32 	%rd55, %r480, 4;
	add.s64 	%rd56, %rd2, %rd55;
	atom.global.add.u32 	%r481, [%rd56+512], %r182;
$L__BB16_152:
	bar.sync 	0;
	add.s32 	%r482, %r482, 1;
	setp.ne.s32 	%p122, %r482, %r24;
	@%p122 bra 	$L__BB16_2;
$L__BB16_153:
	ret;

}
	// .globl	_ZN3cub18CUB_300001_SM_10006detail10radix_sort33DeviceRadixSortExclusiveSumKernelINS1_5radix10policy_hubIfNS0_8NullTypeEjE10Policy1000EjEEvPT0_
.visible .entry _ZN3cub18CUB_300001_SM_10006detail10radix_sort33DeviceRadixSortExclusiveSumKernelINS1_5radix10policy_hubIfNS0_8NullTypeEjE10Policy1000EjEEvPT0_(
	.param .u64 .ptr .align 1 _ZN3cub18CUB_300001_SM_10006detail10radix_sort33DeviceRadixSortExclusiveSumKernelINS1_5radix10policy_hubIfNS0_8NullTypeEjE10Policy1000EjEEvPT0__param_0
)
{
	.reg .pred 	%p<4>;
	.reg .b32 	%r<77>;
	.reg .b64 	%rd<5>;
	// demoted variable
	.shared .align 16 .b8 _ZZN3cub18CUB_300001_SM_10006detail10radix_sort33DeviceRadixSortExclusiveSumKernelINS1_5radix10policy_hubIfNS0_8NullTypeEjE10Policy1000EjEEvPT0_E12temp_storage[1184];
	ld.param.u64 	%rd2, [_ZN3cub18CUB_300001_SM_10006detail10radix_sort33DeviceRadixSortExclusiveSumKernelINS1_5radix10policy_hubIfNS0_8NullTypeEjE10Policy1000EjEEvPT0__param_0];
	cvta.to.global.u64 	%rd3, %rd2;
	mov.u32 	%r6, %ctaid.x;
	shl.b32 	%r7, %r6, 8;
	mov.u32 	%r1, %tid.x;
	setp.gt.u32 	%p1, %r1, 255;
	add.s32 	%r8, %r7, %r1;
	mul.wide.s32 	%rd4, %r8, 4;
	add.s64 	%rd1, %rd3, %rd4;
	@%p1 bra 	$L__BB17_2;
	ld.global.u32 	%r76, [%rd1];
$L__BB17_2:
	shr.u32 	%r9, %r1, 3;
	add.s32 	%r10, %r9, %r1;
	shl.b32 	%r11, %r10, 2;
	mov.u32 	%r12, _ZZN3cub18CUB_300001_SM_10006detail10radix_sort33DeviceRadixSortExclusiveSumKernelINS1_5radix10policy_hubIfNS0_8NullTypeEjE10Policy1000EjEEvPT0_E12temp_storage;
	add.s32 	%r13, %r12, %r11;
	add.s32 	%r4, %r13, 16;
	st.shared.u32 	[%r13+16], %r76;
	bar.sync 	0;
	setp.gt.u32 	%p2, %r1, 31;
	@%p2 bra 	$L__BB17_4;
	mad.lo.s32 	%r45, %r1, 36, %r12;
	ld.shared.u32 	%r46, [%r45+16];
	ld.shared.u32 	%r47, [%r45+20];
	ld.shared.u32 	%r48, [%r45+24];
	ld.shared.u32 	%r49, [%r45+28];
	ld.shared.u32 	%r50, [%r45+32];
	ld.shared.u32 	%r51, [%r45+36];
	ld.shared.u32 	%r52, [%r45+40];
	ld.shared.u32 	%r53, [%r45+44];
	add.s32 	%r54, %r47, %r46;
	add.s32 	%r55, %r54, %r48;
	add.s32 	%r56, %r55, %r49;
	add.s32 	%r57, %r56, %r50;
	add.s32 	%r58, %r57, %r51;
	add.s32 	%r59, %r58, %r52;
	add.s32 	%r18, %r59, %r53;
	mov.b32 	%r16, 1;
	mov.b32 	%r41, 0;
	mov.b32 	%r43, -1;
	// begin inline asm
	{  .reg .u32 r0;  .reg .pred p;  shfl.sync.up.b32 r0|p, %r18, %r16, %r41, %r43;  @p add.u32 r0, r0, %r18;  mov.u32 %r14, r0;}
	// end inline asm
	mov.b32 	%r22, 2;
	// begin inline asm
	{  .reg .u32 r0;  .reg .pred p;  shfl.sync.up.b32 r0|p, %r14, %r22, %r41, %r43;  @p add.u32 r0, r0, %r14;  mov.u32 %r20, r0;}
	// end inline asm
	mov.b32 	%r28, 4;
	// begin inline asm
	{  .reg .u32 r0;  .reg .pred p;  shfl.sync.up.b32 r0|p, %r20, %r28, %r41, %r43;  @p add.u32 r0, r0, %r20;  mov.u32 %r26, r0;}
	// end inline asm
	mov.b32 	%r34, 8;
	// begin inline asm
	{  .reg .u32 r0;  .reg .pred p;  shfl.sync.up.b32 r0|p, %r26, %r34, %r41, %r43;  @p add.u32 r0, r0, %r26;  mov.u32 %r32, r0;}
	// end inline asm
	mov.b32 	%r40, 16;
	// begin inline asm
	{  .reg .u32 r0;  .reg .pred p;  shfl.sync.up.b32 r0|p, %r32, %r40, %r41, %r43;  @p add.u32 r0, r0, %r32;  mov.u32 %r38, r0;}
	// end inline asm
	sub.s32 	%r60, %r38, %r18;
	ld.shared.u32 	%r61, [%r45+16];
	ld.shared.u32 	%r62, [%r45+20];
	ld.shared.u32 	%r63, [%r45+24];
	ld.shared.u32 	%r64, [%r45+28];
	ld.shared.u32 	%r65, [%r45+32];
	ld.shared.u32 	%r66, [%r45+36];
	ld.shared.u32 	%r67, [%r45+40];
	add.s32 	%r68, %r61, %r60;
	add.s32 	%r69, %r62, %r68;
	add.s32 	%r70, %r63, %r69;
	add.s32 	%r71, %r64, %r70;
	add.s32 	%r72, %r65, %r71;
	add.s32 	%r73, %r66, %r72;
	add.s32 	%r74, %r67, %r73;
	st.shared.u32 	[%r45+16], %r60;
	st.shared.u32 	[%r45+20], %r68;
	st.shared.u32 	[%r45+24], %r69;
	st.shared.u32 	[%r45+28], %r70;
	st.shared.u32 	[%r45+32], %r71;
	st.shared.u32 	[%r45+36], %r72;
	st.shared.u32 	[%r45+40], %r73;
	st.shared.u32 	[%r45+44], %r74;
$L__BB17_4:
	setp.gt.u32 	%p3, %r1, 255;
	bar.sync 	0;
	@%p3 bra 	$L__BB17_6;
	ld.shared.u32 	%r75, [%r4];
	st.global.u32 	[%rd1], %r75;
$L__BB17_6:
	ret;

}
	// .globl	_ZN3cub18CUB_300001_SM_10006detail10radix_sort29DeviceRadixSortOnesweepKernelINS1_5radix10policy_hubIfNS0_8NullTypeEjE10Policy1000ELNS0_9SortOrderE0EfS6_jiiNS1_21identity_decomposer_tEEEvPT5_SC_PT3_PKSD_PT1_PKSH_PT2_PKSL_T4_iiT6_
.visible .entry _ZN3cub18CUB_300001_SM_10006detail10radix_sort29DeviceRadixSortOnesweepKernelINS1_5radix10policy_hubIfNS0_8NullTypeEjE10Policy1000ELNS0_9SortOrderE0EfS6_jiiNS1_21identity_decomposer_tEEEvPT5_SC_PT3_PKSD_PT1_PKSH_PT2_PKSL_T4_iiT6_(
	.param .u64 .ptr .align 1 _ZN3cub18CUB_300001_SM_10006detail10radix_sort29DeviceRadixSortOnesweepKernelINS1_5radix10policy_hubIfNS0_8NullTypeEjE10Policy1000ELNS0_9SortOrderE0EfS6_jiiNS1_21identity_decomposer_tEEEvPT5_SC_PT3_PKSD_PT1_PKSH_PT2_PKSL_T4_iiT6__param_0,
	.param .u64 .ptr .align 1 _ZN3cub18CUB_300001_SM_10006detail10radix_sort29DeviceRadixSortOnesweepKernelINS1_5radix10policy_hubIfNS0_8NullTypeEjE10Policy1000ELNS0_9SortOrderE0EfS6_jiiNS1_21identity_decomposer_tEEEvPT5_SC_PT3_PKSD_PT1_PKSH_PT2_PKSL_T4_iiT6__param_1,
	.param .u64 .ptr .align 1 _ZN3cub18CUB_300001_SM_10006detail10radix_sort29DeviceRadixSortOnesweepKernelINS1_5radix10policy_hubIfNS0_8NullTypeEjE10Policy1000ELNS0_9SortOrderE0EfS6_jiiNS1_21identity_decomposer_tEEEvPT5_SC_PT3_PKSD_PT1_PKSH_PT2_PKSL_T4_iiT6__param_2,
	.param .u64 .ptr .align 1 _ZN3cub18CUB_300001_SM_10006detail10radix_sort29DeviceRadixSortOnesweepKernelINS1_5radix10policy_hubIfNS0_8NullTypeEjE10Policy1000ELNS0_9SortOrderE0EfS6_jiiNS1_21identity_decomposer_tEEEvPT5_SC_PT3_PKSD_PT1_PKSH_PT2_PKSL_T4_iiT6__param_3,
	.param .u64 .ptr .align 1 _ZN3cub18CUB_300001_SM_10006detail10radix_sort29DeviceRadixSortOnesweepKernelINS1_5radix10policy_hubIfNS0_8NullTypeEjE10Policy1000ELNS0_9SortOrderE0EfS6_jiiNS1_21identity_decomposer_tEEEvPT5_SC_PT3_PKSD_PT1_PKSH_PT2_PKSL_T4_iiT6__param_4,
	.param .u64 .ptr .align 1 _ZN3cub18CUB_300001_SM_10006detail10radix_sort29DeviceRadixSortOnesweepKernelINS1_5radix10policy_hubIfNS0_8NullTypeEjE10Policy1000ELNS0_9SortOrderE0EfS6_jiiNS1_21identity_decomposer_tEEEvPT5_SC_PT3_PKSD_PT1_PKSH_PT2_PKSL_T4_iiT6__param_5,
	.param .u64 .ptr .align 1 _ZN3cub18CUB_300001_SM_10006detail10radix_sort29DeviceRadixSortOnesweepKernelINS1_5radix10policy_hubIfNS0_8NullTypeEjE10Policy1000ELNS0_9SortOrderE0EfS6_jiiNS1_21identity_decomposer_tEEEvPT5_SC_PT3_PKSD_PT1_PKSH_PT2_PKSL_T4_iiT6__param_6,
	.param .u64 .ptr .align 1 _ZN3cub18CUB_300001_SM_10006detail10radix_sort29DeviceRadixSortOnesweepKernelINS1_5radix10policy_hubIfNS0_8NullTypeEjE10Policy1000ELNS0_9SortOrderE0EfS6_jiiNS1_21identity_decomposer_tEEEvPT5_SC_PT3_PKSD_PT1_PKSH_PT2_PKSL_T4_iiT6__param_7,
	.param .u32 _ZN3cub18CUB_300001_SM_10006detail10radix_sort29DeviceRadixSortOnesweepKernelINS1_5radix10policy_hubIfNS0_8NullTypeEjE10Policy1000ELNS0_9SortOrderE0EfS6_jiiNS1_21identity_decomposer_tEEEvPT5_SC_PT3_PKSD_PT1_PKSH_PT2_PKSL_T4_iiT6__param_8,
	.param .u32 _ZN3cub18CUB_300001_SM_10006detail10radix_sort29DeviceRadixSortOnesweepKernelINS1_5radix10policy_hubIfNS0_8NullTypeEjE10Policy1000ELNS0_9SortOrderE0EfS6_jiiNS1_21identity_decomposer_tEEEvPT5_SC_PT3_PKSD_PT1_PKSH_PT2_PKSL_T4_iiT6__param_9,
	.param .u32 _ZN3cub18CUB_300001_SM_10006detail10radix_sort29DeviceRadixSortOnesweepKernelINS1_5radix10policy_hubIfNS0_8NullTypeEjE10Policy1000ELNS0_9SortOrderE0EfS6_jiiNS1_21identity_decomposer_tEEEvPT5_SC_PT3_PKSD_PT1_PKSH_PT2_PKSL_T4_iiT6__param_10,
	.param .align 1 .b8 _ZN3cub18CUB_300001_SM_10006detail10radix_sort29DeviceRadixSortOnesweepKernelINS1_5radix10policy_hubIfNS0_8NullTypeEjE10Policy1000ELNS0_9SortOrderE0EfS6_jiiNS1_21identity_decomposer_tEEEvPT5_SC_PT3_PKSD_PT1_PKSH_PT2_PKSL_T4_iiT6__param_11[1]
)
.maxntid 384
{
	.reg .pred 	%p<294>;
	.reg .b32 	%r<2038>;
	.reg .b64 	%rd<136>;
	// demoted variable
	.shared .align 16 .b8 _ZZN3cub18CUB_300001_SM_10006detail10radix_sort29DeviceRadixSortOnesweepKernelINS1_5radix10policy_hubIfNS0_8NullTypeEjE10Policy1000ELNS0_9SortOrderE0EfS6_jiiNS1_21identity_decomposer_tEEEvPT5_SC_PT3_PKSD_PT1_PKSH_PT2_PKSL_T4_iiT6_E1s[30208];
	ld.param.u64 	%rd13, [_ZN3cub18CUB_300001_SM_10006detail10radix_sort29DeviceRadixSortOnesweepKernelINS1_5radix10policy_hubIfNS0_8NullTypeEjE10Policy1000ELNS0_9SortOrderE0EfS6_jiiNS1_21identity_decomposer_tEEEvPT5_SC_PT3_PKSD_PT1_PKSH_PT2_PKSL_T4_iiT6__param_1];
	ld.param.u64 	%rd16, [_ZN3cub18CUB_300001_SM_10006detail10radix_sort29DeviceRadixSortOnesweepKernelINS1_5radix10policy_hubIfNS0_8NullTypeEjE10Policy1000ELNS0_9SortOrderE0EfS6_jiiNS1_21identity_decomposer_tEEEvPT5_SC_PT3_PKSD_PT1_PKSH_PT2_PKSL_T4_iiT6__param_4];
	ld.param.u64 	%rd17, [_ZN3cub18CUB_300001_SM_10006detail10radix_sort29DeviceRadixSortOnesweepKernelINS1_5radix10policy_hubIfNS0_8NullTypeEjE10Policy1000ELNS0_9SortOrderE0EfS6_jiiNS1_21identity_decomposer_tEEEvPT5_SC_PT3_PKSD_PT1_PKSH_PT2_PKSL_T4_iiT6__param_5];
	ld.param.u32 	%r333, [_ZN3cub18CUB_300001_SM_10006detail10radix_sort29DeviceRadixSortOnesweepKernelINS1_5radix10policy_hubIfNS0_8NullTypeEjE10Policy1000ELNS0_9SortOrderE0EfS6_jiiNS1_21identity_decomposer_tEEEvPT5_SC_PT3_PKSD_PT1_PKSH_PT2_PKSL_T4_iiT6__param_9];
	ld.param.u32 	%r334, [_ZN3cub18CUB_300001_SM_10006detail10radix_sort29DeviceRadixSortOnesweepKernelINS1_5radix10policy_hubIfNS0_8NullTypeEjE10Policy1000ELNS0_9SortOrderE0EfS6_jiiNS1_21identity_decomposer_tEEEvPT5_SC_PT3_PKSD_PT1_PKSH_PT2_PKSL_T4_iiT6__param_10];
	cvta.to.global.u64 	%rd1, %rd16;
	cvta.to.global.u64 	%rd2, %rd17;
	mov.u32 	%r1, %tid.x;
	shr.u32 	%r2, %r1, 5;
	// begin inline asm
	mov.u32 %r335, %laneid;
	// end inline asm
	setp.ne.s32 	%p1, %r1, 0;
	@%p1 bra 	$L__BB18_2;
	cvta.to.global.u64 	%rd18, %rd13;
	atom.global.add.u32 	%r336, [%rd18], 1;
	st.shared.u32 	[_ZZN3cub18CUB_300001_SM_10006detail10radix_sort29DeviceRadixSortOnesweepKernelINS1_5radix10policy_hubIfNS0_8NullTypeEjE10Policy1000ELNS0_9SortOrderE0EfS6_jiiNS1_21identity_decomposer_tEEEvPT5_SC_PT3_PKSD_PT1_PKSH_PT2_PKSL_T4_iiT6_E1s+29184], %r336;
$L__BB18_2:
	ld.param.u32 	%r1936, [_ZN3cub18CUB_300001_SM_10006detail10radix_sort29DeviceRadixSortOnesweepKernelINS1_5radix10policy_hubIfNS0_8NullTypeEjE10Policy1000ELNS0_9SortOrderE0EfS6_jiiNS1_21identity_decomposer_tEEEvPT5_SC_PT3_PKSD_PT1_PKSH_PT2_PKSL_T4_iiT6__param_8];
	bar.sync 	0;
	ld.shared.u32 	%r4, [_ZZN3cub18CUB_300001_SM_10006detail10radix_sort29DeviceRadixSortOnesweepKernelINS1_5radix10policy_hubIfNS0_8NullTypeEjE10Policy1000ELNS0_9SortOrderE0EfS6_jiiNS1_21identity_decomposer_tEEEvPT5_SC_PT3_PKSD_PT1_PKSH_PT2_PKSL_T4_iiT6_E1s+29184];
	mul.lo.s32 	%r5, %r4, 7296;
	add.s32 	%r6, %r5, 7296;
	setp.gt.s32 	%p2, %r6, %r1936;
	@%p2 bra 	$L__BB18_4;
	and.b32  	%r337, %r1, 31;
	and.b32  	%r338, %r1, 992;
	mul.lo.s32 	%r339, %r338, 19;
	or.b32  	%r340, %r339, %r337;
	cvt.u64.u32 	%rd19, %r5;
	cvt.u64.u32 	%rd20, %r340;
	add.s64 	%rd21, %rd20, %rd19;
	shl.b64 	%rd22, %rd21, 2;
	add.s64 	%rd23, %rd2, %rd22;
	ld.global.u32 	%r1962, [%rd23];
	ld.global.u32 	%r1963, [%rd23+128];
	ld.global.u32 	%r1964, [%rd23+256];
	ld.global.u32 	%r1965, [%rd23+384];
	ld.global.u32 	%r1966, [%rd23+512];
	ld.global.u32 	%r1967, [%rd23+640];
	ld.global.u32 	%r1968, [%rd23+768];
	ld.global.u32 	%r1969, [%rd23+896];
	ld.global.u32 	%r1970, [%rd23+1024];
	ld.global.u32 	%r1971, [%rd23+1152];
	ld.global.u32 	%r1972, [%rd23+1280];
	ld.global.u32 	%r1973, [%rd23+1408];
	ld.global.u32 	%r1974, [%rd23+1536];
	ld.global.u32 	%r1975, [%rd23+1664];
	ld.global.u32 	%r1976, [%rd23+1792];
	ld.global.u32 	%r1977, [%rd23+1920];
	ld.global.u32 	%r1978, [%rd23+2048];
	ld.global.u32 	%r1979, [%rd23+2176];
	ld.global.u32 	%r1980, [%rd23+2304];
	bra.uni 	$L__BB18_42;
$L__BB18_4:
	ld.param.u32 	%r1937, [_ZN3cub18CUB_300001_SM_10006detail10radix_sort29DeviceRadixSortOnesweepKernelINS1_5radix10policy_hubIfNS0_8NullTypeEjE10Policy1000ELNS0_9SortOrderE0EfS6_jiiNS1_21identity_decomposer_tEEEvPT5_SC_PT3_PKSD_PT1_PKSH_PT2_PKSL_T4_iiT6__param_8];
	cvt.u64.u32 	%rd24, %r5;
	sub.s32 	%r26, %r1937, %r5;
	and.b32  	%r342, %r1, 31;
	and.b32  	%r343, %r1, 992;
	mul.lo.s32 	%r344, %r343, 19;
	or.b32  	%r27, %r344, %r342;
	setp.ge.s32 	%p3, %r27, %r26;
	cvt.u64.u32 	%rd25, %r27;
	add.s64 	%rd26, %rd25, %rd24;
	shl.b64 	%rd27, %rd26, 2;
	add.s64 	%rd3, %rd2, %rd27;
	mov.b32 	%r1962, 2147483647;
	@%p3 bra 	$L__BB18_6;
	ld.global.u32 	%r1962, [%rd3];
$L__BB18_6:
	add.s32 	%r346, %r27, 32;
	setp.ge.s32 	%p4, %r346, %r26;
	mov.b32 	%r1963, 2147483647;
	@%p4 bra 	$L__BB18_8;
	ld.global.u32 	%r1963, [%rd3+128];
$L__BB18_8:
	add.s32 	%r348, %r27, 64;
	setp.ge.s32 	%p5, %r348, %r26;
	mov.b32 	%r1964, 2147483647;
	@%p5 bra 	$L__BB18_10;
	ld.global.u32 	%r1964, [%rd3+256];
$L__BB18_10:
	add.s32 	%r350, %r27, 96;
	setp.ge.s32 	%p6, %r350, %r26;
	mov.b32 	%r1965, 2147483647;
	@%p6 bra 	$L__BB18_12;
	ld.global.u32 	%r1965, [%rd3+384];
$L__BB18_12:
	add.s32 	%r352, %r27, 128;
	setp.ge.s32 	%p7, %r352, %r26;
	mov.b32 	%r1966, 2147483647;
	@%p7 bra 	$L__BB18_14;
	ld.global.u32 	%r1966, [%rd3+512];
$L__BB18_14:
	add.s32 	%r354, %r27, 160;
	setp.ge.s32 	%p8, %r354, %r26;
	mov.b32 	%r1967, 2147483647;
	@%p8 bra 	$L__BB18_16;
	ld.global.u32 	%r1967, [%rd3+640];
$L__BB18_16:
	add.s32 	%r356, %r27, 192;
	setp.ge.s32 	%p9, %r356, %r26;
	mov.b32 	%r1968, 2147483647;
	@%p9 bra 	$L__BB18_18;
	ld.global.u32 	%r1968, [%rd3+768];
$L__BB18_18:
	add.s32 	%r358, %r27, 224;
	setp.ge.s32 	%p10, %r358, %r26;
	mov.b32 	%r1969, 2147483647;
	@%p10 bra 	$L__BB18_20;
	ld.global.u32 	%r1969, [%rd3+896];
$L__BB18_20:
	add.s32 	%r360, %r27, 256;
	setp.ge.s32 	%p11, %r360, %r26;
	mov.b32 	%r1970, 2147483647;
	@%p11 bra 	$L__BB18_22;
	ld.global.u32 	%r1970, [%rd3+1024];
$L__BB18_22:
	add.s32 	%r362, %r27, 288;
	setp.ge.s32 	%p12, %r362, %r26;
	mov.b32 	%r1971, 2147483647;
	@%p12 bra 	$L__BB18_24;
	ld.global.u32 	%r1971, [%rd3+1152];
$L__BB18_24:
	add.s32 	%r364, %r27, 320;
	setp.ge.s32 	%p13, %r364, %r26;
	mov.b32 	%r1972, 2147483647;
	@%p13 bra 	$L__BB18_26;
	ld.global.u32 	%r1972, [%rd3+1280];
$L__BB18_26:
	add.s32 	%r366, %r27, 352;
	setp.ge.s32 	%p14, %r366, %r26;
	mov.b32 	%r1973, 2147483647;
	@%p14 bra 	$L__BB18_28;
	ld.global.u32 	%r1973, [%rd3+1408];
$L__BB18_28:
	add.s32 	%r368, %r27, 384;
	setp.ge.s32 	%p15, %r368, %r26;
	mov.b32 	%r1974, 2147483647;
	@%p15 bra 	$L__BB18_30;
	ld.global.u32 	%r1974, [%rd3+1536];
$L__BB18_30:
	add.s32 	%r370, %r27, 416;
	setp.ge.s32 	%p16, %r370, %r26;
	mov.b32 	%r1975, 2147483647;
	@%p16 bra 	$L__BB18_32;
	ld.global.u32 	%r1975, [%rd3+1664];
$L__BB18_32:
	add.s32 	%r372, %r27, 448;
	setp.ge.s32 	%p17, %r372, %r26;
	mov.b32 	%r1976, 2147483647;
	@%p17 bra 	$L__BB18_34;
	ld.global.u32 	%r1976, [%rd3+1792];
$L__BB18_34:
	add.s32 	%r374, %r27, 480;
	setp.ge.s32 	%p18, %r374, %r26;
	mov.b32 	%r1977, 2147483647;
	@%p18 bra 	$L__BB18_36;
	ld.global.u32 	%r1977, [%rd3+1920];
$L__BB18_36:
	add.s32 	%r376, %r27, 512;
	setp.ge.s32 	%p19, %r376, %r26;
	mov.b32 	%r1978, 2147483647;
	@%p19 bra 	$L__BB18_38;
	ld.global.u32 	%r1978, [%rd3+2048];
$L__BB18_38:
	add.s32 	%r378, %r27, 544;
	setp.ge.s32 	%p20, %r378, %r26;
	mov.b32 	%r1979, 2147483647;
	@%p20 bra 	$L__BB18_40;
	ld.global.u32 	%r1979, [%rd3+2176];
$L__BB18_40:
	add.s32 	%r380, %r27, 576;
	setp.ge.s32 	%p21, %r380, %r26;
	mov.b32 	%r1980, 2147483647;
	@%p21 bra 	$L__BB18_42;
	ld.global.u32 	%r1980, [%rd3+2304];
$L__BB18_42:
	setp.gt.s32 	%p22, %r1962, -1;
	selp.b32 	%r381, -2147483648, -1, %p22;
	xor.b32  	%r1995, %r381, %r1962;
	setp.gt.s32 	%p23, %r1963, -1;
	selp.b32 	%r382, -2147483648, -1, %p23;
	xor.b32  	%r1996, %r382, %r1963;
	setp.gt.s32 	%p24, %r1964, -1;
	selp.b32 	%r383, -2147483648, -1, %p24;
	xor.b32  	%r1997, %r383, %r1964;
	setp.gt.s32 	%p25, %r1965, -1;
	selp.b32 	%r384, -2147483648, -1, %p25;
	xor.b32  	%r1998, %r384, %r1965;
	setp.gt.s32 	%p26, %r1966, -1;
	selp.b32 	%r385, -2147483648, -1, %p26;
	xor.b32  	%r1999, %r385, %r1966;
	setp.gt.s32 	%p27, %r1967, -1;
	selp.b32 	%r386, -2147483648, -1, %p27;
	xor.b32  	%r2000, %r386, %r1967;
	setp.gt.s32 	%p28, %r1968, -1;
	selp.b32 	%r387, -2147483648, -1, %p28;
	xor.b32  	%r2001, %r387, %r1968;
	setp.gt.s32 	%p29, %r1969, -1;
	selp.b32 	%r388, -2147483648, -1, %p29;
	xor.b32  	%r2002, %r388, %r1969;
	setp.gt.s32 	%p30, %r1970, -1;
	selp.b32 	%r389, -2147483648, -1, %p30;
	xor.b32  	%r2003, %r389, %r1970;
	setp.gt.s32 	%p31, %r1971, -1;
	selp.b32 	%r390, -2147483648, -1, %p31;
	xor.b32  	%r2004, %r390, %r1971;
	setp.gt.s32 	%p32, %r1972, -1;
	selp.b32 	%r391, -2147483648, -1, %p32;
	xor.b32  	%r2005, %r391, %r1972;
	setp.gt.s32 	%p33, %r1973, -1;
	selp.b32 	%r392, -2147483648, -1, %p33;
	xor.b32  	%r2006, %r392, %r1973;
	setp.gt.s32 	%p34, %r1974, -1;
	selp.b32 	%r393, -2147483648, -1, %p34;
	xor.b32  	%r2007, %r393, %r1974;
	setp.gt.s32 	%p35, %r1975, -1;
	selp.b32 	%r394, -2147483648, -1, %p35;
	xor.b32  	%r2008, %r394, %r1975;
	setp.gt.s32 	%p36, %r1976, -1;
	selp.b32 	%r395, -2147483648, -1, %p36;
	xor.b32  	%r2009, %r395, %r1976;
	setp.gt.s32 	%p37, %r1977, -1;
	selp.b32 	%r396, -2147483648, -1, %p37;
	xor.b32  	%r2010, %r396, %r1977;
	setp.gt.s32 	%p38, %r1978, -1;
	selp.b32 	%r397, -2147483648, -1, %p38;
	xor.b32  	%r2011, %r397, %r1978;
	setp.gt.s32 	%p39, %r1979, -1;
	selp.b32 	%r398, -2147483648, -1, %p39;
	xor.b32  	%r2012, %r398, %r1979;
	setp.gt.s32 	%p40, %r1980, -1;
	selp.b32 	%r399, -2147483648, -1, %p40;
	xor.b32  	%r2013, %r399, %r1980;
	mov.b32 	%r400, -1;
	shl.b32 	%r401, %r400, %r334;
	not.b32 	%r103, %r401;
	shl.b32 	%r402, %r2, 10;
	mov.u32 	%r403, _ZZN3cub18CUB_300001_SM_10006detail10radix_sort29DeviceRadixSortOnesweepKernelINS1_5radix10policy_hubIfNS0_8NullTypeEjE10Policy1000ELNS0_9SortOrderE0EfS6_jiiNS1_21identity_decomposer_tEEEvPT5_SC_PT3_PKSD_PT1_PKSH_PT2_PKSL_T4_iiT6_E1s;
	add.s32 	%r104, %r403, %r402;
	setp.gt.s32 	%p41, %r335, 255;
	@%p41 bra 	$L__BB18_55;
	max.s32 	%r404, %r335, 224;
	sub.s32 	%r405, %r404, %r335;
	add.s32 	%r406, %r405, 31;
	shr.u32 	%r407, %r406, 5;
	add.s32 	%r105, %r407, 1;
	and.b32  	%r106, %r105, 15;
	setp.lt.u32 	%p42, %r406, 480;
	mov.u32 	%r1984, %r335;
	@%p42 bra 	$L__BB18_46;
	and.b32  	%r408, %r105, 268435440;
	neg.s32 	%r1982, %r408;
	shl.b32 	%r410, %r335, 2;
	add.s32 	%r411, %r402, %r410;
	add.s32 	%r413, %r411, %r403;
	add.s32 	%r1981, %r413, 1024;
	mov.u32 	%r1984, %r335;
$L__BB18_45:
	.pragma "nounroll";
	mov.b32 	%r414, 0;
	st.shared.u32 	[%r1981+-1024], %r414;
	st.shared.u32 	[%r1981+-896], %r414;
	st.shared.u32 	[%r1981+-768], %r414;
	st.shared.u32 	[%r1981+-640], %r414;
	st.shared.u32 	[%r1981+-512], %r414;
	st.shared.u32 	[%r1981+-384], %r414;
	st.shared.u32 	[%r1981+-256], %r414;
	st.shared.u32 	[%r1981+-128], %r414;
	st.shared.u32 	[%r1981], %r414;
	st.shared.u32 	[%r1981+128], %r414;
	st.shared.u32 	[%r1981+256], %r414;
	st.shared.u32 	[%r1981+384], %r414;
	st.shared.u32 	[%r1981+512], %r414;
	st.shared.u32 	[%r1981+640], %r414;
	st.shared.u32 	[%r1981+768], %r414;
	st.shared.u32 	[%r1981+896], %r414;
	add.s32 	%r1984, %r1984, 512;
	add.s32 	%r1982, %r1982, 16;
	add.s32 	%r1981, %r1981, 2048;
	setp.ne.s32 	%p43, %r1982, 0;
	@%p43 bra 	$L__BB18_45;
$L__BB18_46:
	setp.eq.s32 	%p44, %r106, 0;
	@%p44 bra 	$L__BB18_55;
	and.b32  	%r116, %r105, 7;
	setp.lt.u32 	%p45, %r106, 8;
	@%p45 bra 	$L__BB18_49;
	shl.b32 	%r415, %r1984, 2;
	add.s32 	%r416, %r104, %r415;
	mov.b32 	%r417, 0;
	st.shared.u32 	[%r416], %r417;
	st.shared.u32 	[%r416+128], %r417;
	st.shared.u32 	[%r416+256], %r417;
	st.shared.u32 	[%r416+384], %r417;
	st.shared.u32 	[%r416+512], %r417;
	st.shared.u32 	[%r416+640], %r417;
	st.shared.u32 	[%r416+768], %r417;
	st.shared.u32 	[%r416+896], %r417;
	add.s32 	%r1984, %r1984, 256;
$L__BB18_49:
	setp.eq.s32 	%p46, %r116, 0;
	@%p46 bra 	$L__BB18_55;
	and.b32  	%r119, %r105, 3;
	setp.lt.u32 	%p47, %r116, 4;
	@%p47 bra 	$L__BB18_52;
	shl.b32 	%r418, %r1984, 2;
	add.s32 	%r419, %r104, %r418;
	mov.b32 	%r420, 0;
	st.shared.u32 	[%r419], %r420;
	st.shared.u32 	[%r419+128], %r420;
	st.shared.u32 	[%r419+256], %r420;
	st.shared.u32 	[%r419+384], %r420;
	add.s32 	%r1984, %r1984, 128;
$L__BB18_52:
	setp.eq.s32 	%p48, %r119, 0;
	@%p48 bra 	$L__BB18_55;
	shl.b32 	%r422, %r1984, 2;
	add.s32 	%r423, %r402, %r422;
	add.s32 	%r1988, %r403, %r423;
	neg.s32 	%r1987, %r119;
$L__BB18_54:
	.pragma "nounroll";
	mov.b32 	%r425, 0;
	st.shared.u32 	[%r1988], %r425;
	add.s32 	%r1988, %r1988, 128;
	add.s32 	%r1987, %r1987, 1;
	setp.ne.s32 	%p49, %r1987, 0;
	@%p49 bra 	$L__BB18_54;
$L__BB18_55:
	bar.warp.sync 	-1;
	setp.eq.s32 	%p50, %r1995, 2147483647;
	selp.b32 	%r427, -2147483648, %r1995, %p50;
	shr.u32 	%r428, %r427, %r333;
	and.b32  	%r128, %r428, %r103;
	shl.b32 	%r429, %r128, 2;
	add.s32 	%r430, %r104, %r429;
	atom.shared.add.u32 	%r431, [%r430], 1;
	setp.eq.s32 	%p51, %r1996, 2147483647;
	selp.b32 	%r432, -2147483648, %r1996, %p51;
	shr.u32 	%r433, %r432, %r333;
	and.b32  	%r434, %r433, %r103;
	shl.b32 	%r435, %r434, 2;
	add.s32 	%r436, %r104, %r435;
	atom.shared.add.u32 	%r437, [%r436], 1;
	setp.eq.s32 	%p52, %r1997, 2147483647;
	selp.b32 	%r438, -2147483648, %r1997, %p52;
	shr.u32 	%r439, %r438, %r333;
	and.b32  	%r440, %r439, %r103;
	shl.b32 	%r441, %r440, 2;
	add.s32 	%r442, %r104, %r441;
	atom.shared.add.u32 	%r443, [%r442], 1;
	setp.eq.s32 	%p53, %r1998, 2147483647;
	selp.b32 	%r444, -2147483648, %r1998, %p53;
	shr.u32 	%r445, %r444, %r333;
	and.b32  	%r446, %r445, %r103;
	shl.b32 	%r447, %r446, 2;
	add.s32 	%r448, %r104, %r447;
	atom.shared.add.u32 	%r449, [%r448], 1;
	setp.eq.s32 	%p54, %r1999, 2147483647;
	selp.b32 	%r450, -2147483648, %r1999, %p54;
	shr.u32 	%r451, %r450, %r333;
	and.b32  	%r452, %r451, %r103;
	shl.b32 	%r453, %r452, 2;
	add.s32 	%r454, %r104, %r453;
	atom.shared.add.u32 	%r455, [%r454], 1;
	setp.eq.s32 	%p55, %r2000, 2147483647;
	selp.b32 	%r456, -2147483648, %r2000, %p55;
	shr.u32 	%r457, %r456, %r333;
	and.b32  	%r458, %r457, %r103;
	shl.b32 	%r459, %r458, 2;
	add.s32 	%r460, %r104, %r459;
	atom.shared.add.u32 	%r461, [%r460], 1;
	setp.eq.s32 	%p56, %r2001, 2147483647;
	selp.b32 	%r462, -2147483648, %r2001, %p56;
	shr.u32 	%r463, %r462, %r333;
	and.b32  	%r464, %r463, %r103;
	shl.b32 	%r465, %r464, 2;
	add.s32 	%r466, %r104, %r465;
	atom.shared.add.u32 	%r467, [%r466], 1;
	setp.eq.s32 	%p57, %r2002, 2147483647;
	selp.b32 	%r468, -2147483648, %r2002, %p57;
	shr.u32 	%r469, %r468, %r333;
	and.b32  	%r470, %r469, %r103;
	shl.b32 	%r471, %r470, 2;
	add.s32 	%r472, %r104, %r471;
	atom.shared.add.u32 	%r473, [%r472], 1;
	setp.eq.s32 	%p58, %r2003, 2147483647;
	selp.b32 	%r474, -2147483648, %r2003, %p58;
	shr.u32 	%r475, %r474, %r333;
	and.b32  	%r476, %r475, %r103;
	shl.b32 	%r477, %r476, 2;
	add.s32 	%r478, %r104, %r477;
	atom.shared.add.u32 	%r479, [%r478], 1;
	setp.eq.s32 	%p59, %r2004, 2147483647;
	selp.b32 	%r480, -2147483648, %r2004, %p59;
	shr.u32 	%r481, %r480, %r333;
	and.b32  	%r482, %r481, %r103;
	shl.b32 	%r483, %r482, 2;
	add.s32 	%r484, %r104, %r483;
	atom.shared.add.u32 	%r485, [%r484], 1;
	setp.eq.s32 	%p60, %r2005, 2147483647;
	selp.b32 	%r486, -2147483648, %r2005, %p60;
	shr.u32 	%r487, %r486, %r333;
	and.b32  	%r488, %r487, %r103;
	shl.b32 	%r489, %r488, 2;
	add.s32 	%r490, %r104, %r489;
	atom.shared.add.u32 	%r491, [%r490], 1;
	setp.eq.s32 	%p61, %r2006, 2147483647;
	selp.b32 	%r492, -2147483648, %r2006, %p61;
	shr.u32 	%r493, %r492, %r333;
	and.b32  	%r494, %r493, %r103;
	shl.b32 	%r495, %r494, 2;
	add.s32 	%r496, %r104, %r495;
	atom.shared.add.u32 	%r497, [%r496], 1;
	setp.eq.s32 	%p62, %r2007, 2147483647;
	selp.b32 	%r498, -2147483648, %r2007, %p62;
	shr.u32 	%r499, %r498, %r333;
	and.b32  	%r500, %r499, %r103;
	shl.b32 	%r501, %r500, 2;
	add.s32 	%r502, %r104, %r501;
	atom.shared.add.u32 	%r503, [%r502], 1;
	setp.eq.s32 	%p63, %r2008, 2147483647;
	selp.b32 	%r504, -2147483648, %r2008, %p63;
	shr.u32 	%r505, %r504, %r333;
	and.b32  	%r506, %r505, %r103;
	shl.b32 	%r507, %r506, 2;
	add.s32 	%r508, %r104, %r507;
	atom.shared.add.u32 	%r509, [%r508], 1;
	setp.eq.s32 	%p64, %r2009, 2147483647;
	selp.b32 	%r510, -2147483648, %r2009, %p64;
	shr.u32 	%r511, %r510, %r333;
	and.b32  	%r512, %r511, %r103;
	shl.b32 	%r513, %r512, 2;
	add.s32 	%r514, %r104, %r513;
	atom.shared.add.u32 	%r515, [%r514], 1;
	setp.eq.s32 	%p65, %r2010, 2147483647;
	selp.b32 	%r516, -2147483648, %r2010, %p65;
	shr.u32 	%r517, %r516, %r333;
	and.b32  	%r518, %r517, %r103;
	shl.b32 	%r519, %r518, 2;
	add.s32 	%r520, %r104, %r519;
	atom.shared.add.u32 	%r521, [%r520], 1;
	setp.eq.s32 	%p66, %r2011, 2147483647;
	selp.b32 	%r522, -2147483648, %r2011, %p66;
	shr.u32 	%r523, %r522, %r333;
	and.b32  	%r524, %r523, %r103;
	shl.b32 	%r525, %r524, 2;
	add.s32 	%r526, %r104, %r525;
	atom.shared.add.u32 	%r527, [%r526], 1;
	setp.eq.s32 	%p67, %r2012, 2147483647;
	selp.b32 	%r528, -2147483648, %r2012, %p67;
	shr.u32 	%r529, %r528, %r333;
	and.b32  	%r530, %r529, %r103;
	shl.b32 	%r531, %r530, 2;
	add.s32 	%r532, %r104, %r531;
	atom.shared.add.u32 	%r533, [%r532], 1;
	setp.eq.s32 	%p68, %r2013, 2147483647;
	selp.b32 	%r534, -2147483648, %r2013, %p68;
	shr.u32 	%r535, %r534, %r333;
	and.b32  	%r536, %r535, %r103;
	shl.b32 	%r537, %r536, 2;
	add.s32 	%r538, %r104, %r537;
	atom.shared.add.u32 	%r539, [%r538], 1;
	bar.sync 	0;
	setp.gt.u32 	%p69, %r1, 255;
	shl.b32 	%r540, %r1, 2;
	mov.u32 	%r541, _ZZN3cub18CUB_300001_SM_10006detail10radix_sort29DeviceRadixSortOnesweepKernelINS1_5radix10policy_hubIfNS0_8NullTypeEjE10Policy1000ELNS0_9SortOrderE0EfS6_jiiNS1_21identity_decomposer_tEEEvPT5_SC_PT3_PKSD_PT1_PKSH_PT2_PKSL_T4_iiT6_E1s;
	add.s32 	%r129, %r541, %r540;
	mov.b32 	%r1989, 0;
	@%p69 bra 	$L__BB18_57;
	ld.shared.u32 	%r542, [%r129];
	mov.b32 	%r543, 0;
	st.shared.u32 	[%r129], %r543;
	ld.shared.u32 	%r544, [%r129+1024];
	st.shared.u32 	[%r129+1024], %r542;
	add.s32 	%r545, %r544, %r542;
	ld.shared.u32 	%r546, [%r129+2048];
	st.shared.u32 	[%r129+2048], %r545;
	add.s32 	%r547, %r546, %r545;
	ld.shared.u32 	%r548, [%r129+3072];
	st.shared.u32 	[%r129+3072], %r547;
	add.s32 	%r549, %r548, %r547;
	ld.shared.u32 	%r550, [%r129+4096];
	st.shared.u32 	[%r129+4096], %r549;
	add.s32 	%r551, %r550, %r549;
	ld.shared.u32 	%r552, [%r129+5120];
	st.shared.u32 	[%r129+5120], %r551;
	add.s32 	%r553, %r552, %r551;
	ld.shared.u32 	%r554, [%r129+6144];
	st.shared.u32 	[%r129+6144], %r553;
	add.s32 	%r555, %r554, %r553;
	ld.shared.u32 	%r556, [%r129+7168];
	st.shared.u32 	[%r129+7168], %r555;
	add.s32 	%r557, %r556, %r555;
	ld.shared.u32 	%r558, [%r129+8192];
	st.shared.u32 	[%r129+8192], %r557;
	add.s32 	%r559, %r558, %r557;
	ld.shared.u32 	%r560, [%r129+9216];
	st.shared.u32 	[%r129+9216], %r559;
	add.s32 	%r561, %r560, %r559;
	ld.shared.u32 	%r562, [%r129+10240];
	st.shared.u32 	[%r129+10240], %r561;
	add.s32 	%r563, %r562, %r561;
	ld.shared.u32 	%r564, [%r129+11264];
	st.shared.u32 	[%r129+11264], %r563;
	add.s32 	%r1989, %r564, %r563;
$L__BB18_57:
	ld.param.u64 	%rd127, [_ZN3cub18CUB_300001_SM_10006detail10radix_sort29DeviceRadixSortOnesweepKernelINS1_5radix10policy_hubIfNS0_8NullTypeEjE10Policy1000ELNS0_9SortOrderE0EfS6_jiiNS1_21identity_decomposer_tEEEvPT5_SC_PT3_PKSD_PT1_PKSH_PT2_PKSL_T4_iiT6__param_0];
	shl.b32 	%r565, %r4, 8;
	add.s32 	%r566, %r565, %r1;
	cvta.to.global.u64 	%rd4, %rd127;
	mul.wide.s32 	%rd28, %r566, 4;
	add.s64 	%rd5, %rd4, %rd28;
	@%p69 bra 	$L__BB18_59;
	or.b32  	%r567, %r1989, 1073741824;
	st.volatile.global.u32 	[%rd5], %r567;
$L__BB18_59:
	ld.param.u64 	%rd134, [_ZN3cub18CUB_300001_SM_10006detail10radix_sort29DeviceRadixSortOnesweepKernelINS1_5radix10policy_hubIfNS0_8NullTypeEjE10Policy1000ELNS0_9SortOrderE0EfS6_jiiNS1_21identity_decomposer_tEEEvPT5_SC_PT3_PKSD_PT1_PKSH_PT2_PKSL_T4_iiT6__param_3];
	ld.param.u64 	%rd130, [_ZN3cub18CUB_300001_SM_10006detail10radix_sort29DeviceRadixSortOnesweepKernelINS1_5radix10policy_hubIfNS0_8NullTypeEjE10Policy1000ELNS0_9SortOrderE0EfS6_jiiNS1_21identity_decomposer_tEEEvPT5_SC_PT3_PKSD_PT1_PKSH_PT2_PKSL_T4_iiT6__param_2];
	setp.lt.u32 	%p71, %r1, 256;
	setp.eq.s32 	%p72, %r1989, 7296;
	and.pred  	%p73, %p71, %p72;
	selp.u32 	%r568, 1, 0, %p73;
	{ 
	.reg .pred 	%p1; 
	.reg .pred 	%p2; 
	setp.ne.u32 	%p1, %r568, 0; 
	bar.red.or.pred 	%p2, 0, %p1; 
	selp.u32 	%r569, 1, 0, %p2; 
	}
	setp.eq.s32 	%p74, %r569, 0;
	cvta.to.global.u64 	%rd29, %rd130;
	mul.wide.u32 	%rd30, %r1, 4;
	add.s64 	%rd6, %rd29, %rd30;
	cvta.to.global.u64 	%rd31, %rd134;
	add.s64 	%rd7, %rd31, %rd30;
	@%p74 bra 	$L__BB18_111;
	setp.gt.u32 	%p76, %r1, %r128;
	selp.b32 	%r132, 7296, 0, %p76;
	@%p69 bra 	$L__BB18_68;
	ld.global.u32 	%r570, [%rd7];
	sub.s32 	%r1993, %r570, %r132;
	st.shared.u32 	[%r129+29184], %r1993;
	setp.lt.s32 	%p77, %r4, 1;
	mov.u32 	%r1994, %r1989;
	@%p77 bra 	$L__BB18_67;
	mov.b32 	%r1991, -1;
	mov.u32 	%r1990, %r4;
	mov.u32 	%r1994, %r1989;
$L__BB18_63:
	add.s32 	%r137, %r1990, -1;
	shl.b32 	%r572, %r137, 8;
	add.s32 	%r573, %r572, %r1;
	mul.wide.s32 	%rd32, %r573, 4;
	add.s64 	%rd8, %rd4, %rd32;
$L__BB18_64:
	membar.cta;
	ld.volatile.global.u32 	%r138, [%rd8];
	setp.eq.s32 	%p78, %r138, 0;
	@%p78 bra 	$L__BB18_64;
	and.b32  	%r574, %r138, 1073741823;
	add.s32 	%r1994, %r574, %r1994;
	setp.gt.s32 	%p79, %r138, -1;
	vote.sync.ballot.b32 	%r1991, %p79, %r1991;
	setp.gt.u32 	%p81, %r1990, 1;
	and.pred  	%p82, %p79, %p81;
	mov.u32 	%r1990, %r137;
	@%p82 bra 	$L__BB18_63;
	ld.shared.u32 	%r1993, [%r129+29184];
$L__BB18_67:
	or.b32  	%r575, %r1994, -2147483648;
	st.volatile.global.u32 	[%rd5], %r575;
	sub.s32 	%r576, %r1994, %r1989;
	add.s32 	%r577, %r576, %r1993;
	st.shared.u32 	[%r129+29184], %r577;
$L__BB18_68:
	ld.param.u32 	%r1938, [_ZN3cub18CUB_300001_SM_10006detail10radix_sort29DeviceRadixSortOnesweepKernelINS1_5radix10policy_hubIfNS0_8NullTypeEjE10Policy1000ELNS0_9SortOrderE0EfS6_jiiNS1_21identity_decomposer_tEEEvPT5_SC_PT3_PKSD_PT1_PKSH_PT2_PKSL_T4_iiT6__param_8];
	ld.param.u64 	%rd131, [_ZN3cub18CUB_300001_SM_10006detail10radix_sort29DeviceRadixSortOnesweepKernelINS1_5radix10policy_hubIfNS0_8NullTypeEjE10Policy1000ELNS0_9SortOrderE0EfS6_jiiNS1_21identity_decomposer_tEEEvPT5_SC_PT3_PKSD_PT1_PKSH_PT2_PKSL_T4_iiT6__param_2];
	setp.lt.s32 	%p84, %r6, %r1938;
	setp.eq.s64 	%p85, %rd131, 0;
	or.pred  	%p86, %p85, %p84;
	or.pred  	%p87, %p69, %p86;
	@%p87 bra 	$L__BB18_70;
	ld.shared.u32 	%r578, [%r129+29184];
	add.s32 	%r579, %r132, %r1989;
	add.s32 	%r580, %r579, %r578;
	st.global.u32 	[%rd6], %r580;
$L__BB18_70:
	ld.param.u32 	%r1939, [_ZN3cub18CUB_300001_SM_10006detail10radix_sort29DeviceRadixSortOnesweepKernelINS1_5radix10policy_hubIfNS0_8NullTypeEjE10Policy1000ELNS0_9SortOrderE0EfS6_jiiNS1_21identity_decomposer_tEEEvPT5_SC_PT3_PKSD_PT1_PKSH_PT2_PKSL_T4_iiT6__param_8];
	setp.gt.s32 	%p88, %r6, %r1939;
	bar.sync 	0;
	shl.b32 	%r581, %r128, 2;
	mov.u32 	%r582, _ZZN3cub18CUB_300001_SM_10006detail10radix_sort29DeviceRadixSortOnesweepKernelINS1_5radix10policy_hubIfNS0_8NullTypeEjE10Policy1000ELNS0_9SortOrderE0EfS6_jiiNS1_21identity_decomposer_tEEEvPT5_SC_PT3_PKSD_PT1_PKSH_PT2_PKSL_T4_iiT6_E1s;
	add.s32 	%r583, %r582, %r581;
	ld.shared.u32 	%rd9, [%r583+29184];
	setp.gt.s32 	%p89, %r1995, -1;
	selp.b32 	%r584, -1, -2147483648, %p89;
	xor.b32  	%r1995, %r584, %r1995;
	setp.gt.s32 	%p90, %r1996, -1;
	selp.b32 	%r585, -1, -2147483648, %p90;
	xor.b32  	%r1996, %r585, %r1996;
	setp.gt.s32 	%p91, %r1997, -1;
	selp.b32 	%r586, -1, -2147483648, %p91;
	xor.b32  	%r1997, %r586, %r1997;
	setp.gt.s32 	%p92, %r1998, -1;
	selp.b32 	%r587, -1, -2147483648, %p92;
	xor.b32  	%r1998, %r587, %r1998;
	setp.gt.s32 	%p93, %r1999, -1;
	selp.b32 	%r588, -1, -2147483648, %p93;
	xor.b32  	%r1999, %r588, %r1999;
	setp.gt.s32 	%p94, %r2000, -1;
	selp.b32 	%r589, -1, -2147483648, %p94;
	xor.b32  	%r2000, %r589, %r2000;
	setp.gt.s32 	%p95, %r2001, -1;
	selp.b32 	%r590, -1, -2147483648, %p95;
	xor.b32  	%r2001, %r590, %r2001;
	setp.gt.s32 	%p96, %r2002, -1;
	selp.b32 	%r591, -1, -2147483648, %p96;
	xor.b32  	%r2002, %r591, %r2002;
	setp.gt.s32 	%p97, %r2003, -1;
	selp.b32 	%r592, -1, -2147483648, %p97;
	xor.b32  	%r2003, %r592, %r2003;
	setp.gt.s32 	%p98, %r2004, -1;
	selp.b32 	%r593, -1, -2147483648, %p98;
	xor.b32  	%r2004, %r593, %r2004;
	setp.gt.s32 	%p99, %r2005, -1;
	selp.b32 	%r594, -1, -2147483648, %p99;
	xor.b32  	%r2005, %r594, %r2005;
	setp.gt.s32 	%p100, %r2006, -1;
	selp.b32 	%r595, -1, -2147483648, %p100;
	xor.b32  	%r2006, %r595, %r2006;
	setp.gt.s32 	%p101, %r2007, -1;
	selp.b32 	%r596, -1, -2147483648, %p101;
	xor.b32  	%r2007, %r596, %r2007;
	setp.gt.s32 	%p102, %r2008, -1;
	selp.b32 	%r597, -1, -2147483648, %p102;
	xor.b32  	%r2008, %r597, %r2008;
	setp.gt.s32 	%p103, %r2009, -1;
	selp.b32 	%r598, -1, -2147483648, %p103;
	xor.b32  	%r2009, %r598, %r2009;
	setp.gt.s32 	%p104, %r2010, -1;
	selp.b32 	%r599, -1, -2147483648, %p104;
	xor.b32  	%r2010, %r599, %r2010;
	setp.gt.s32 	%p105, %r2011, -1;
	selp.b32 	%r600, -1, -2147483648, %p105;
	xor.b32  	%r2011, %r600, %r2011;
	setp.gt.s32 	%p106, %r2012, -1;
	selp.b32 	%r601, -1, -2147483648, %p106;
	xor.b32  	%r2012, %r601, %r2012;
	setp.gt.s32 	%p107, %r2013, -1;
	selp.b32 	%r602, -1, -2147483648, %p107;
	xor.b32  	%r2013, %r602, %r2013;
	@%p88 bra 	$L__BB18_72;
	and.b32  	%r603, %r1, 31;
	and.b32  	%r604, %r1, 992;
	mul.lo.s32 	%r605, %r604, 19;
	or.b32  	%r606, %r605, %r603;
	cvt.u64.u32 	%rd33, %r606;
	add.s64 	%rd34, %rd33, %rd9;
	shl.b64 	%rd35, %rd34, 2;
	add.s64 	%rd36, %rd1, %rd35;
	st.global.u32 	[%rd36], %r1995;
	st.global.u32 	[%rd36+128], %r1996;
	st.global.u32 	[%rd36+256], %r1997;
	st.global.u32 	[%rd36+384], %r1998;
	st.global.u32 	[%rd36+512], %r1999;
	st.global.u32 	[%rd36+640], %r2000;
	st.global.u32 	[%rd36+768], %r2001;
	st.global.u32 	[%rd36+896], %r2002;
	st.global.u32 	[%rd36+1024], %r2003;
	st.global.u32 	[%rd36+1152], %r2004;
	st.global.u32 	[%rd36+1280], %r2005;
	st.global.u32 	[%rd36+1408], %r2006;
	st.global.u32 	[%rd36+1536], %r2007;
	st.global.u32 	[%rd36+1664], %r2008;
	st.global.u32 	[%rd36+1792], %r2009;
	st.global.u32 	[%rd36+1920], %r2010;
	st.global.u32 	[%rd36+2048], %r2011;
	st.global.u32 	[%rd36+2176], %r2012;
	st.global.u32 	[%rd36+2304], %r2013;
	bra.uni 	$L__BB18_110;
$L__BB18_72:
	ld.param.u32 	%r1940, [_ZN3cub18CUB_300001_SM_10006detail10radix_sort29DeviceRadixSortOnesweepKernelINS1_5radix10policy_hubIfNS0_8NullTypeEjE10Policy1000ELNS0_9SortOrderE0EfS6_jiiNS1_21identity_decomposer_tEEEvPT5_SC_PT3_PKSD_PT1_PKSH_PT2_PKSL_T4_iiT6__param_8];
	mad.lo.s32 	%r163, %r4, -7296, %r1940;
	and.b32  	%r607, %r1, 31;
	and.b32  	%r608, %r1, 992;
	mul.lo.s32 	%r609, %r608, 19;
	or.b32  	%r164, %r609, %r607;
	setp.ge.s32 	%p108, %r164, %r163;
	cvt.u64.u32 	%rd37, %r164;
	add.s64 	%rd38, %rd37, %rd9;
	shl.b64 	%rd39, %rd38, 2;
	add.s64 	%rd10, %rd1, %rd39;
	@%p108 bra 	$L__BB18_74;
	st.global.u32 	[%rd10], %r1995;
$L__BB18_74:
	add.s32 	%r610, %r164, 32;
	setp.ge.s32 	%p109, %r610, %r163;
	@%p109 bra 	$L__BB18_76;
	st.global.u32 	[%rd10+128], %r1996;
$L__BB18_76:
	add.s32 	%r611, %r164, 64;
	setp.ge.s32 	%p110, %r611, %r163;
	@%p110 bra 	$L__BB18_78;
	st.global.u32 	[%rd10+256], %r1997;
$L__BB18_78:
	add.s32 	%r612, %r164, 96;
	setp.ge.s32 	%p111, %r612, %r163;
	@%p111 bra 	$L__BB18_80;
	st.global.u32 	[%rd10+384], %r1998;
$L__BB18_80:
	add.s32 	%r613, %r164, 128;
	setp.ge.s32 	%p112, %r613, %r163;
	@%p112 bra 	$L__BB18_82;
	st.global.u32 	[%rd10+512], %r1999;
$L__BB18_82:
	add.s32 	%r614, %r164, 160;
	setp.ge.s32 	%p113, %r614, %r163;
	@%p113 bra 	$L__BB18_84;
	st.global.u32 	[%rd10+640], %r2000;
$L__BB18_84:
	add.s32 	%r615, %r164, 192;
	setp.ge.s32 	%p114, %r615, %r163;
	@%p114 bra 	$L__BB18_86;
	st.global.u32 	[%rd10+768], %r2001;
$L__BB18_86:
	add.s32 	%r616, %r164, 224;
	setp.ge.s32 	%p115, %r616, %r163;
	@%p115 bra 	$L__BB18_88;
	st.global.u32 	[%rd10+896], %r2002;
$L__BB18_88:
	add.s32 	%r617, %r164, 256;
	setp.ge.s32 	%p116, %r617, %r163;
	@%p116 bra 	$L__BB18_90;
	st.global.u32 	[%rd10+1024], %r2003;
$L__BB18_90:
	add.s32 	%r618, %r164, 288;
	setp.ge.s32 	%p117, %r618, %r163;
	@%p117 bra 	$L__BB18_92;
	st.global.u32 	[%rd10+1152], %r2004;
$L__BB18_92:
	add.s32 	%r619, %r164, 320;
	setp.ge.s32 	%p118, %r619, %r163;
	@%p118 bra 	$L__BB18_94;
	st.global.u32 	[%rd10+1280], %r2005;
$L__BB18_94:
	add.s32 	%r620, %r164, 352;
	setp.ge.s32 	%p119, %r620, %r163;
	@%p119 bra 	$L__BB18_96;
	st.global.u32 	[%rd10+1408], %r2006;
$L__BB18_96:
	add.s32 	%r621, %r164, 384;
	setp.ge.s32 	%p120, %r621, %r163;
	@%p120 bra 	$L__BB18_98;
	st.global.u32 	[%rd10+1536], %r2007;
$L__BB18_98:
	add.s32 	%r622, %r164, 416;
	setp.ge.s32 	%p121, %r622, %r163;
	@%p121 bra 	$L__BB18_100;
	st.global.u32 	[%rd10+1664], %r2008;
$L__BB18_100:
	add.s32 	%r623, %r164, 448;
	setp.ge.s32 	%p122, %r623, %r163;
	@%p122 bra 	$L__BB18_102;
	st.global.u32 	[%rd10+1792], %r2009;
$L__BB18_102:
	add.s32 	%r624, %r164, 480;
	setp.ge.s32 	%p123, %r624, %r163;
	@%p123 bra 	$L__BB18_104;
	st.global.u32 	[%rd10+1920], %r2010;
$L__BB18_104:
	add.s32 	%r625, %r164, 512;
	setp.ge.s32 	%p124, %r625, %r163;
	@%p124 bra 	$L__BB18_106;
	st.global.u32 	[%rd10+2048], %r2011;
$L__BB18_106:
	add.s32 	%r626, %r164, 544;
	setp.ge.s32 	%p125, %r626, %r163;
	@%p125 bra 	$L__BB18_108;
	st.global.u32 	[%rd10+2176], %r2012;
$L__BB18_108:
	add.s32 	%r627, %r164, 576;
	setp.ge.s32 	%p126, %r627, %r163;
	@%p126 bra 	$L__BB18_110;
	st.global.u32 	[%rd10+2304], %r2013;
$L__BB18_110:
	// begin inline asm
	exit;
	// end inline asm
$L__BB18_111:
	mul.hi.u32 	%r628, %r1, 357913942;
	add.s32 	%r629, %r628, %r1;
	shl.b32 	%r630, %r629, 2;
	mov.u32 	%r631, _ZZN3cub18CUB_300001_SM_10006detail10radix_sort29DeviceRadixSortOnesweepKernelINS1_5radix10policy_hubIfNS0_8NullTypeEjE10Policy1000ELNS0_9SortOrderE0EfS6_jiiNS1_21identity_decomposer_tEEEvPT5_SC_PT3_PKSD_PT1_PKSH_PT2_PKSL_T4_iiT6_E1s;
	add.s32 	%r632, %r631, %r630;
	add.s32 	%r184, %r632, 13328;
	st.shared.u32 	[%r632+13328], %r1989;
	bar.sync 	0;
	setp.gt.u32 	%p127, %r1, 31;
	@%p127 bra 	$L__BB18_113;
	mov.u32 	%r663, _ZZN3cub18CUB_300001_SM_10006detail10radix_sort29DeviceRadixSortOnesweepKernelINS1_5radix10policy_hubIfNS0_8NullTypeEjE10Policy1000ELNS0_9SortOrderE0EfS6_jiiNS1_21identity_decomposer_tEEEvPT5_SC_PT3_PKSD_PT1_PKSH_PT2_PKSL_T4_iiT6_E1s;
	mad.lo.s32 	%r664, %r1, 52, %r663;
	ld.shared.u32 	%r665, [%r664+13328];
	ld.shared.u32 	%r666, [%r664+13332];
	ld.shared.u32 	%r667, [%r664+13336];
	ld.shared.u32 	%r668, [%r664+13340];
	ld.shared.u32 	%r669, [%r664+13344];
	ld.shared.u32 	%r670, [%r664+13348];
	ld.shared.u32 	%r671, [%r664+13352];
	ld.shared.u32 	%r672, [%r664+13356];
	ld.shared.u32 	%r673, [%r664+13360];
	ld.shared.u32 	%r674, [%r664+13364];
	ld.shared.u32 	%r675, [%r664+13368];
	ld.shared.u32 	%r676, [%r664+13372];
	add.s32 	%r677, %r666, %r665;
	add.s32 	%r678, %r677, %r667;
	add.s32 	%r679, %r678, %r668;
	add.s32 	%r680, %r679, %r669;
	add.s32 	%r681, %r680, %r670;
	add.s32 	%r682, %r681, %r671;
	add.s32 	%r683, %r682, %r672;
	add.s32 	%r684, %r683, %r673;
	add.s32 	%r685, %r684, %r674;
	add.s32 	%r686, %r685, %r675;
	add.s32 	%r637, %r686, %r676;
	mov.b32 	%r635, 1;
	mov.b32 	%r660, 0;
	mov.b32 	%r662, -1;
	// begin inline asm
	{  .reg .s32 r0;  .reg .pred p;  shfl.sync.up.b32 r0|p, %r637, %r635, %r660, %r662;  @p add.s32 r0, r0, %r637;  mov.s32 %r633, r0;}
	// end inline asm
	mov.b32 	%r641, 2;
	// begin inline asm
	{  .reg .s32 r0;  .reg .pred p;  shfl.sync.up.b32 r0|p, %r633, %r641, %r660, %r662;  @p add.s32 r0, r0, %r633;  mov.s32 %r639, r0;}
	// end inline asm
	mov.b32 	%r647, 4;
	// begin inline asm
	{  .reg .s32 r0;  .reg .pred p;  shfl.sync.up.b32 r0|p, %r639, %r647, %r660, %r662;  @p add.s32 r0, r0, %r639;  mov.s32 %r645, r0;}
	// end inline asm
	mov.b32 	%r653, 8;
	// begin inline asm
	{  .reg .s32 r0;  .reg .pred p;  shfl.sync.up.b32 r0|p, %r645, %r653, %r660, %r662;  @p add.s32 r0, r0, %r645;  mov.s32 %r651, r0;}
	// end inline asm
	mov.b32 	%r659, 16;
	// begin inline asm
	{  .reg .s32 r0;  .reg .pred p;  shfl.sync.up.b32 r0|p, %r651, %r659, %r660, %r662;  @p add.s32 r0, r0, %r651;  mov.s32 %r657, r0;}
	// end inline asm
	sub.s32 	%r687, %r657, %r637;
	add.s32 	%r688, %r665, %r687;
	add.s32 	%r689, %r666, %r688;
	add.s32 	%r690, %r667, %r689;
	add.s32 	%r691, %r668, %r690;
	add.s32 	%r692, %r669, %r691;
	add.s32 	%r693, %r670, %r692;
	add.s32 	%r694, %r671, %r693;
	add.s32 	%r695, %r672, %r694;
	add.s32 	%r696, %r673, %r695;
	add.s32 	%r697, %r674, %r696;
	add.s32 	%r698, %r675, %r697;
	st.shared.u32 	[%r664+13328], %r687;
	st.shared.u32 	[%r664+13332], %r688;
	st.shared.u32 	[%r664+13336], %r689;
	st.shared.u32 	[%r664+13340], %r690;
	st.shared.u32 	[%r664+13344], %r691;
	st.shared.u32 	[%r664+13348], %r692;
	st.shared.u32 	[%r664+13352], %r693;
	st.shared.u32 	[%r664+13356], %r694;
	st.shared.u32 	[%r664+13360], %r695;
	st.shared.u32 	[%r664+13364], %r696;
	st.shared.u32 	[%r664+13368], %r697;
	st.shared.u32 	[%r664+13372], %r698;
$L__BB18_113:
	setp.gt.u32 	%p128, %r1, 255;
	bar.sync 	0;
	ld.shared.u32 	%r185, [%r184];
	@%p128 bra 	$L__BB18_115;
	ld.shared.u32 	%r699, [%r129];
	add.s32 	%r700, %r699, %r185;
	st.shared.u32 	[%r129], %r700;
	ld.shared.u32 	%r701, [%r129+1024];
	add.s32 	%r702, %r701, %r185;
	st.shared.u32 	[%r129+1024], %r702;
	ld.shared.u32 	%r703, [%r129+2048];
	add.s32 	%r704, %r703, %r185;
	st.shared.u32 	[%r129+2048], %r704;
	ld.shared.u32 	%r705, [%r129+3072];
	add.s32 	%r706, %r705, %r185;
	st.shared.u32 	[%r129+3072], %r706;
	ld.shared.u32 	%r707, [%r129+4096];
	add.s32 	%r708, %r707, %r185;
	st.shared.u32 	[%r129+4096], %r708;
	ld.shared.u32 	%r709, [%r129+5120];
	add.s32 	%r710, %r709, %r185;
	st.shared.u32 	[%r129+5120], %r710;
	ld.shared.u32 	%r711, [%r129+6144];
	add.s32 	%r712, %r711, %r185;
	st.shared.u32 	[%r129+6144], %r712;
	ld.shared.u32 	%r713, [%r129+7168];
	add.s32 	%r714, %r713, %r185;
	st.shared.u32 	[%r129+7168], %r714;
	ld.shared.u32 	%r715, [%r129+8192];
	add.s32 	%r716, %r715, %r185;
	st.shared.u32 	[%r129+8192], %r716;
	ld.shared.u32 	%r717, [%r129+9216];
	add.s32 	%r718, %r717, %r185;
	st.shared.u32 	[%r129+9216], %r718;
	ld.shared.u32 	%r719, [%r129+10240];
	add.s32 	%r720, %r719, %r185;
	st.shared.u32 	[%r129+10240], %r720;
	ld.shared.u32 	%r721, [%r129+11264];
	add.s32 	%r722, %r721, %r185;
	st.shared.u32 	[%r129+11264], %r722;
$L__BB18_115:
	bar.sync 	0;
	// begin inline asm
	mov.u32 %r723, %lanemask_le;
	// end inline asm
	setp.eq.s32 	%p129, %r1995, 2147483647;
	selp.b32 	%r749, -2147483648, %r1995, %p129;
	shr.u32 	%r750, %r749, %r333;
	and.b32  	%r746, %r750, %r103;
	mov.b32 	%r726, 1;
	// begin inline asm
	{
    .reg .pred p;
    and.b32 %r724, %r746, %r726;    setp.ne.u32 p, %r724, 0;
    vote.ballot.sync.b32 %r724, p, 0xffffffff;
    @!p not.b32 %r724, %r724;
}

	// end inline asm
	mov.b32 	%r729, 2;
	// begin inline asm
	{
    .reg .pred p;
    and.b32 %r727, %r746, %r729;    setp.ne.u32 p, %r727, 0;
    vote.ballot.sync.b32 %r727, p, 0xffffffff;
    @!p not.b32 %r727, %r727;
}

	// end inline asm
	and.b32  	%r751, %r727, %r724;
	mov.b32 	%r732, 4;
	// begin inline asm
	{
    .reg .pred p;
    and.b32 %r730, %r746, %r732;    setp.ne.u32 p, %r730, 0;
    vote.ballot.sync.b32 %r730, p, 0xffffffff;
    @!p not.b32 %r730, %r730;
}

	// end inline asm
	and.b32  	%r752, %r730, %r751;
	mov.b32 	%r735, 8;
	// begin inline asm
	{
    .reg .pred p;
    and.b32 %r733, %r746, %r735;    setp.ne.u32 p, %r733, 0;
    vote.ballot.sync.b32 %r733, p, 0xffffffff;
    @!p not.b32 %r733, %r733;
}

	// end inline asm
	and.b32  	%r753, %r733, %r752;
	mov.b32 	%r738, 16;
	// begin inline asm
	{
    .reg .pred p;
    and.b32 %r736, %r746, %r738;    setp.ne.u32 p, %r736, 0;
    vote.ballot.sync.b32 %r736, p, 0xffffffff;
    @!p not.b32 %r736, %r736;
}

	// end inline asm
	and.b32  	%r754, %r736, %r753;
	mov.b32 	%r741, 32;
	// begin inline asm
	{
    .reg .pred p;
    and.b32 %r739, %r746, %r741;    setp.ne.u32 p, %r739, 0;
    vote.ballot.sync.b32 %r739, p, 0xffffffff;
    @!p not.b32 %r739, %r739;
}

	// end inline asm
	and.b32  	%r755, %r739, %r754;
	mov.b32 	%r744, 64;
	// begin inline asm
	{
    .reg .pred p;
    and.b32 %r742, %r746, %r744;    setp.ne.u32 p, %r742, 0;
    vote.ballot.sync.b32 %r742, p, 0xffffffff;
    @!p not.b32 %r742, %r742;
}

	// end inline asm
	and.b32  	%r756, %r742, %r755;
	mov.b32 	%r747, 128;
	// begin inline asm
	{
    .reg .pred p;
    and.b32 %r745, %r746, %r747;    setp.ne.u32 p, %r745, 0;
    vote.ballot.sync.b32 %r745, p, 0xffffffff;
    @!p not.b32 %r745, %r745;
}

	// end inline asm
	and.b32  	%r757, %r745, %r756;
	clz.b32 	%r758, %r757;
	sub.s32 	%r188, 31, %r758;
	and.b32  	%r759, %r723, %r757;
	popc.b32 	%r189, %r759;
	setp.ne.s32 	%p130, %r335, %r188;
	mov.b32 	%r2014, 0;
	@%p130 bra 	$L__BB18_117;
	shl.b32 	%r760, %r746, 2;
	add.s32 	%r761, %r104, %r760;
	atom.shared.add.u32 	%r2014, [%r761], %r189;
$L__BB18_117:
	shfl.sync.idx.b32	%r787|%p131, %r2014, %r188, 31, -1;
	add.s32 	%r192, %r189, %r787;
	setp.eq.s32 	%p132, %r1996, 2147483647;
	selp.b32 	%r788, -2147483648, %r1996, %p132;
	shr.u32 	%r789, %r788, %r333;
	and.b32  	%r784, %r789, %r103;
	mov.b32 	%r764, 1;
	// begin inline asm
	{
    .reg .pred p;
    and.b32 %r762, %r784, %r764;    setp.ne.u32 p, %r762, 0;
    vote.ballot.sync.b32 %r762, p, 0xffffffff;
    @!p not.b32 %r762, %r762;
}

	// end inline asm
	mov.b32 	%r767, 2;
	// begin inline asm
	{
    .reg .pred p;
    and.b32 %r765, %r784, %r767;    setp.ne.u32 p, %r765, 0;
    vote.ballot.sync.b32 %r765, p, 0xffffffff;
    @!p not.b32 %r765, %r765;
}

	// end inline asm
	and.b32  	%r790, %r765, %r762;
	mov.b32 	%r770, 4;
	// begin inline asm
	{
    .reg .pred p;
    and.b32 %r768, %r784, %r770;    setp.ne.u32 p, %r768, 0;
    vote.ballot.sync.b32 %r768, p, 0xffffffff;
    @!p not.b32 %r768, %r768;
}

	// end inline asm
	and.b32  	%r791, %r768, %r790;
	mov.b32 	%r773, 8;
	// begin inline asm
	{
    .reg .pred p;
    and.b32 %r771, %r784, %r773;    setp.ne.u32 p, %r771, 0;
    vote.ballot.sync.b32 %r771, p, 0xffffffff;
    @!p not.b32 %r771, %r771;
}

	// end inline asm
	and.b32  	%r792, %r771, %r791;
	mov.b32 	%r776, 16;
	// begin inline asm
	{
    .reg .pred p;
    and.b32 %r774, %r784, %r776;    setp.ne.u32 p, %r774, 0;
    vote.ballot.sync.b32 %r774, p, 0xffffffff;
    @!p not.b32 %r774, %r774;
}

	// end inline asm
	and.b32  	%r793, %r774, %r792;
	mov.b32 	%r779, 32;
	// begin inline asm
	{
    .reg .pred p;
    and.b32 %r777, %r784, %r779;    setp.ne.u32 p, %r777, 0;
    vote.ballot.sync.b32 %r777, p, 0xffffffff;
    @!p not.b32 %r777, %r777;
}

	// end inline asm
	and.b32  	%r794, %r777, %r793;
	mov.b32 	%r782, 64;
	// begin inline asm
	{
    .reg .pred p;
    and.b32 %r780, %r784, %r782;    setp.ne.u32 p, %r780, 0;
    vote.ballot.sync.b32 %r780, p, 0xffffffff;
    @!p not.b32 %r780, %r780;
}

	// end inline asm
	and.b32  	%r795, %r780, %r794;
	mov.b32 	%r785, 128;
	// begin inline asm
	{
    .reg .pred p;
    and.b32 %r783, %r784, %r785;    setp.ne.u32 p, %r783, 0;
    vote.ballot.sync.b32 %r783, p, 0xffffffff;
    @!p not.b32 %r783, %r783;
}

	// end inline asm
	and.b32  	%r796, %r783, %r795;
	clz.b32 	%r797, %r796;
	sub.s32 	%r194, 31, %r797;
	and.b32  	%r798, %r723, %r796;
	popc.b32 	%r195, %r798;
	setp.ne.s32 	%p133, %r335, %r194;
	mov.b32 	%r2015, 0;
	@%p133 bra 	$L__BB18_119;
	shl.b32 	%r799, %r784, 2;
	add.s32 	%r800, %r104, %r799;
	atom.shared.add.u32 	%r2015, [%r800], %r195;
$L__BB18_119:
	shfl.sync.idx.b32	%r826|%p134, %r2015, %r194, 31, -1;
	add.s32 	%r198, %r195, %r826;
	setp.eq.s32 	%p135, %r1997, 2147483647;
	selp.b32 	%r827, -2147483648, %r1997, %p135;
	shr.u32 	%r828, %r827, %r333;
	and.b32  	%r823, %r828, %r103;
	mov.b32 	%r803, 1;
	// begin inline asm
	{
    .reg .pred p;
    and.b32 %r801, %r823, %r803;    setp.ne.u32 p, %r801, 0;
    vote.ballot.sync.b32 %r801, p, 0xffffffff;
    @!p not.b32 %r801, %r801;
}

	// end inline asm
	mov.b32 	%r806, 2;
	// begin inline asm
	{
    .reg .pred p;
    and.b32 %r804, %r823, %r806;    setp.ne.u32 p, %r804, 0;
    vote.ballot.sync.b32 %r804, p, 0xffffffff;
    @!p not.b32 %r804, %r804;
}

	// end inline asm
	and.b32  	%r829, %r804, %r801;
	mov.b32 	%r809, 4;
	// begin inline asm
	{
    .reg .pred p;
    and.b32 %r807, %r823, %r809;    setp.ne.u32 p, %r807, 0;
    vote.ballot.sync.b32 %r807, p, 0xffffffff;
    @!p not.b32 %r807, %r807;
}

	// end inline asm
	and.b32  	%r830, %r807, %r829;
	mov.b32 	%r812, 8;
	// begin inline asm
	{
    .reg .pred p;
    and.b32 %r810, %r823, %r812;    setp.ne.u32 p, %r810, 0;
    vote.ballot.sync.b32 %r810, p, 0xffffffff;
    @!p not.b32 %r810, %r810;
}

	// end inline asm
	and.b32  	%r831, %r810, %r830;
	mov.b32 	%r815, 16;
	// begin inline asm
	{
    .reg .pred p;
    and.b32 %r813, %r823, %r815;    setp.ne.u32 p, %r813, 0;
    vote.ballot.sync.b32 %r813, p, 0xffffffff;
    @!p not.b32 %r813, %r813;
}

	// end inline asm
	and.b32  	%r832, %r813, %r831;
	mov.b32 	%r818, 32;
	// begin inline asm
	{
    .reg .pred p;
    and.b32 %r816, %r823, %r818;    setp.ne.u32 p, %r816, 0;
    vote.ballot.sync.b32 %r816, p, 0xffffffff;
    @!p not.b32 %r816, %r816;
}

	// end inline asm
	and.b32  	%r833, %r816, %r832;
	mov.b32 	%r821, 64;
	// begin inline asm
	{
    .reg .pred p;
    and.b32 %r819, %r823, %r821;    setp.ne.u32 p, %r819, 0;
    vote.ballot.sync.b32 %r819, p, 0xffffffff;
    @!p not.b32 %r819, %r819;
}

	// end inline asm
	and.b32  	%r834, %r819, %r833;
	mov.b32 	%r824, 128;
	// begin inline asm
	{
    .reg .pred p;
    and.b32 %r822, %r823, %r824;    setp.ne.u32 p, %r822, 0;
    vote.ballot.sync.b32 %r822, p, 0xffffffff;
    @!p not.b32 %r822, %r822;
}

	// end inline asm
	and.b32  	%r835, %r822, %r834;
	clz.b32 	%r836, %r835;
	sub.s32 	%r200, 31, %r836;
	and.b32  	%r837, %r723, %r835;
	popc.b32 	%r201, %r837;
	setp.ne.s32 	%p136, %r335, %r200;
	mov.b32 	%r2016, 0;
	@%p136 bra 	$L__BB18_121;
	shl.b32 	%r838, %r823, 2;
	add.s32 	%r839, %r104, %r838;
	atom.shared.add.u32 	%r2016, [%r839], %r201;
$L__BB18_121:
	shfl.sync.idx.b32	%r865|%p137, %r2016, %r200, 31, -1;
	add.s32 	%r204, %r201, %r865;
	setp.eq.s32 	%p138, %r1998, 2147483647;
	selp.b32 	%r866, -2147483648, %r1998, %p138;
	shr.u32 	%r867, %r866, %r333;
	and.b32  	%r862, %r867, %r103;
	mov.b32 	%r842, 1;
	// begin inline asm
	{
    .reg .pred p;
    and.b32 %r840, %r862, %r842;    setp.ne.u32 p, %r840, 0;
    vote.ballot.sync.b32 %r840, p, 0xffffffff;
    @!p not.b32 %r840, %r840;
}

	// end inline asm
	mov.b32 	%r845, 2;
	// begin inline asm
	{
    .reg .pred p;
    and.b32 %r843, %r862, %r845;    setp.ne.u32 p, %r843, 0;
    vote.ballot.sync.b32 %r843, p, 0xffffffff;
    @!p not.b32 %r843, %r843;
}

	// end inline asm
	and.b32  	%r868, %r843, %r840;
	mov.b32 	%r848, 4;
	// begin inline asm
	{
    .reg .pred p;
    and.b32 %r846, %r862, %r848;    setp.ne.u32 p, %r846, 0;
    vote.ballot.sync.b32 %r846, p, 0xffffffff;
    @!p not.b32 %r846, %r846;
}

	// end inline asm
	and.b32  	%r869, %r846, %r868;
	mov.b32 	%r851, 8;
	// begin inline asm
	{
    .reg .pred p;
    and.b32 %r849, %r862, %r851;    setp.ne.u32 p, %r849, 0;
    vote.ballot.sync.b32 %r849, p, 0xffffffff;
    @!p not.b32 %r849, %r849;
}

	// end inline asm
	and.b32  	%r870, %r849, %r869;
	mov.b32 	%r854, 16;
	// begin inline asm
	{
    .reg .pred p;
    and.b32 %r852, %r862, %r854;    setp.ne.u32 p, %r852, 0;
    vote.ballot.sync.b32 %r852, p, 0xffffffff;
    @!p not.b32 %r852, %r852;
}

	// end inline asm
	and.b32  	%r871, %r852, %r870;
	mov.b32 	%r857, 32;
	// begin inline asm
	{
    .reg .pred p;
    and.b32 %r855, %r862, %r857;    setp.ne.u32 p, %r855, 0;
    vote.ballot.sync.b32 %r855, p, 0xffffffff;
    @!p not.b32 %r855, %r855;
}

	// end inline asm
	and.b32  	%r872, %r855, %r871;
	mov.b32 	%r860, 64;
	// begin inline asm
	{
    .reg .pred p;
    and.b32 %r858, %r862, %r860;    setp.ne.u32 p, %r858, 0;
    vote.ballot.sync.b32 %r858, p, 0xffffffff;
    @!p not.b32 %r858, %r858;
}

	// end inline asm
	and.b32  	%r873, %r858, %r872;
	mov.b32 	%r863, 128;
	// begin inline asm
	{
    .reg .pred p;
    and.b32 %r861, %r862, %r863;    setp.ne.u32 p, %r861, 0;
    vote.ballot.sync.b32 %r861, p, 0xffffffff;
    @!p not.b32 %r861, %r861;
}

	// end inline asm
	and.b32  	%r874, %r861, %r873;
	clz.b32 	%r875, %r874;
	sub.s32 	%r206, 31, %r875;
	and.b32  	%r876, %r723, %r874;
	popc.b32 	%r207, %r876;
	setp.ne.s32 	%p139, %r335, %r206;
	mov.b32 	%r2017, 0;
	@%p139 bra 	$L__BB18_123;
	shl.b32 	%r877, %r862, 2;
	add.s32 	%r878, %r104, %r877;
	atom.shared.add.u32 	%r2017, [%r878], %r207;
$L__BB18_123:
	shfl.sync.idx.b32	%r904|%p140, %r2017, %r206, 31, -1;
	add.s32 	%r210, %r207, %r904;
	setp.eq.s32 	%p141, %r1999, 2147483647;
	selp.b32 	%r905, -2147483648, %r1999, %p141;
	shr.u32 	%r906, %r905, %r333;
	and.b32  	%r901, %r906, %r103;
	mov.b32 	%r881, 1;
	// begin inline asm
	{
    .reg .pred p;
    and.b32 %r879, %r901, %r881;    setp.ne.u32 p, %r879, 0;
    vote.ballot.sync.b32 %r879, p, 0xffffffff;
    @!p not.b32 %r879, %r879;
}

	// end inline asm
	mov.b32 	%r884, 2;
	// begin inline asm
	{
    .reg .pred p;
    and.b32 %r882, %r901, %r884;    setp.ne.u32 p, %r882, 0;
    vote.ballot.sync.b32 %r882, p, 0xffffffff;
    @!p not.b32 %r882, %r882;
}

	// end inline asm
	and.b32  	%r907, %r882, %r879;
	mov.b32 	%r887, 4;
	// begin inline asm
	{
    .reg .pred p;
    and.b32 %r885, %r901, %r887;    setp.ne.u32 p, %r885, 0;
    vote.ballot.sync.b32 %r885, p, 0xffffffff;
    @!p not.b32 %r885, %r885;
}

	// end inline asm
	and.b32  	%r908, %r885, %r907;
	mov.b32 	%r890, 8;
	// begin inline asm
	{
    .reg .pred p;
    and.b32 %r888, %r901, %r890;    setp.ne.u32 p, %r888, 0;
    vote.ballot.sync.b32 %r888, p, 0xffffffff;
    @!p not.b32 %r888, %r888;
}

	// end inline asm
	and.b32  	%r909, %r888, %r908;
	mov.b32 	%r893, 16;
	// begin inline asm
	{
    .reg .pred p;
    and.b32 %r891, %r901, %r893;    setp.ne.u32 p, %r891, 0;
    vote.ballot.sync.b32 %r891, p, 0xffffffff;
    @!p not.b32 %r891, %r891;
}

	// end inline asm
	and.b32  	%r910, %r891, %r909;
	mov.b32 	%r896, 32;
	// begin inline asm
	{
    .reg .pred p;
    and.b32 %r894, %r901, %r896;    setp.ne.u32 p, %r894, 0;
    vote.ballot.sync.b32 %r894, p, 0xffffffff;
    @!p not.b32 %r894, %r894;
}

	// end inline asm
	and.b32  	%r911, %r894, %r910;
	mov.b32 	%r899, 64;
	// begin inline asm
	{
    .reg .pred p;
    and.b32 %r897, %r901, %r899;    setp.ne.u32 p, %r897, 0;
    vote.ballot.sync.b32 %r897, p, 0xffffffff;
    @!p not.b32 %r897, %r897;
}

	// end inline asm
	and.b32  	%r912, %r897, %r911;
	mov.b32 	%r902, 128;
	// begin inline asm
	{
    .reg .pred p;
    and.b32 %r900, %r901, %r902;    setp.ne.u32 p, %r900, 0;
    vote.ballot.sync.b32 %r900, p, 0xffffffff;
    @!p not.b32 %r900, %r900;
}

	// end inline asm
	and.b32  	%r913, %r900, %r912;
	clz.b32 	%r914, %r913;
	sub.s32 	%r212, 31, %r914;
	and.b32  	%r915, %r723, %r913;
	popc.b32 	%r213, %r915;
	setp.ne.s32 	%p142, %r335, %r212;
	mov.b32 	%r2018, 0;
	@%p142 bra 	$L__BB18_125;
	shl.b32 	%r916, %r901, 2;
	add.s32 	%r917, %r104, %r916;
	atom.shared.add.u32 	%r2018, [%r917], %r213;
$L__BB18_125:
	shfl.sync.idx.b32	%r943|%p143, %r2018, %r212, 31, -1;
	add.s32 	%r216, %r213, %r943;
	setp.eq.s32 	%p144, %r2000, 2147483647;
	selp.b32 	%r944, -2147483648, %r2000, %p144;
	shr.u32 	%r945, %r944, %r333;
	and.b32  	%r940, %r945, %r103;
	mov.b32 	%r920, 1;
	// begin inline asm
	{
    .reg .pred p;
    and.b32 %r918, %r940, %r920;    setp.ne.u32 p, %r918, 0;
    vote.ballot.sync.b32 %r918, p, 0xffffffff;
    @!p not.b32 %r918, %r918;
}

	// end inline asm
	mov.b32 	%r923, 2;
	// begin inline asm
	{
    .reg .pred p;
    and.b32 %r921, %r940, %r923;    setp.ne.u32 p, %r921, 0;
    vote.ballot.sync.b32 %r921, p, 0xffffffff;
    @!p not.b32 %r921, %r921;
}

	// end inline asm
	and.b32  	%r946, %r921, %r918;
	mov.b32 	%r926, 4;
	// begin inline asm
	{
    .reg .pred p;
    and.b32 %r924, %r940, %r926;    setp.ne.u32 p, %r924, 0;
    vote.ballot.sync.b32 %r924, p, 0xffffffff;
    @!p not.b32 %r924, %r924;
}

	// end inline asm
	and.b32  	%r947, %r924, %r946;
	mov.b32 	%r929, 8;
	// begin inline asm
	{
    .reg .pred p;
    and.b32 %r927, %r940, %r929;    setp.ne.u32 p, %r927, 0;
    vote.ballot.sync.b32 %r927, p, 0xffffffff;
    @!p not.b32 %r927, %r927;
}

	// end inline asm
	and.b32  	%r948, %r927, %r947;
	mov.b32 	%r932, 16;
	// begin inline asm
	{
    .reg .pred p;
    and.b32 %r930, %r940, %r932;    setp.ne.u32 p, %r930, 0;
    vote.ballot.sync.b32 %r930, p, 0xffffffff;
    @!p not.b32 %r930, %r930;
}

	// end inline asm
	and.b32  	%r949, %r930, %r948;
	mov.b32 	%r935, 32;
	// begin inline asm
	{
    .reg .pred p;
    and.b32 %r933, %r940, %r935;    setp.ne.u32 p, %r933, 0;
    vote.ballot.sync.b32 %r933, p, 0xffffffff;
    @!p not.b32 %r933, %r933;
}

	// end inline asm
	and.b32  	%r950, %r933, %r949;
	mov.b32 	%r938, 64;
	// begin inline asm
	{
    .reg .pred p;
    and.b32 %r936, %r940, %r938;    setp.ne.u32 p, %r936, 0;
    vote.ballot.sync.b32 %r936, p, 0xffffffff;
    @!p not.b32 %r936, %r936;
}

	// end inline asm
	and.b32  	%r951, %r936, %r950;
	mov.b32 	%r941, 128;
	// begin inline asm
	{
    .reg .pred p;
    and.b32 %r939, %r940, %r941;    setp.ne.u32 p, %r939, 0;
    vote.ballot.sync.b32 %r939, p, 0xffffffff;
    @!p not.b32 %r939, %r939;
}

	// end inline asm
	and.b32  	%r952, %r939, %r951;
	clz.b32 	%r953, %r952;
	sub.s32 	%r218, 31, %r953;
	and.b32  	%r954, %r723, %r952;
	popc.b32 	%r219, %r954;
	setp.ne.s32 	%p145, %r335, %r218;
	mov.b32 	%r2019, 0;
	@%p145 bra 	$L__BB18_127;
	shl.b32 	%r955, %r940, 2;
	add.s32 	%r956, %r104, %r955;
	atom.shared.add.u32 	%r2019, [%r956], %r219;
$L__BB18_127:
	shfl.sync.idx.b32	%r982|%p146, %r2019, %r218, 31, -1;
	add.s32 	%r222, %r219, %r982;
	setp.eq.s32 	%p147, %r2001, 2147483647;
	selp.b32 	%r983, -2147483648, %r2001, %p147;
	shr.u32 	%r984, %r983, %r333;
	and.b32  	%r979, %r984, %r103;
	mov.b32 	%r959, 1;
	// begin inline asm
	{
    .reg .pred p;
    and.b32 %r957, %r979, %r959;    setp.ne.u32 p, %r957, 0;
    vote.ballot.sync.b32 %r957, p, 0xffffffff;
    @!p not.b32 %r957, %r957;
}

	// end inline asm
	mov.b32 	%r962, 2;
	// begin inline asm
	{
    .reg .pred p;
    and.b32 %r960, %r979, %r962;    setp.ne.u32 p, %r960, 0;
    vote.ballot.sync.b32 %r960, p, 0xffffffff;
    @!p not.b32 %r960, %r960;
}

	// end inline asm
	and.b32  	%r985, %r960, %r957;
	mov.b32 	%r965, 4;
	// begin inline asm
	{
    .reg .pred p;
    and.b32 %r963, %r979, %r965;    setp.ne.u32 p, %r963, 0;
    vote.ballot.sync.b32 %r963, p, 0xffffffff;
    @!p not.b32 %r963, %r963;
}

	// end inline asm
	and.b32  	%r986, %r963, %r985;
	mov.b32 	%r968, 8;
	// begin inline asm
	{
    .reg .pred p;
    and.b32 %r966, %r979, %r968;    setp.ne.u32 p, %r966, 0;
    vote.ballot.sync.b32 %r966, p, 0xffffffff;
    @!p not.b32 %r966, %r966;
}

	// end inline asm
	and.b32  	%r987, %r966, %r986;
	mov.b32 	%r971, 16;
	// begin inline asm
	{
    .reg .pred p;
    and.b32 %r969, %r979, %r971;    setp.ne.u32 p, %r969, 0;
    vote.ballot.sync.b32 %r969, p, 0xffffffff;
    @!p not.b32 %r969, %r969;
}

	// end inline asm
	and.b32  	%r988, %r969, %r987;
	mov.b32 	%r974, 32;
	// begin inline asm
	{
    .reg .pred p;
    and.b32 %r972, %r979, %r974;    setp.ne.u32 p, %r972, 0;
    vote.ballot.sync.b32 %r972, p, 0xffffffff;
    @!p not.b32 %r972, %r972;
}

	// end inline asm
	and.b32  	%r989, %r972, %r988;
	mov.b32 	%r977, 64;
	// begin inline asm
	{
    .reg .pred p;
    and.b32 %r975, %r979, %r977;    setp.ne.u32 p, %r975, 0;
    vote.ballot.sync.b32 %r975, p, 0xffffffff;
    @!p not.b32 %r975, %r975;
}

	// end inline asm
	and.b32  	%r990, %r975, %r989;
	mov.b32 	%r980, 128;
	// begin inline asm
	{
    .reg .pred p;
    and.b32 %r978, %r979, %r980;    setp.ne.u32 p, %r978, 0;
    vote.ballot.sync.b32 %r978, p, 0xffffffff;
    @!p not.b32 %r978, %r978;
}

	// end inline asm
	and.b32  	%r991, %r978, %r990;
	clz.b32 	%r992, %r991;
	sub.s32 	%r224, 31, %r992;
	and.b32  	%r993, %r723, %r991;
	popc.b32 	%r225, %r993;
	setp.ne.s32 	%p148, %r335, %r224;
	mov.b32 	%r2020, 0;
	@%p148 bra 	$L__BB18_129;
	shl.b32 	%r994, %r979, 2;
	add.s32 	%r995, %r104, %r994;
	atom.shared.add.u32 	%r2020, [%r995], %r225;
$L__BB18_129:
	shfl.sync.idx.b32	%r1021|%p149, %r2020, %r224, 31, -1;
	add.s32 	%r228, %r225, %r1021;
	setp.eq.s32 	%p150, %r2002, 2147483647;
	selp.b32 	%r1022, -2147483648, %r2002, %p150;
	shr.u32 	%r1023, %r1022, %r333;
	and.b32  	%r1018, %r1023, %r103;
	mov.b32 	%r998, 1;
	// begin inline asm
	{
    .reg .pred p;
    and.b32 %r996, %r1018, %r998;    setp.ne.u32 p, %r996, 0;
    vote.ballot.sync.b32 %r996, p, 0xffffffff;
    @!p not.b32 %r996, %r996;
}

	// end inline asm
	mov.b32 	%r1001, 2;
	// begin inline asm
	{
    .reg .pred p;
    and.b32 %r999, %r1018, %r1001;    setp.ne.u32 p, %r999, 0;
    vote.ballot.sync.b32 %r999, p, 0xffffffff;
    @!p not.b32 %r999, %r999;
}

	// end inline asm
	and.b32  	%r1024, %r999, %r996;
	mov.b32 	%r1004, 4;
	// begin inline asm
	{
    .reg .pred p;
    and.b32 %r1002, %r1018, %r1004;    setp.ne.u32 p, %r1002, 0;
    vote.ballot.sync.b32 %r1002, p, 0xffffffff;
    @!p not.b32 %r1002, %r1002;
}

	// end inline asm
	and.b32  	%r1025, %r1002, %r1024;
	mov.b32 	%r1007, 8;
	// begin inline asm
	{
    .reg .pred p;
    and.b32 %r1005, %r1018, %r1007;    setp.ne.u32 p, %r1005, 0;
    vote.ballot.sync.b32 %r1005, p, 0xffffffff;
    @!p not.b32 %r1005, %r1005;
}

	// end inline asm
	and.b32  	%r1026, %r1005, %r1025;
	mov.b32 	%r1010, 16;
	// begin inline asm
	{
    .reg .pred p;
    and.b32 %r1008, %r1018, %r1010;    setp.ne.u32 p, %r1008, 0;
    vote.ballot.sync.b32 %r1008, p, 0xffffffff;
    @!p not.b32 %r1008, %r1008;
}

	// end inline asm
	and.b32  	%r1027, %r1008, %r1026;
	mov.b32 	%r1013, 32;
	// begin inline asm
	{
    .reg .pred p;
    and.b32 %r1011, %r1018, %r1013;    setp.ne.u32 p, %r1011, 0;
    vote.ballot.sync.b32 %r1011, p, 0xffffffff;
    @!p not.b32 %r1011, %r1011;
}

	// end inline asm
	and.b32  	%r1028, %r1011, %r1027;
	mov.b32 	%r1016, 64;
	// begin inline asm
	{
    .reg .pred p;
    and.b32 %r1014, %r1018, %r1016;    setp.ne.u32 p, %r1014, 0;
    vote.ballot.sync.b32 %r1014, p, 0xffffffff;
    @!p not.b32 %r1014, %r1014;
}

	// end inline asm
	and.b32  	%r1029, %r1014, %r1028;
	mov.b32 	%r1019, 128;
	// begin inline asm
	{
    .reg .pred p;
    and.b32 %r1017, %r1018, %r1019;    setp.ne.u32 p, %r1017, 0;
    vote.ballot.sync.b32 %r1017, p, 0xffffffff;
    @!p not.b32 %r1017, %r1017;
}

	// end inline asm
	and.b32  	%r1030, %r1017, %r1029;
	clz.b32 	%r1031, %r1030;
	sub.s32 	%r230, 31, %r1031;
	and.b32  	%r1032, %r723, %r1030;
	popc.b32 	%r231, %r1032;
	setp.ne.s32 	%p151, %r335, %r230;
	mov.b32 	%r2021, 0;
	@%p151 bra 	$L__BB18_131;
	shl.b32 	%r1033, %r1018, 2;
	add.s32 	%r1034, %r104, %r1033;
	atom.shared.add.u32 	%r2021, [%r1034], %r231;
$L__BB18_131:
	shfl.sync.idx.b32	%r1060|%p152, %r2021, %r230, 31, -1;
	add.s32 	%r234, %r231, %r1060;
	setp.eq.s32 	%p153, %r2003, 2147483647;
	selp.b32 	%r1061, -2147483648, %r2003, %p153;
	shr.u32 	%r1062, %r1061, %r333;
	and.b32  	%r1057, %r1062, %r103;
	mov.b32 	%r1037, 1;
	// begin inline asm
	{
    .reg .pred p;
    and.b32 %r1035, %r1057, %r1037;    setp.ne.u32 p, %r1035, 0;
    vote.ballot.sync.b32 %r1035, p, 0xffffffff;
    @!p not.b32 %r1035, %r1035;
}

	// end inline asm
	mov.b32 	%r1040, 2;
	// begin inline asm
	{
    .reg .pred p;
    and.b32 %r1038, %r1057, %r1040;    setp.ne.u32 p, %r1038, 0;
    vote.ballot.sync.b32 %r1038, p, 0xffffffff;
    @!p not.b32 %r1038, %r1038;
}

	// end inline asm
	and.b32  	%r1063, %r1038, %r1035;
	mov.b32 	%r1043, 4;
	// begin inline asm
	{
    .reg .pred p;
    and.b32 %r1041, %r1057, %r1043;    setp.ne.u32 p, %r1041, 0;
    vote.ballot.sync.b32 %r1041, p, 0xffffffff;
    @!p not.b32 %r1041, %r1041;
}

	// end inline asm
	and.b32  	%r1064, %r1041, %r1063;
	mov.b32 	%r1046, 8;
	// begin inline asm
	{
    .reg .pred p;
    and.b32 %r1044, %r1057, %r1046;    setp.ne.u32 p, %r1044, 0;
    vote.ballot.sync.b32 %r1044, p, 0xffffffff;
    @!p not.b32 %r1044, %r1044;
}

	// end inline asm
	and.b32  	%r1065, %r1044, %r1064;
	mov.b32 	%r1049, 16;
	// begin inline asm
	{
    .reg .pred p;
    and.b32 %r1047, %r1057, %r1049;    setp.ne.u32 p, %r1047, 0;
    vote.ballot.sync.b32 %r1047, p, 0xffffffff;
    @!p not.b32 %r1047, %r1047;
}

	// end inline asm
	and.b32  	%r1066, %r1047, %r1065;
	mov.b32 	%r1052, 32;
	// begin inline asm
	{
    .reg .pred p;
    and.b32 %r1050, %r1057, %r1052;    setp.ne.u32 p, %r1050, 0;
    vote.ballot.sync.b32 %r1050, p, 0xffffffff;
    @!p not.b32 %r1050, %r1050;
}

	// end inline asm
	and.b32  	%r1067, %r1050, %r1066;
	mov.b32 	%r1055, 64;
	// begin inline asm
	{
    .reg .pred p;
    and.b32 %r1053, %r1057, %r1055;    setp.ne.u32 p, %r1053, 0;
    vote.ballot.sync.b32 %r1053, p, 0xffffffff;
    @!p not.b32 %r1053, %r1053;
}

	// end inline asm
	and.b32  	%r1068, %r1053, %r1067;
	mov.b32 	%r1058, 128;
	// begin inline asm
	{
    .reg .pred p;
    and.b32 %r1056, %r1057, %r1058;    setp.ne.u32 p, %r1056, 0;
    vote.ballot.sync.b32 %r1056, p, 0xffffffff;
    @!p not.b32 %r1056, %r1056;
}

	// end inline asm
	and.b32  	%r1069, %r1056, %r1068;
	clz.b32 	%r1070, %r1069;
	sub.s32 	%r236, 31, %r1070;
	and.b32  	%r1071, %r723, %r1069;
	popc.b32 	%r237, %r1071;
	setp.ne.s32 	%p154, %r335, %r236;
	mov.b32 	%r2022, 0;
	@%p154 bra 	$L__BB18_133;
	shl.b32 	%r1072, %r1057, 2;
	add.s32 	%r1073, %r104, %r1072;
	atom.shared.add.u32 	%r2022, [%r1073], %r237;
$L__BB18_133:
	shfl.sync.idx.b32	%r1099|%p155, %r2022, %r236, 31, -1;
	add.s32 	%r240, %r237, %r1099;
	setp.eq.s32 	%p156, %r2004, 2147483647;
	selp.b32 	%r1100, -2147483648, %r2004, %p156;
	shr.u32 	%r1101, %r1100, %r333;
	and.b32  	%r1096, %r1101, %r103;
	mov.b32 	%r1076, 1;
	// begin inline asm
	{
    .reg .pred p;
    and.b32 %r1074, %r1096, %r1076;    setp.ne.u32 p, %r1074, 0;
    vote.ballot.sync.b32 %r1074, p, 0xffffffff;
    @!p not.b32 %r1074, %r1074;
}

	// end inline asm
	mov.b32 	%r1079, 2;
	// begin inline asm
	{
    .reg .pred p;
    and.b32 %r1077, %r1096, %r1079;    setp.ne.u32 p, %r1077, 0;
    vote.ballot.sync.b32 %r1077, p, 0xffffffff;
    @!p not.b32 %r1077, %r1077;
}

	// end inline asm
	and.b32  	%r1102, %r1077, %r1074;
	mov.b32 	%r1082, 4;
	// begin inline asm
	{
    .reg .pred p;
    and.b32 %r1080, %r1096, %r1082;    setp.ne.u32 p, %r1080, 0;
    vote.ballot.sync.b32 %r1080, p, 0xffffffff;
    @!p not.b32 %r1080, %r1080;
}

	// end inline asm
	and.b32  	%r1103, %r1080, %r1102;
	mov.b32 	%r1085, 8;
	// begin inline asm
	{
    .reg .pred p;
    and.b32 %r1083, %r1096, %r1085;    setp.ne.u32 p, %r1083, 0;
    vote.ballot.sync.b32 %r1083, p, 0xffffffff;
    @!p not.b32 %r1083, %r1083;
}

	// end inline asm
	and.b32  	%r1104, %r1083, %r1103;
	mov.b32 	%r1088, 16;
	// begin inline asm
	{
    .reg .pred p;
    and.b32 %r1086, %r1096, %r1088;    setp.ne.u32 p, %r1086, 0;
    vote.ballot.sync.b32 %r1086, p, 0xffffffff;
    @!p not.b32 %r1086, %r1086;
}

	// end inline asm
	and.b32  	%r1105, %r1086, %r1104;
	mov.b32 	%r1091, 32;
	// begin inline asm
	{
    .reg .pred p;
    and.b32 %r1089, %r1096, %r1091;    setp.ne.u32 p, %r1089, 0;
    vote.ballot.sync.b32 %r1089, p, 0xffffffff;
    @!p not.b32 %r1089, %r1089;
}

	// end inline asm
	and.b32  	%r1106, %r1089, %r1105;
	mov.b32 	%r1094, 64;
	// begin inline asm
	{
    .reg .pred p;
    and.b32 %r1092, %r1096, %r1094;    setp.ne.u32 p, %r1092, 0;
    vote.ballot.sync.b32 %r1092, p, 0xffffffff;
    @!p not.b32 %r1092, %r1092;
}

	// end inline asm
	and.b32  	%r1107, %r1092, %r1106;
	mov.b32 	%r1097, 128;
	// begin inline asm
	{
    .reg .pred p;
    and.b32 %r1095, %r1096, %r1097;    setp.ne.u32 p, %r1095, 0;
    vote.ballot.sync.b32 %r1095, p, 0xffffffff;
    @!p not.b32 %r1095, %r1095;
}

	// end inline asm
	and.b32  	%r1108, %r1095, %r1107;
	clz.b32 	%r1109, %r1108;
	sub.s32 	%r242, 31, %r1109;
	and.b32  	%r1110, %r723, %r1108;
	popc.b32 	%r243, %r1110;
	setp.ne.s32 	%p157, %r335, %r242;
	mov.b32 	%r2023, 0;
	@%p157 bra 	$L__BB18_135;
	shl.b32 	%r1111, %r1096, 2;
	add.s32 	%r1112, %r104, %r1111;
	atom.shared.add.u32 	%r2023, [%r1112], %r243;
$L__BB18_135:
	shfl.sync.idx.b32	%r1138|%p158, %r2023, %r242, 31, -1;
	add.s32 	%r246, %r243, %r1138;
	setp.eq.s32 	%p159, %r2005, 2147483647;
	selp.b32 	%r1139, -2147483648, %r2005, %p159;
	shr.u32 	%r1140, %r1139, %r333;
	and.b32  	%r1135, %r1140, %r103;
	mov.b32 	%r1115, 1;
	// begin inline asm
	{
    .reg .pred p;
    and.b32 %r1113, %r1135, %r1115;    setp.ne.u32 p, %r1113, 0;
    vote.ballot.sync.b32 %r1113, p, 0xffffffff;
    @!p not.b32 %r1113, %r1113;
}

	// end inline asm
	mov.b32 	%r1118, 2;
	// begin inline asm
	{
    .reg .pred p;
    and.b32 %r1116, %r1135, %r1118;    setp.ne.u32 p, %r1116, 0;
    vote.ballot.sync.b32 %r1116, p, 0xffffffff;
    @!p not.b32 %r1116, %r1116;
}

	// end inline asm
	and.b32  	%r1141, %r1116, %r1113;
	mov.b32 	%r1121, 4;
	// begin inline asm
	{
    .reg .pred p;
    and.b32 %r1119, %r1135, %r1121;    setp.ne.u32 p, %r1119, 0;
    vote.ballot.sync.b32 %r1119, p, 0xffffffff;
    @!p not.b32 %r1119, %r1119;
}

	// end inline asm
	and.b32  	%r1142, %r1119, %r1141;
	mov.b32 	%r1124, 8;
	// begin inline asm
	{
    .reg .pred p;
    and.b32 %r1122, %r1135, %r1124;    setp.ne.u32 p, %r1122, 0;
    vote.ballot.sync.b32 %r1122, p, 0xffffffff;
    @!p not.b32 %r1122, %r1122;
}

	// end inline asm
	and.b32  	%r1143, %r1122, %r1142;
	mov.b32 	%r1127, 16;
	// begin inline asm
	{
    .reg .pred p;
    and.b32 %r1125, %r1135, %r1127;    setp.ne.u32 p, %r1125, 0;
    vote.ballot.sync.b32 %r1125, p, 0xffffffff;
    @!p not.b32 %r1125, %r1125;
}

	// end inline asm
	and.b32  	%r1144, %r1125, %r1143;
	mov.b32 	%r1130, 32;
	// begin inline asm
	{
    .reg .pred p;
    and.b32 %r1128, %r1135, %r1130;    setp.ne.u32 p, %r1128, 0;
    vote.ballot.sync.b32 %r1128, p, 0xffffffff;
    @!p not.b32 %r1128, %r1128;
}

	// end inline asm
	and.b32  	%r1145, %r1128, %r1144;
	mov.b32 	%r1133, 64;
	// begin inline asm
	{
    .reg .pred p;
    and.b32 %r1131, %r1135, %r1133;    setp.ne.u32 p, %r1131, 0;
    vote.ballot.sync.b32 %r1131, p, 0xffffffff;
    @!p not.b32 %r1131, %r1131;
}

	// end inline asm
	and.b32  	%r1146, %r1131, %r1145;
	mov.b32 	%r1136, 128;
	// begin inline asm
	{
    .reg .pred p;
    and.b32 %r1134, %r1135, %r1136;    setp.ne.u32 p, %r1134, 0;
    vote.ballot.sync.b32 %r1134, p, 0xffffffff;
    @!p not.b32 %r1134, %r1134;
}

	// end inline asm
	and.b32  	%r1147, %r1134, %r1146;
	clz.b32 	%r1148, %r1147;
	sub.s32 	%r248, 31, %r1148;
	and.b32  	%r1149, %r723, %r1147;
	popc.b32 	%r249, %r1149;
	setp.ne.s32 	%p160, %r335, %r248;
	mov.b32 	%r2024, 0;
	@%p160 bra 	$L__BB18_137;
	shl.b32 	%r1150, %r1135, 2;
	add.s32 	%r1151, %r104, %r1150;
	atom.shared.add.u32 	%r2024, [%r1151], %r249;
$L__BB18_137:
	shfl.sync.idx.b32	%r1177|%p161, %r2024, %r248, 31, -1;
	add.s32 	%r252, %r249, %r1177;
	setp.eq.s32 	%p162, %r2006, 2147483647;
	selp.b32 	%r1178, -2147483648, %r2006, %p162;
	shr.u32 	%r1179, %r1178, %r333;
	and.b32  	%r1174, %r1179, %r103;
	mov.b32 	%r1154, 1;
	// begin inline asm
	{
    .reg .pred p;
    and.b32 %r1152, %r1174, %r1154;    setp.ne.u32 p, %r1152, 0;
    vote.ballot.sync.b32 %r1152, p, 0xffffffff;
    @!p not.b32 %r1152, %r1152;
}

	// end inline asm
	mov.b32 	%r1157, 2;
	// begin inline asm
	{
    .reg .pred p;
    and.b32 %r1155, %r1174, %r1157;    setp.ne.u32 p, %r1155, 0;
    vote.ballot.sync.b32 %r1155, p, 0xffffffff;
    @!p not.b32 %r1155, %r1155;
}

	// end inline asm
	and.b32  	%r1180, %r1155, %r1152;
	mov.b32 	%r1160, 4;
	// begin inline asm
	{
    .reg .pred p;
    and.b32 %r1158, %r1174, %r1160;    setp.ne.u32 p, %r1158, 0;
    vote.ballot.sync.b32 %r1158, p, 0xffffffff;
    @!p not.b32 %r1158, %r1158;
}

	// end inline asm
	and.b32  	%r1181, %r1158, %r1180;
	mov.b32 	%r1163, 8;
	// begin inline asm
	{
    .reg .pred p;
    and.b32 %r1161, %r1174, %r1163;    setp.ne.u32 p, %r1161, 0;
    vote.ballot.sync.b32 %r1161, p, 0xffffffff;
    @!p not.b32 %r1161, %r1161;
}

	// end inline asm
	and.b32  	%r1182, %r1161, %r1181;
	mov.b32 	%r1166, 16;
	// begin inline asm
	{
    .reg .pred p;
    and.b32 %r1164, %r1174, %r1166;    setp.ne.u32 p, %r1164, 0;
    vote.ballot.sync.b32 %r1164, p, 0xffffffff;
    @!p not.b32 %r1164, %r1164;
}

	// end inline asm
	and.b32  	%r1183, %r1164, %r1182;
	mov.b32 	%r1169, 32;
	// begin inline asm
	{
    .reg .pred p;
    and.b32 %r1167, %r1174, %r1169;    setp.ne.u32 p, %r1167, 0;
    vote.ballot.sync.b32 %r1167, p, 0xffffffff;
    @!p not.b32 %r1167, %r1167;
}

	// end inline asm
	and.b32  	%r1184, %r1167, %r1183;
	mov.b32 	%r1172, 64;
	// begin inline asm
	{
    .reg .pred p;
    and.b32 %r1170, %r1174, %r1172;    setp.ne.u32 p, %r1170, 0;
    vote.ballot.sync.b32 %r1170, p, 0xffffffff;
    @!p not.b32 %r1170, %r1170;
}

	// end inline asm
	and.b32  	%r1185, %r1170, %r1184;
	mov.b32 	%r1175, 128;
	// begin inline asm
	{
    .reg .pred p;
    and.b32 %r1173, %r1174, %r1175;    setp.ne.u32 p, %r1173, 0;
    vote.ballot.sync.b32 %r1173, p, 0xffffffff;
    @!p not.b32 %r1173, %r1173;
}

	// end inline asm
	and.b32  	%r1186, %r1173, %r1185;
	clz.b32 	%r1187, %r1186;
	sub.s32 	%r254, 31, %r1187;
	and.b32  	%r1188, %r723, %r1186;
	popc.b32 	%r255, %r1188;
	setp.ne.s32 	%p163, %r335, %r254;
	mov.b32 	%r2025, 0;
	@%p163 bra 	$L__BB18_139;
	shl.b32 	%r1189, %r1174, 2;
	add.s32 	%r1190, %r104, %r1189;
	atom.shared.add.u32 	%r2025, [%r1190], %r255;
$L__BB18_139:
	shfl.sync.idx.b32	%r1216|%p164, %r2025, %r254, 31, -1;
	add.s32 	%r258, %r255, %r1216;
	setp.eq.s32 	%p165, %r2007, 2147483647;
	selp.b32 	%r1217, -2147483648, %r2007, %p165;
	shr.u32 	%r1218, %r1217, %r333;
	and.b32  	%r1213, %r1218, %r103;
	mov.b32 	%r1193, 1;
	// begin inline asm
	{
    .reg .pred p;
    and.b32 %r1191, %r1213, %r1193;    setp.ne.u32 p, %r1191, 0;
    vote.ballot.sync.b32 %r1191, p, 0xffffffff;
    @!p not.b32 %r1191, %r1191;
}

	// end inline asm
	mov.b32 	%r1196, 2;
	// begin inline asm
	{
    .reg .pred p;
    and.b32 %r1194, %r1213, %r1196;    setp.ne.u32 p, %r1194, 0;
    vote.ballot.sync.b32 %r1194, p, 0xffffffff;
    @!p not.b32 %r1194, %r1194;
}

	// end inline asm
	and.b32  	%r1219, %r1194, %r1191;
	mov.b32 	%r1199, 4;
	// begin inline asm
	{
    .reg .pred p;
    and.b32 %r1197, %r1213, %r1199;    setp.ne.u32 p, %r1197, 0;
    vote.ballot.sync.b32 %r1197, p, 0xffffffff;
    @!p not.b32 %r1197, %r1197;
}

	// end inline asm
	and.b32  	%r1220, %r1197, %r1219;
	mov.b32 	%r1202, 8;
	// begin inline asm
	{
    .reg .pred p;
    and.b32 %r1200, %r1213, %r1202;    setp.ne.u32 p, %r1200, 0;
    vote.ballot.sync.b32 %r1200, p, 0xffffffff;
    @!p not.b32 %r1200, %r1200;
}

	// end inline asm
	and.b32  	%r1221, %r1200, %r1220;
	mov.b32 	%r1205, 16;
	// begin inline asm
	{
    .reg .pred p;
    and.b32 %r1203, %r1213, %r1205;    setp.ne.u32 p, %r1203, 0;
    vote.ballot.sync.b32 %r1203, p, 0xffffffff;
    @!p not.b32 %r1203, %r1203;
}

	// end inline asm
	and.b32  	%r1222, %r1203, %r1221;
	mov.b32 	%r1208, 32;
	// begin inline asm
	{
    .reg .pred p;
    and.b32 %r1206, %r1213, %r1208;    setp.ne.u32 p, %r1206, 0;
    vote.ballot.sync.b32 %r1206, p, 0xffffffff;
    @!p not.b32 %r1206, %r1206;
}

	// end inline asm
	and.b32  	%r1223, %r1206, %r1222;
	mov.b32 	%r1211, 64;
	// begin inline asm
	{
    .reg .pred p;
    and.b32 %r1209, %r1213, %r1211;    setp.ne.u32 p, %r1209, 0;
    vote.ballot.sync.b32 %r1209, p, 0xffffffff;
    @!p not.b32 %r1209, %r1209;
}

	// end inline asm
	and.b32  	%r1224, %r1209, %r1223;
	mov.b32 	%r1214, 128;
	// begin inline asm
	{
    .reg .pred p;
    and.b32 %r1212, %r1213, %r1214;    setp.ne.u32 p, %r1212, 0;
    vote.ballot.sync.b32 %r1212, p, 0xffffffff;
    @!p not.b32 %r1212, %r1212;
}

	// end inline asm
	and.b32  	%r1225, %r1212, %r1224;
	clz.b32 	%r1226, %r1225;
	sub.s32 	%r260, 31, %r1226;
	and.b32  	%r1227, %r723, %r1225;
	popc.b32 	%r261, %r1227;
	setp.ne.s32 	%p166, %r335, %r260;
	mov.b32 	%r2026, 0;
	@%p166 bra 	$L__BB18_141;
	shl.b32 	%r1228, %r1213, 2;
	add.s32 	%r1229, %r104, %r1228;
	atom.shared.add.u32 	%r2026, [%r1229], %r261;
$L__BB18_141:
	shfl.sync.idx.b32	%r1255|%p167, %r2026, %r260, 31, -1;
	add.s32 	%r264, %r261, %r1255;
	setp.eq.s32 	%p168, %r2008, 2147483647;
	selp.b32 	%r1256, -2147483648, %r2008, %p168;
	shr.u32 	%r1257, %r1256, %r333;
	and.b32  	%r1252, %r1257, %r103;
	mov.b32 	%r1232, 1;
	// begin inline asm
	{
    .reg .pred p;
    and.b32 %r1230, %r1252, %r1232;    setp.ne.u32 p, %r1230, 0;
    vote.ballot.sync.b32 %r1230, p, 0xffffffff;
    @!p not.b32 %r1230, %r1230;
}

	// end inline asm
	mov.b32 	%r1235, 2;
	// begin inline asm
	{
    .reg .pred p;
    and.b32 %r1233, %r1252, %r1235;    setp.ne.u32 p, %r1233, 0;
    vote.ballot.sync.b32 %r1233, p, 0xffffffff;
    @!p not.b32 %r1233, %r1233;
}

	// end inline asm
	and.b32  	%r1258, %r1233, %r1230;
	mov.b32 	%r1238, 4;
	// begin inline asm
	{
    .reg .pred p;
    and.b32 %r1236, %r1252, %r1238;    setp.ne.u32 p, %r1236, 0;
    vote.ballot.sync.b32 %r1236, p, 0xffffffff;
    @!p not.b32 %r1236, %r1236;
}

	// end inline asm
	and.b32  	%r1259, %r1236, %r1258;
	mov.b32 	%r1241, 8;
	// begin inline asm
	{
    .reg .pred p;
    and.b32 %r1239, %r1252, %r1241;    setp.ne.u32 p, %r1239, 0;
    vote.ballot.sync.b32 %r1239, p, 0xffffffff;
    @!p not.b32 %r1239, %r1239;
}

	// end inline asm
	and.b32  	%r1260, %r1239, %r1259;
	mov.b32 	%r1244, 16;
	// begin inline asm
	{
    .reg .pred p;
    and.b32 %r1242, %r1252, %r1244;    setp.ne.u32 p, %r1242, 0;
    vote.ballot.sync.b32 %r1242, p, 0xffffffff;
    @!p not.b32 %r1242, %r1242;
}

	// end inline asm
	and.b32  	%r1261, %r1242, %r1260;
	mov.b32 	%r1247, 32;
	// begin inline asm
	{
    .reg .pred p;
    and.b32 %r1245, %r1252, %r1247;    setp.ne.u32 p, %r1245, 0;
    vote.ballot.sync.b32 %r1245, p, 0xffffffff;
    @!p not.b32 %r1245, %r1245;
}

	// end inline asm
	and.b32  	%r1262, %r1245, %r1261;
	mov.b32 	%r1250, 64;
	// begin inline asm
	{
    .reg .pred p;
    and.b32 %r1248, %r1252, %r1250;    setp.ne.u32 p, %r1248, 0;
    vote.ballot.sync.b32 %r1248, p, 0xffffffff;
    @!p not.b32 %r1248, %r1248;
}

	// end inline asm
	and.b32  	%r1263, %r1248, %r1262;
	mov.b32 	%r1253, 128;
	// begin inline asm
	{
    .reg .pred p;
    and.b32 %r1251, %r1252, %r1253;    setp.ne.u32 p, %r1251, 0;
    vote.ballot.sync.b32 %r1251, p, 0xffffffff;
    @!p not.b32 %r1251, %r1251;
}

	// end inline asm
	and.b32  	%r1264, %r1251, %r1263;
	clz.b32 	%r1265, %r1264;
	sub.s32 	%r266, 31, %r1265;
	and.b32  	%r1266, %r723, %r1264;
	popc.b32 	%r267, %r1266;
	setp.ne.s32 	%p169, %r335, %r266;
	mov.b32 	%r2027, 0;
	@%p169 bra 	$L__BB18_143;
	shl.b32 	%r1267, %r1252, 2;
	add.s32 	%r1268, %r104, %r1267;
	atom.shared.add.u32 	%r2027, [%r1268], %r267;
$L__BB18_143:
	shfl.sync.idx.b32	%r1294|%p170, %r2027, %r266, 31, -1;
	add.s32 	%r270, %r267, %r1294;
	setp.eq.s32 	%p171, %r2009, 2147483647;
	selp.b32 	%r1295, -2147483648, %r2009, %p171;
	shr.u32 	%r1296, %r1295, %r333;
	and.b32  	%r1291, %r1296, %r103;
	mov.b32 	%r1271, 1;
	// begin inline asm
	{
    .reg .pred p;
    and.b32 %r1269, %r1291, %r1271;    setp.ne.u32 p, %r1269, 0;
    vote.ballot.sync.b32 %r1269, p, 0xffffffff;
    @!p not.b32 %r1269, %r1269;
}

	// end inline asm
	mov.b32 	%r1274, 2;
	// begin inline asm
	{
    .reg .pred p;
    and.b32 %r1272, %r1291, %r1274;    setp.ne.u32 p, %r1272, 0;
    vote.ballot.sync.b32 %r1272, p, 0xffffffff;
    @!p not.b32 %r1272, %r1272;
}

	// end inline asm
	and.b32  	%r1297, %r1272, %r1269;
	mov.b32 	%r1277, 4;
	// begin inline asm
	{
    .reg .pred p;
    and.b32 %r1275, %r1291, %r1277;    setp.ne.u32 p, %r1275, 0;
    vote.ballot.sync.b32 %r1275, p, 0xffffffff;
    @!p not.b32 %r1275, %r1275;
}

	// end inline asm
	and.b32  	%r1298, %r1275, %r1297;
	mov.b32 	%r1280, 8;
	// begin inline asm
	{
    .reg .pred p;
    and.b32 %r1278, %r1291, %r1280;    setp.ne.u32 p, %r1278, 0;
    vote.ballot.sync.b32 %r1278, p, 0xffffffff;
    @!p not.b32 %r1278, %r1278;
}

	// end inline asm
	and.b32  	%r1299, %r1278, %r1298;
	mov.b32 	%r1283, 16;
	// begin inline asm
	{
    .reg .pred p;
    and.b32 %r1281, %r1291, %r1283;    setp.ne.u32 p, %r1281, 0;
    vote.ballot.sync.b32 %r1281, p, 0xffffffff;
    @!p not.b32 %r1281, %r1281;
}

	// end inline asm
	and.b32  	%r1300, %r1281, %r1299;
	mov.b32 	%r1286, 32;
	// begin inline asm
	{
    .reg .pred p;
    and.b32 %r1284, %r1291, %r1286;    setp.ne.u32 p, %r1284, 0;
    vote.ballot.sync.b32 %r1284, p, 0xffffffff;
    @!p not.b32 %r1284, %r1284;
}

	// end inline asm
	and.b32  	%r1301, %r1284, %r1300;
	mov.b32 	%r1289, 64;
	// begin inline asm
	{
    .reg .pred p;
    and.b32 %r1287, %r1291, %r1289;    setp.ne.u32 p, %r1287, 0;
    vote.ballot.sync.b32 %r1287, p, 0xffffffff;
    @!p not.b32 %r1287, %r1287;
}

	// end inline asm
	and.b32  	%r1302, %r1287, %r1301;
	mov.b32 	%r1292, 128;
	// begin inline asm
	{
    .reg .pred p;
    and.b32 %r1290, %r1291, %r1292;    setp.ne.u32 p, %r1290, 0;
    vote.ballot.sync.b32 %r1290, p, 0xffffffff;
    @!p not.b32 %r1290, %r1290;
}

	// end inline asm
	and.b32  	%r1303, %r1290, %r1302;
	clz.b32 	%r1304, %r1303;
	sub.s32 	%r272, 31, %r1304;
	and.b32  	%r1305, %r723, %r1303;
	popc.b32 	%r273, %r1305;
	setp.ne.s32 	%p172, %r335, %r272;
	mov.b32 	%r2028, 0;
	@%p172 bra 	$L__BB18_145;
	shl.b32 	%r1306, %r1291, 2;
	add.s32 	%r1307, %r104, %r1306;
	atom.shared.add.u32 	%r2028, [%r1307], %r273;
$L__BB18_145:
	shfl.sync.idx.b32	%r1333|%p173, %r2028, %r272, 31, -1;
	add.s32 	%r276, %r273, %r1333;
	setp.eq.s32 	%p174, %r2010, 2147483647;
	selp.b32 	%r1334, -2147483648, %r2010, %p174;
	shr.u32 	%r1335, %r1334, %r333;
	and.b32  	%r1330, %r1335, %r103;
	mov.b32 	%r1310, 1;
	// begin inline asm
	{
    .reg .pred p;
    and.b32 %r1308, %r1330, %r1310;    setp.ne.u32 p, %r1308, 0;
    vote.ballot.sync.b32 %r1308, p, 0xffffffff;
    @!p not.b32 %r1308, %r1308;
}

	// end inline asm
	mov.b32 	%r1313, 2;
	// begin inline asm
	{
    .reg .pred p;
    and.b32 %r1311, %r1330, %r1313;    setp.ne.u32 p, %r1311, 0;
    vote.ballot.sync.b32 %r1311, p, 0xffffffff;
    @!p not.b32 %r1311, %r1311;
}

	// end inline asm
	and.b32  	%r1336, %r1311, %r1308;
	mov.b32 	%r1316, 4;
	// begin inline asm
	{
    .reg .pred p;
    and.b32 %r1314, %r1330, %r1316;    setp.ne.u32 p, %r1314, 0;
    vote.ballot.sync.b32 %r1314, p, 0xffffffff;
    @!p not.b32 %r1314, %r1314;
}

	// end inline asm
	and.b32  	%r1337, %r1314, %r1336;
	mov.b32 	%r1319, 8;
	// begin inline asm
	{
    .reg .pred p;
    and.b32 %r1317, %r1330, %r1319;    setp.ne.u32 p, %r1317, 0;
    vote.ballot.sync.b32 %r1317, p, 0xffffffff;
    @!p not.b32 %r1317, %r1317;
}

	// end inline asm
	and.b32  	%r1338, %r1317, %r1337;
	mov.b32 	%r1322, 16;
	// begin inline asm
	{
    .reg .pred p;
    and.b32 %r1320, %r1330, %r1322;    setp.ne.u32 p, %r1320, 0;
    vote.ballot.sync.b32 %r1320, p, 0xffffffff;
    @!p not.b32 %r1320, %r1320;
}

	// end inline asm
	and.b32  	%r1339, %r1320, %r1338;
	mov.b32 	%r1325, 32;
	// begin inline asm
	{
    .reg .pred p;
    and.b32 %r1323, %r1330, %r1325;    setp.ne.u32 p, %r1323, 0;
    vote.ballot.sync.b32 %r1323, p, 0xffffffff;
    @!p not.b32 %r1323, %r1323;
}

	// end inline asm
	and.b32  	%r1340, %r1323, %r1339;
	mov.b32 	%r1328, 64;
	// begin inline asm
	{
    .reg .pred p;
    and.b32 %r1326, %r1330, %r1328;    setp.ne.u32 p, %r1326, 0;
    vote.ballot.sync.b32 %r1326, p, 0xffffffff;
    @!p not.b32 %r1326, %r1326;
}

	// end inline asm
	and.b32  	%r1341, %r1326, %r1340;
	mov.b32 	%r1331, 128;
	// begin inline asm
	{
    .reg .pred p;
    and.b32 %r1329, %r1330, %r1331;    setp.ne.u32 p, %r1329, 0;
    vote.ballot.sync.b32 %r1329, p, 0xffffffff;
    @!p not.b32 %r1329, %r1329;
}

	// end inline asm
	and.b32  	%r1342, %r1329, %r1341;
	clz.b32 	%r1343, %r1342;
	sub.s32 	%r278, 31, %r1343;
	and.b32  	%r1344, %r723, %r1342;
	popc.b32 	%r279, %r1344;
	setp.ne.s32 	%p175, %r335, %r278;
	mov.b32 	%r2029, 0;
	@%p175 bra 	$L__BB18_147;
	shl.b32 	%r1345, %r1330, 2;
	add.s32 	%r1346, %r104, %r1345;
	atom.shared.add.u32 	%r2029, [%r1346], %r279;
$L__BB18_147:
	shfl.sync.idx.b32	%r1372|%p176, %r2029, %r278, 31, -1;
	add.s32 	%r282, %r279, %r1372;
	setp.eq.s32 	%p177, %r2011, 2147483647;
	selp.b32 	%r1373, -2147483648, %r2011, %p177;
	shr.u32 	%r1374, %r1373, %r333;
	and.b32  	%r1369, %r1374, %r103;
	mov.b32 	%r1349, 1;
	// begin inline asm
	{
    .reg .pred p;
    and.b32 %r1347, %r1369, %r1349;    setp.ne.u32 p, %r1347, 0;
    vote.ballot.sync.b32 %r1347, p, 0xffffffff;
    @!p not.b32 %r1347, %r1347;
}

	// end inline asm
	mov.b32 	%r1352, 2;
	// begin inline asm
	{
    .reg .pred p;
    and.b32 %r1350, %r1369, %r1352;    setp.ne.u32 p, %r1350, 0;
    vote.ballot.sync.b32 %r1350, p, 0xffffffff;
    @!p not.b32 %r1350, %r1350;
}

	// end inline asm
	and.b32  	%r1375, %r1350, %r1347;
	mov.b32 	%r1355, 4;
	// begin inline asm
	{
    .reg .pred p;
    and.b32 %r1353, %r1369, %r1355;    setp.ne.u32 p, %r1353, 0;
    vote.ballot.sync.b32 %r1353, p, 0xffffffff;
    @!p not.b32 %r1353, %r1353;
}

	// end inline asm
	and.b32  	%r1376, %r1353, %r1375;
	mov.b32 	%r1358, 8;
	// begin inline asm
	{
    .reg .pred p;
    and.b32 %r1356, %r1369, %r1358;    setp.ne.u32 p, %r1356, 0;
    vote.ballot.sync.b32 %r1356, p, 0xffffffff;
    @!p not.b32 %r1356, %r1356;
}

	// end inline asm
	and.b32  	%r1377, %r1356, %r1376;
	mov.b32 	%r1361, 16;
	// begin inline asm
	{
    .reg .pred p;
    and.b32 %r1359, %r1369, %r1361;    setp.ne.u32 p, %r1359, 0;
    vote.ballot.sync.b32 %r1359, p, 0xffffffff;
    @!p not.b32 %r1359, %r1359;
}

	// end inline asm
	and.b32  	%r1378, %r1359, %r1377;
	mov.b32 	%r1364, 32;
	// begin inline asm
	{
    .reg .pred p;
    and.b32 %r1362, %r1369, %r1364;    setp.ne.u32 p, %r1362, 0;
    vote.ballot.sync.b32 %r1362, p, 0xffffffff;
    @!p not.b32 %r1362, %r1362;
}

	// end inline asm
	and.b32  	%r1379, %r1362, %r1378;
	mov.b32 	%r1367, 64;
	// begin inline asm
	{
    .reg .pred p;
    and.b32 %r1365, %r1369, %r1367;    setp.ne.u32 p, %r1365, 0;
    vote.ballot.sync.b32 %r1365, p, 0xffffffff;
    @!p not.b32 %r1365, %r1365;
}

	// end inline asm
	and.b32  	%r1380, %r1365, %r1379;
	mov.b32 	%r1370, 128;
	// begin inline asm
	{
    .reg .pred p;
    and.b32 %r1368, %r1369, %r1370;    setp.ne.u32 p, %r1368, 0;
    vote.ballot.sync.b32 %r1368, p, 0xffffffff;
    @!p not.b32 %r1368, %r1368;
}

	// end inline asm
	and.b32  	%r1381, %r1368, %r1380;
	clz.b32 	%r1382, %r1381;
	sub.s32 	%r284, 31, %r1382;
	and.b32  	%r1383, %r723, %r1381;
	popc.b32 	%r285, %r1383;
	setp.ne.s32 	%p178, %r335, %r284;
	mov.b32 	%r2030, 0;
	@%p178 bra 	$L__BB18_149;
	shl.b32 	%r1384, %r1369, 2;
	add.s32 	%r1385, %r104, %r1384;
	atom.shared.add.u32 	%r2030, [%r1385], %r285;
$L__BB18_149:
	shfl.sync.idx.b32	%r1411|%p179, %r2030, %r284, 31, -1;
	add.s32 	%r288, %r285, %r1411;
	setp.eq.s32 	%p180, %r2012, 2147483647;
	selp.b32 	%r1412, -2147483648, %r2012, %p180;
	shr.u32 	%r1413, %r1412, %r333;
	and.b32  	%r1408, %r1413, %r103;
	mov.b32 	%r1388, 1;
	// begin inline asm
	{
    .reg .pred p;
    and.b32 %r1386, %r1408, %r1388;    setp.ne.u32 p, %r1386, 0;
    vote.ballot.sync.b32 %r1386, p, 0xffffffff;
    @!p not.b32 %r1386, %r1386;
}

	// end inline asm
	mov.b32 	%r1391, 2;
	// begin inline asm
	{
    .reg .pred p;
    and.b32 %r1389, %r1408, %r1391;    setp.ne.u32 p, %r1389, 0;
    vote.ballot.sync.b32 %r1389, p, 0xffffffff;
    @!p not.b32 %r1389, %r1389;
}

	// end inline asm
	and.b32  	%r1414, %r1389, %r1386;
	mov.b32 	%r1394, 4;
	// begin inline asm
	{
    .reg .pred p;
    and.b32 %r1392, %r1408, %r1394;    setp.ne.u32 p, %r1392, 0;
    vote.ballot.sync.b32 %r1392, p, 0xffffffff;
    @!p not.b32 %r1392, %r1392;
}

	// end inline asm
	and.b32  	%r1415, %r1392, %r1414;
	mov.b32 	%r1397, 8;
	// begin inline asm
	{
    .reg .pred p;
    and.b32 %r1395, %r1408, %r1397;    setp.ne.u32 p, %r1395, 0;
    vote.ballot.sync.b32 %r1395, p, 0xffffffff;
    @!p not.b32 %r1395, %r1395;
}

	// end inline asm
	and.b32  	%r1416, %r1395, %r1415;
	mov.b32 	%r1400, 16;
	// begin inline asm
	{
    .reg .pred p;
    and.b32 %r1398, %r1408, %r1400;    setp.ne.u32 p, %r1398, 0;
    vote.ballot.sync.b32 %r1398, p, 0xffffffff;
    @!p not.b32 %r1398, %r1398;
}

	// end inline asm
	and.b32  	%r1417, %r1398, %r1416;
	mov.b32 	%r1403, 32;
	// begin inline asm
	{
    .reg .pred p;
    and.b32 %r1401, %r1408, %r1403;    setp.ne.u32 p, %r1401, 0;
    vote.ballot.sync.b32 %r1401, p, 0xffffffff;
    @!p not.b32 %r1401, %r1401;
}

	// end inline asm
	and.b32  	%r1418, %r1401, %r1417;
	mov.b32 	%r1406, 64;
	// begin inline asm
	{
    .reg .pred p;
    and.b32 %r1404, %r1408, %r1406;    setp.ne.u32 p, %r1404, 0;
    vote.ballot.sync.b32 %r1404, p, 0xffffffff;
    @!p not.b32 %r1404, %r1404;
}

	// end inline asm
	and.b32  	%r1419, %r1404, %r1418;
	mov.b32 	%r1409, 128;
	// begin inline asm
	{
    .reg .pred p;
    and.b32 %r1407, %r1408, %r1409;    setp.ne.u32 p, %r1407, 0;
    vote.ballot.sync.b32 %r1407, p, 0xffffffff;
    @!p not.b32 %r1407, %r1407;
}

	// end inline asm
	and.b32  	%r1420, %r1407, %r1419;
	clz.b32 	%r1421, %r1420;
	sub.s32 	%r290, 31, %r1421;
	and.b32  	%r1422, %r723, %r1420;
	popc.b32 	%r291, %r1422;
	setp.ne.s32 	%p181, %r335, %r290;
	mov.b32 	%r2031, 0;
	@%p181 bra 	$L__BB18_151;
	shl.b32 	%r1423, %r1408, 2;
	add.s32 	%r1424, %r104, %r1423;
	atom.shared.add.u32 	%r2031, [%r1424], %r291;
$L__BB18_151:
	shfl.sync.idx.b32	%r1450|%p182, %r2031, %r290, 31, -1;
	add.s32 	%r294, %r291, %r1450;
	setp.eq.s32 	%p183, %r2013, 2147483647;
	selp.b32 	%r1451, -2147483648, %r2013, %p183;
	shr.u32 	%r1452, %r1451, %r333;
	and.b32  	%r1447, %r1452, %r103;
	mov.b32 	%r1427, 1;
	// begin inline asm
	{
    .reg .pred p;
    and.b32 %r1425, %r1447, %r1427;    setp.ne.u32 p, %r1425, 0;
    vote.ballot.sync.b32 %r1425, p, 0xffffffff;
    @!p not.b32 %r1425, %r1425;
}

	// end inline asm
	mov.b32 	%r1430, 2;
	// begin inline asm
	{
    .reg .pred p;
    and.b32 %r1428, %r1447, %r1430;    setp.ne.u32 p, %r1428, 0;
    vote.ballot.sync.b32 %r1428, p, 0xffffffff;
    @!p not.b32 %r1428, %r1428;
}

	// end inline asm
	and.b32  	%r1453, %r1428, %r1425;
	mov.b32 	%r1433, 4;
	// begin inline asm
	{
    .reg .pred p;
    and.b32 %r1431, %r1447, %r1433;    setp.ne.u32 p, %r1431, 0;
    vote.ballot.sync.b32 %r1431, p, 0xffffffff;
    @!p not.b32 %r1431, %r1431;
}

	// end inline asm
	and.b32  	%r1454, %r1431, %r1453;
	mov.b32 	%r1436, 8;
	// begin inline asm
	{
    .reg .pred p;
    and.b32 %r1434, %r1447, %r1436;    setp.ne.u32 p, %r1434, 0;
    vote.ballot.sync.b32 %r1434, p, 0xffffffff;
    @!p not.b32 %r1434, %r1434;
}

	// end inline asm
	and.b32  	%r1455, %r1434, %r1454;
	mov.b32 	%r1439, 16;
	// begin inline asm
	{
    .reg .pred p;
    and.b32 %r1437, %r1447, %r1439;    setp.ne.u32 p, %r1437, 0;
    vote.ballot.sync.b32 %r1437, p, 0xffffffff;
    @!p not.b32 %r1437, %r1437;
}

	// end inline asm
	and.b32  	%r1456, %r1437, %r1455;
	mov.b32 	%r1442, 32;
	// begin inline asm
	{
    .reg .pred p;
    and.b32 %r1440, %r1447, %r1442;    setp.ne.u32 p, %r1440, 0;
    vote.ballot.sync.b32 %r1440, p, 0xffffffff;
    @!p not.b32 %r1440, %r1440;
}

	// end inline asm
	and.b32  	%r1457, %r1440, %r1456;
	mov.b32 	%r1445, 64;
	// begin inline asm
	{
    .reg .pred p;
    and.b32 %r1443, %r1447, %r1445;    setp.ne.u32 p, %r1443, 0;
    vote.ballot.sync.b32 %r1443, p, 0xffffffff;
    @!p not.b32 %r1443, %r1443;
}

	// end inline asm
	and.b32  	%r1458, %r1443, %r1457;
	mov.b32 	%r1448, 128;
	// begin inline asm
	{
    .reg .pred p;
    and.b32 %r1446, %r1447, %r1448;    setp.ne.u32 p, %r1446, 0;
    vote.ballot.sync.b32 %r1446, p, 0xffffffff;
    @!p not.b32 %r1446, %r1446;
}

	// end inline asm
	and.b32  	%r1459, %r1446, %r1458;
	clz.b32 	%r1460, %r1459;
	sub.s32 	%r296, 31, %r1460;
	and.b32  	%r1461, %r723, %r1459;
	popc.b32 	%r297, %r1461;
	setp.ne.s32 	%p184, %r335, %r296;
	mov.b32 	%r2032, 0;
	@%p184 bra 	$L__BB18_153;
	shl.b32 	%r1462, %r1447, 2;
	add.s32 	%r1463, %r104, %r1462;
	atom.shared.add.u32 	%r2032, [%r1463], %r297;
$L__BB18_153:
	shfl.sync.idx.b32	%r1464|%p186, %r2032, %r296, 31, -1;
	add.s32 	%r1465, %r297, %r1464;
	bar.sync 	0;
	shl.b32 	%r1466, %r192, 2;
	mov.u32 	%r1467, _ZZN3cub18CUB_300001_SM_10006detail10radix_sort29DeviceRadixSortOnesweepKernelINS1_5radix10policy_hubIfNS0_8NullTypeEjE10Policy1000ELNS0_9SortOrderE0EfS6_jiiNS1_21identity_decomposer_tEEEvPT5_SC_PT3_PKSD_PT1_PKSH_PT2_PKSL_T4_iiT6_E1s;
	add.s32 	%r1468, %r1467, %r1466;
	st.shared.u32 	[%r1468+-4], %r1995;
	shl.b32 	%r1469, %r198, 2;
	add.s32 	%r1470, %r1467, %r1469;
	st.shared.u32 	[%r1470+-4], %r1996;
	shl.b32 	%r1471, %r204, 2;
	add.s32 	%r1472, %r1467, %r1471;
	st.shared.u32 	[%r1472+-4], %r1997;
	shl.b32 	%r1473, %r210, 2;
	add.s32 	%r1474, %r1467, %r1473;
	st.shared.u32 	[%r1474+-4], %r1998;
	shl.b32 	%r1475, %r216, 2;
	add.s32 	%r1476, %r1467, %r1475;
	st.shared.u32 	[%r1476+-4], %r1999;
	shl.b32 	%r1477, %r222, 2;
	add.s32 	%r1478, %r1467, %r1477;
	st.shared.u32 	[%r1478+-4], %r2000;
	shl.b32 	%r1479, %r228, 2;
	add.s32 	%r1480, %r1467, %r1479;
	st.shared.u32 	[%r1480+-4], %r2001;
	shl.b32 	%r1481, %r234, 2;
	add.s32 	%r1482, %r1467, %r1481;
	st.shared.u32 	[%r1482+-4], %r2002;
	shl.b32 	%r1483, %r240, 2;
	add.s32 	%r1484, %r1467, %r1483;
	st.shared.u32 	[%r1484+-4], %r2003;
	shl.b32 	%r1485, %r246, 2;
	add.s32 	%r1486, %r1467, %r1485;
	st.shared.u32 	[%r1486+-4], %r2004;
	shl.b32 	%r1487, %r252, 2;
	add.s32 	%r1488, %r1467, %r1487;
	st.shared.u32 	[%r1488+-4], %r2005;
	shl.b32 	%r1489, %r258, 2;
	add.s32 	%r1490, %r1467, %r1489;
	st.shared.u32 	[%r1490+-4], %r2006;
	shl.b32 	%r1491, %r264, 2;
	add.s32 	%r1492, %r1467, %r1491;
	st.shared.u32 	[%r1492+-4], %r2007;
	shl.b32 	%r1493, %r270, 2;
	add.s32 	%r1494, %r1467, %r1493;
	st.shared.u32 	[%r1494+-4], %r2008;
	shl.b32 	%r1495, %r276, 2;
	add.s32 	%r1496, %r1467, %r1495;
	st.shared.u32 	[%r1496+-4], %r2009;
	shl.b32 	%r1497, %r282, 2;
	add.s32 	%r1498, %r1467, %r1497;
	st.shared.u32 	[%r1498+-4], %r2010;
	shl.b32 	%r1499, %r288, 2;
	add.s32 	%r1500, %r1467, %r1499;
	st.shared.u32 	[%r1500+-4], %r2011;
	shl.b32 	%r1501, %r294, 2;
	add.s32 	%r1502, %r1467, %r1501;
	st.shared.u32 	[%r1502+-4], %r2012;
	shl.b32 	%r1503, %r1465, 2;
	add.s32 	%r1504, %r1467, %r1503;
	st.shared.u32 	[%r1504+-4], %r2013;
	@%p128 bra 	$L__BB18_161;
	ld.param.u64 	%rd135, [_ZN3cub18CUB_300001_SM_10006detail10radix_sort29DeviceRadixSortOnesweepKernelINS1_5radix10policy_hubIfNS0_8NullTypeEjE10Policy1000ELNS0_9SortOrderE0EfS6_jiiNS1_21identity_decomposer_tEEEvPT5_SC_PT3_PKSD_PT1_PKSH_PT2_PKSL_T4_iiT6__param_3];
	cvta.to.global.u64 	%rd40, %rd135;
	mul.wide.u32 	%rd41, %r1, 4;
	add.s64 	%rd42, %rd40, %rd41;
	ld.global.u32 	%r1505, [%rd42];
	sub.s32 	%r2036, %r1505, %r185;
	st.shared.u32 	[%r129+29184], %r2036;
	setp.lt.s32 	%p187, %r4, 1;
	mov.u32 	%r2037, %r1989;
	@%p187 bra 	$L__BB18_160;
	mov.b32 	%r2034, -1;
	mov.u32 	%r2033, %r4;
	mov.u32 	%r2037, %r1989;
$L__BB18_156:
	ld.param.u64 	%rd128, [_ZN3cub18CUB_300001_SM_10006detail10radix_sort29DeviceRadixSortOnesweepKernelINS1_5radix10policy_hubIfNS0_8NullTypeEjE10Policy1000ELNS0_9SortOrderE0EfS6_jiiNS1_21identity_decomposer_tEEEvPT5_SC_PT3_PKSD_PT1_PKSH_PT2_PKSL_T4_iiT6__param_0];
	add.s32 	%r304, %r2033, -1;
	shl.b32 	%r1507, %r304, 8;
	add.s32 	%r1508, %r1507, %r1;
	cvta.to.global.u64 	%rd43, %rd128;
	mul.wide.s32 	%rd44, %r1508, 4;
	add.s64 	%rd11, %rd43, %rd44;
$L__BB18_157:
	membar.cta;
	ld.volatile.global.u32 	%r305, [%rd11];
	setp.eq.s32 	%p188, %r305, 0;
	@%p188 bra 	$L__BB18_157;
	and.b32  	%r1509, %r305, 1073741823;
	add.s32 	%r2037, %r1509, %r2037;
	setp.gt.s32 	%p189, %r305, -1;
	vote.sync.ballot.b32 	%r2034, %p189, %r2034;
	setp.gt.u32 	%p191, %r2033, 1;
	and.pred  	%p192, %p189, %p191;
	mov.u32 	%r2033, %r304;
	@%p192 bra 	$L__BB18_156;
	ld.shared.u32 	%r2036, [%r129+29184];
$L__BB18_160:
	ld.param.u64 	%rd129, [_ZN3cub18CUB_300001_SM_10006detail10radix_sort29DeviceRadixSortOnesweepKernelINS1_5radix10policy_hubIfNS0_8NullTypeEjE10Policy1000ELNS0_9SortOrderE0EfS6_jiiNS1_21identity_decomposer_tEEEvPT5_SC_PT3_PKSD_PT1_PKSH_PT2_PKSL_T4_iiT6__param_0];
	or.b32  	%r1510, %r2037, -2147483648;
	cvta.to.global.u64 	%rd45, %rd129;
	shl.b32 	%r1511, %r4, 8;
	add.s32 	%r1512, %r1511, %r1;
	mul.wide.s32 	%rd46, %r1512, 4;
	add.s64 	%rd47, %rd45, %rd46;
	st.volatile.global.u32 	[%rd47], %r1510;
	sub.s32 	%r1513, %r2037, %r1989;
	add.s32 	%r1514, %r1513, %r2036;
	st.shared.u32 	[%r129+29184], %r1514;
$L__BB18_161:
	ld.param.u32 	%r1941, [_ZN3cub18CUB_300001_SM_10006detail10radix_sort29DeviceRadixSortOnesweepKernelINS1_5radix10policy_hubIfNS0_8NullTypeEjE10Policy1000ELNS0_9SortOrderE0EfS6_jiiNS1_21identity_decomposer_tEEEvPT5_SC_PT3_PKSD_PT1_PKSH_PT2_PKSL_T4_iiT6__param_8];
	ld.param.u64 	%rd132, [_ZN3cub18CUB_300001_SM_10006detail10radix_sort29DeviceRadixSortOnesweepKernelINS1_5radix10policy_hubIfNS0_8NullTypeEjE10Policy1000ELNS0_9SortOrderE0EfS6_jiiNS1_21identity_decomposer_tEEEvPT5_SC_PT3_PKSD_PT1_PKSH_PT2_PKSL_T4_iiT6__param_2];
	setp.gt.u32 	%p193, %r1, 255;
	mad.lo.s32 	%r311, %r4, 7296, 7296;
	setp.lt.s32 	%p194, %r311, %r1941;
	setp.eq.s64 	%p195, %rd132, 0;
	or.pred  	%p196, %p195, %p194;
	or.pred  	%p197, %p193, %p196;
	@%p197 bra 	$L__BB18_163;
	ld.param.u64 	%rd133, [_ZN3cub18CUB_300001_SM_10006detail10radix_sort29DeviceRadixSortOnesweepKernelINS1_5radix10policy_hubIfNS0_8NullTypeEjE10Policy1000ELNS0_9SortOrderE0EfS6_jiiNS1_21identity_decomposer_tEEEvPT5_SC_PT3_PKSD_PT1_PKSH_PT2_PKSL_T4_iiT6__param_2];
	ld.shared.u32 	%r1515, [%r129+29184];
	add.s32 	%r1516, %r185, %r1989;
	add.s32 	%r1517, %r1516, %r1515;
	cvta.to.global.u64 	%rd48, %rd133;
	mul.wide.u32 	%rd49, %r1, 4;
	add.s64 	%rd50, %rd48, %rd49;
	st.global.u32 	[%rd50], %r1517;
$L__BB18_163:
	ld.param.u32 	%r1942, [_ZN3cub18CUB_300001_SM_10006detail10radix_sort29DeviceRadixSortOnesweepKernelINS1_5radix10policy_hubIfNS0_8NullTypeEjE10Policy1000ELNS0_9SortOrderE0EfS6_jiiNS1_21identity_decomposer_tEEEvPT5_SC_PT3_PKSD_PT1_PKSH_PT2_PKSL_T4_iiT6__param_8];
	setp.gt.s32 	%p198, %r311, %r1942;
	bar.sync 	0;
	@%p198 bra 	$L__BB18_165;
	ld.shared.u32 	%r1518, [%r129];
	setp.eq.s32 	%p199, %r1518, 2147483647;
	selp.b32 	%r1519, -2147483648, %r1518, %p199;
	shr.u32 	%r1520, %r1519, %r333;
	and.b32  	%r1521, %r1520, %r103;
	shl.b32 	%r1522, %r1521, 2;
	add.s32 	%r1524, %r1467, 29184;
	add.s32 	%r1525, %r1524, %r1522;
	ld.shared.u32 	%r1526, [%r1525];
	add.s32 	%r1527, %r1526, %r1;
	setp.gt.s32 	%p200, %r1518, -1;
	selp.b32 	%r1528, -1, -2147483648, %p200;
	xor.b32  	%r1529, %r1528, %r1518;
	mul.wide.u32 	%rd51, %r1527, 4;
	add.s64 	%rd52, %rd1, %rd51;
	st.global.u32 	[%rd52], %r1529;
	bar.warp.sync 	-1;
	ld.shared.u32 	%r1530, [%r129+1536];
	setp.eq.s32 	%p201, %r1530, 2147483647;
	selp.b32 	%r1531, -2147483648, %r1530, %p201;
	shr.u32 	%r1532, %r1531, %r333;
	and.b32  	%r1533, %r1532, %r103;
	shl.b32 	%r1534, %r1533, 2;
	add.s32 	%r1535, %r1524, %r1534;
	ld.shared.u32 	%r1536, [%r1535];
	add.s32 	%r1537, %r1, %r1536;
	add.s32 	%r1538, %r1537, 384;
	setp.gt.s32 	%p202, %r1530, -1;
	selp.b32 	%r1539, -1, -2147483648, %p202;
	xor.b32  	%r1540, %r1539, %r1530;
	mul.wide.u32 	%rd53, %r1538, 4;
	add.s64 	%rd54, %rd1, %rd53;
	st.global.u32 	[%rd54], %r1540;
	bar.warp.sync 	-1;
	ld.shared.u32 	%r1541, [%r129+3072];
	setp.eq.s32 	%p203, %r1541, 2147483647;
	selp.b32 	%r1542, -2147483648, %r1541, %p203;
	shr.u32 	%r1543, %r1542, %r333;
	and.b32  	%r1544, %r1543, %r103;
	shl.b32 	%r1545, %r1544, 2;
	add.s32 	%r1546, %r1524, %r1545;
	ld.shared.u32 	%r1547, [%r1546];
	add.s32 	%r1548, %r1, %r1547;
	add.s32 	%r1549, %r1548, 768;
	setp.gt.s32 	%p204, %r1541, -1;
	selp.b32 	%r1550, -1, -2147483648, %p204;
	xor.b32  	%r1551, %r1550, %r1541;
	mul.wide.u32 	%rd55, %r1549, 4;
	add.s64 	%rd56, %rd1, %rd55;
	st.global.u32 	[%rd56], %r1551;
	bar.warp.sync 	-1;
	ld.shared.u32 	%r1552, [%r129+4608];
	setp.eq.s32 	%p205, %r1552, 2147483647;
	selp.b32 	%r1553, -2147483648, %r1552, %p205;
	shr.u32 	%r1554, %r1553, %r333;
	and.b32  	%r1555, %r1554, %r103;
	shl.b32 	%r1556, %r1555, 2;
	add.s32 	%r1557, %r1524, %r1556;
	ld.shared.u32 	%r1558, [%r1557];
	add.s32 	%r1559, %r1, %r1558;
	add.s32 	%r1560, %r1559, 1152;
	setp.gt.s32 	%p206, %r1552, -1;
	selp.b32 	%r1561, -1, -2147483648, %p206;
	xor.b32  	%r1562, %r1561, %r1552;
	mul.wide.u32 	%rd57, %r1560, 4;
	add.s64 	%rd58, %rd1, %rd57;
	st.global.u32 	[%rd58], %r1562;
	bar.warp.sync 	-1;
	ld.shared.u32 	%r1563, [%r129+6144];
	setp.eq.s32 	%p207, %r1563, 2147483647;
	selp.b32 	%r1564, -2147483648, %r1563, %p207;
	shr.u32 	%r1565, %r1564, %r333;
	and.b32  	%r1566, %r1565, %r103;
	shl.b32 	%r1567, %r1566, 2;
	add.s32 	%r1568, %r1524, %r1567;
	ld.shared.u32 	%r1569, [%r1568];
	add.s32 	%r1570, %r1, %r1569;
	add.s32 	%r1571, %r1570, 1536;
	setp.gt.s32 	%p208, %r1563, -1;
	selp.b32 	%r1572, -1, -2147483648, %p208;
	xor.b32  	%r1573, %r1572, %r1563;
	mul.wide.u32 	%rd59, %r1571, 4;
	add.s64 	%rd60, %rd1, %rd59;
	st.global.u32 	[%rd60], %r1573;
	bar.warp.sync 	-1;
	ld.shared.u32 	%r1574, [%r129+7680];
	setp.eq.s32 	%p209, %r1574, 2147483647;
	selp.b32 	%r1575, -2147483648, %r1574, %p209;
	shr.u32 	%r1576, %r1575, %r333;
	and.b32  	%r1577, %r1576, %r103;
	shl.b32 	%r1578, %r1577, 2;
	add.s32 	%r1579, %r1524, %r1578;
	ld.shared.u32 	%r1580, [%r1579];
	add.s32 	%r1581, %r1, %r1580;
	add.s32 	%r1582, %r1581, 1920;
	setp.gt.s32 	%p210, %r1574, -1;
	selp.b32 	%r1583, -1, -2147483648, %p210;
	xor.b32  	%r1584, %r1583, %r1574;
	mul.wide.u32 	%rd61, %r1582, 4;
	add.s64 	%rd62, %rd1, %rd61;
	st.global.u32 	[%rd62], %r1584;
	bar.warp.sync 	-1;
	ld.shared.u32 	%r1585, [%r129+9216];
	setp.eq.s32 	%p211, %r1585, 2147483647;
	selp.b32 	%r1586, -2147483648, %r1585, %p211;
	shr.u32 	%r1587, %r1586, %r333;
	and.b32  	%r1588, %r1587, %r103;
	shl.b32 	%r1589, %r1588, 2;
	add.s32 	%r1590, %r1524, %r1589;
	ld.shared.u32 	%r1591, [%r1590];
	add.s32 	%r1592, %r1, %r1591;
	add.s32 	%r1593, %r1592, 2304;
	setp.gt.s32 	%p212, %r1585, -1;
	selp.b32 	%r1594, -1, -2147483648, %p212;
	xor.b32  	%r1595, %r1594, %r1585;
	mul.wide.u32 	%rd63, %r1593, 4;
	add.s64 	%rd64, %rd1, %rd63;
	st.global.u32 	[%rd64], %r1595;
	bar.warp.sync 	-1;
	ld.shared.u32 	%r1596, [%r129+10752];
	setp.eq.s32 	%p213, %r1596, 2147483647;
	selp.b32 	%r1597, -2147483648, %r1596, %p213;
	shr.u32 	%r1598, %r1597, %r333;
	and.b32  	%r1599, %r1598, %r103;
	shl.b32 	%r1600, %r1599, 2;
	add.s32 	%r1601, %r1524, %r1600;
	ld.shared.u32 	%r1602, [%r1601];
	add.s32 	%r1603, %r1, %r1602;
	add.s32 	%r1604, %r1603, 2688;
	setp.gt.s32 	%p214, %r1596, -1;
	selp.b32 	%r1605, -1, -2147483648, %p214;
	xor.b32  	%r1606, %r1605, %r1596;
	mul.wide.u32 	%rd65, %r1604, 4;
	add.s64 	%rd66, %rd1, %rd65;
	st.global.u32 	[%rd66], %r1606;
	bar.warp.sync 	-1;
	ld.shared.u32 	%r1607, [%r129+12288];
	setp.eq.s32 	%p215, %r1607, 2147483647;
	selp.b32 	%r1608, -2147483648, %r1607, %p215;
	shr.u32 	%r1609, %r1608, %r333;
	and.b32  	%r1610, %r1609, %r103;
	shl.b32 	%r1611, %r1610, 2;
	add.s32 	%r1612, %r1524, %r1611;
	ld.shared.u32 	%r1613, [%r1612];
	add.s32 	%r1614, %r1, %r1613;
	add.s32 	%r1615, %r1614, 3072;
	setp.gt.s32 	%p216, %r1607, -1;
	selp.b32 	%r1616, -1, -2147483648, %p216;
	xor.b32  	%r1617, %r1616, %r1607;
	mul.wide.u32 	%rd67, %r1615, 4;
	add.s64 	%rd68, %rd1, %rd67;
	st.global.u32 	[%rd68], %r1617;
	bar.warp.sync 	-1;
	ld.shared.u32 	%r1618, [%r129+13824];
	setp.eq.s32 	%p217, %r1618, 2147483647;
	selp.b32 	%r1619, -2147483648, %r1618, %p217;
	shr.u32 	%r1620, %r1619, %r333;
	and.b32  	%r1621, %r1620, %r103;
	shl.b32 	%r1622, %r1621, 2;
	add.s32 	%r1623, %r1524, %r1622;
	ld.shared.u32 	%r1624, [%r1623];
	add.s32 	%r1625, %r1, %r1624;
	add.s32 	%r1626, %r1625, 3456;
	setp.gt.s32 	%p218, %r1618, -1;
	selp.b32 	%r1627, -1, -2147483648, %p218;
	xor.b32  	%r1628, %r1627, %r1618;
	mul.wide.u32 	%rd69, %r1626, 4;
	add.s64 	%rd70, %rd1, %rd69;
	st.global.u32 	[%rd70], %r1628;
	bar.warp.sync 	-1;
	ld.shared.u32 	%r1629, [%r129+15360];
	setp.eq.s32 	%p219, %r1629, 2147483647;
	selp.b32 	%r1630, -2147483648, %r1629, %p219;
	shr.u32 	%r1631, %r1630, %r333;
	and.b32  	%r1632, %r1631, %r103;
	shl.b32 	%r1633, %r1632, 2;
	add.s32 	%r1634, %r1524, %r1633;
	ld.shared.u32 	%r1635, [%r1634];
	add.s32 	%r1636, %r1, %r1635;
	add.s32 	%r1637, %r1636, 3840;
	setp.gt.s32 	%p220, %r1629, -1;
	selp.b32 	%r1638, -1, -2147483648, %p220;
	xor.b32  	%r1639, %r1638, %r1629;
	mul.wide.u32 	%rd71, %r1637, 4;
	add.s64 	%rd72, %rd1, %rd71;
	st.global.u32 	[%rd72], %r1639;
	bar.warp.sync 	-1;
	ld.shared.u32 	%r1640, [%r129+16896];
	setp.eq.s32 	%p221, %r1640, 2147483647;
	selp.b32 	%r1641, -2147483648, %r1640, %p221;
	shr.u32 	%r1642, %r1641, %r333;
	and.b32  	%r1643, %r1642, %r103;
	shl.b32 	%r1644, %r1643, 2;
	add.s32 	%r1645, %r1524, %r1644;
	ld.shared.u32 	%r1646, [%r1645];
	add.s32 	%r1647, %r1, %r1646;
	add.s32 	%r1648, %r1647, 4224;
	setp.gt.s32 	%p222, %r1640, -1;
	selp.b32 	%r1649, -1, -2147483648, %p222;
	xor.b32  	%r1650, %r1649, %r1640;
	mul.wide.u32 	%rd73, %r1648, 4;
	add.s64 	%rd74, %rd1, %rd73;
	st.global.u32 	[%rd74], %r1650;
	bar.warp.sync 	-1;
	ld.shared.u32 	%r1651, [%r129+18432];
	setp.eq.s32 	%p223, %r1651, 2147483647;
	selp.b32 	%r1652, -2147483648, %r1651, %p223;
	shr.u32 	%r1653, %r1652, %r333;
	and.b32  	%r1654, %r1653, %r103;
	shl.b32 	%r1655, %r1654, 2;
	add.s32 	%r1656, %r1524, %r1655;
	ld.shared.u32 	%r1657, [%r1656];
	add.s32 	%r1658, %r1, %r1657;
	add.s32 	%r1659, %r1658, 4608;
	setp.gt.s32 	%p224, %r1651, -1;
	selp.b32 	%r1660, -1, -2147483648, %p224;
	xor.b32  	%r1661, %r1660, %r1651;
	mul.wide.u32 	%rd75, %r1659, 4;
	add.s64 	%rd76, %rd1, %rd75;
	st.global.u32 	[%rd76], %r1661;
	bar.warp.sync 	-1;
	ld.shared.u32 	%r1662, [%r129+19968];
	setp.eq.s32 	%p225, %r1662, 2147483647;
	selp.b32 	%r1663, -2147483648, %r1662, %p225;
	shr.u32 	%r1664, %r1663, %r333;
	and.b32  	%r1665, %r1664, %r103;
	shl.b32 	%r1666, %r1665, 2;
	add.s32 	%r1667, %r1524, %r1666;
	ld.shared.u32 	%r1668, [%r1667];
	add.s32 	%r1669, %r1, %r1668;
	add.s32 	%r1670, %r1669, 4992;
	setp.gt.s32 	%p226, %r1662, -1;
	selp.b32 	%r1671, -1, -2147483648, %p226;
	xor.b32  	%r1672, %r1671, %r1662;
	mul.wide.u32 	%rd77, %r1670, 4;
	add.s64 	%rd78, %rd1, %rd77;
	st.global.u32 	[%rd78], %r1672;
	bar.warp.sync 	-1;
	ld.shared.u32 	%r1673, [%r129+21504];
	setp.eq.s32 	%p227, %r1673, 2147483647;
	selp.b32 	%r1674, -2147483648, %r1673, %p227;
	shr.u32 	%r1675, %r1674, %r333;
	and.b32  	%r1676, %r1675, %r103;
	shl.b32 	%r1677, %r1676, 2;
	add.s32 	%r1678, %r1524, %r1677;
	ld.shared.u32 	%r1679, [%r1678];
	add.s32 	%r1680, %r1, %r1679;
	add.s32 	%r1681, %r1680, 5376;
	setp.gt.s32 	%p228, %r1673, -1;
	selp.b32 	%r1682, -1, -2147483648, %p228;
	xor.b32  	%r1683, %r1682, %r1673;
	mul.wide.u32 	%rd79, %r1681, 4;
	add.s64 	%rd80, %rd1, %rd79;
	st.global.u32 	[%rd80], %r1683;
	bar.warp.sync 	-1;
	ld.shared.u32 	%r1684, [%r129+23040];
	setp.eq.s32 	%p229, %r1684, 2147483647;
	selp.b32 	%r1685, -2147483648, %r1684, %p229;
	shr.u32 	%r1686, %r1685, %r333;
	and.b32  	%r1687, %r1686, %r103;
	shl.b32 	%r1688, %r1687, 2;
	add.s32 	%r1689, %r1524, %r1688;
	ld.shared.u32 	%r1690, [%r1689];
	add.s32 	%r1691, %r1, %r1690;
	add.s32 	%r1692, %r1691, 5760;
	setp.gt.s32 	%p230, %r1684, -1;
	selp.b32 	%r1693, -1, -2147483648, %p230;
	xor.b32  	%r1694, %r1693, %r1684;
	mul.wide.u32 	%rd81, %r1692, 4;
	add.s64 	%rd82, %rd1, %rd81;
	st.global.u32 	[%rd82], %r1694;
	bar.warp.sync 	-1;
	ld.shared.u32 	%r1695, [%r129+24576];
	setp.eq.s32 	%p231, %r1695, 2147483647;
	selp.b32 	%r1696, -2147483648, %r1695, %p231;
	shr.u32 	%r1697, %r1696, %r333;
	and.b32  	%r1698, %r1697, %r103;
	shl.b32 	%r1699, %r1698, 2;
	add.s32 	%r1700, %r1524, %r1699;
	ld.shared.u32 	%r1701, [%r1700];
	add.s32 	%r1702, %r1, %r1701;
	add.s32 	%r1703, %r1702, 6144;
	setp.gt.s32 	%p232, %r1695, -1;
	selp.b32 	%r1704, -1, -2147483648, %p232;
	xor.b32  	%r1705, %r1704, %r1695;
	mul.wide.u32 	%rd83, %r1703, 4;
	add.s64 	%rd84, %rd1, %rd83;
	st.global.u32 	[%rd84], %r1705;
	bar.warp.sync 	-1;
	ld.shared.u32 	%r1706, [%r129+26112];
	setp.eq.s32 	%p233, %r1706, 2147483647;
	selp.b32 	%r1707, -2147483648, %r1706, %p233;
	shr.u32 	%r1708, %r1707, %r333;
	and.b32  	%r1709, %r1708, %r103;
	shl.b32 	%r1710, %r1709, 2;
	add.s32 	%r1711, %r1524, %r1710;
	ld.shared.u32 	%r1712, [%r1711];
	add.s32 	%r1713, %r1, %r1712;
	add.s32 	%r1714, %r1713, 6528;
	setp.gt.s32 	%p234, %r1706, -1;
	selp.b32 	%r1715, -1, -2147483648, %p234;
	xor.b32  	%r1716, %r1715, %r1706;
	mul.wide.u32 	%rd85, %r1714, 4;
	add.s64 	%rd86, %rd1, %rd85;
	st.global.u32 	[%rd86], %r1716;
	bar.warp.sync 	-1;
	ld.shared.u32 	%r1717, [%r129+27648];
	setp.eq.s32 	%p235, %r1717, 2147483647;
	selp.b32 	%r1718, -2147483648, %r1717, %p235;
	shr.u32 	%r1719, %r1718, %r333;
	and.b32  	%r1720, %r1719, %r103;
	shl.b32 	%r1721, %r1720, 2;
	add.s32 	%r1722, %r1524, %r1721;
	ld.shared.u32 	%r1723, [%r1722];
	add.s32 	%r1724, %r1, %r1723;
	add.s32 	%r1725, %r1724, 6912;
	setp.gt.s32 	%p236, %r1717, -1;
	selp.b32 	%r1726, -1, -2147483648, %p236;
	xor.b32  	%r1727, %r1726, %r1717;
	mul.wide.u32 	%rd87, %r1725, 4;
	add.s64 	%rd88, %rd1, %rd87;
	st.global.u32 	[%rd88], %r1727;
	bar.warp.sync 	-1;
	bra.uni 	$L__BB18_204;
$L__BB18_165:
	ld.param.u32 	%r1943, [_ZN3cub18CUB_300001_SM_10006detail10radix_sort29DeviceRadixSortOnesweepKernelINS1_5radix10policy_hubIfNS0_8NullTypeEjE10Policy1000ELNS0_9SortOrderE0EfS6_jiiNS1_21identity_decomposer_tEEEvPT5_SC_PT3_PKSD_PT1_PKSH_PT2_PKSL_T4_iiT6__param_8];
	mad.lo.s32 	%r312, %r4, -7296, %r1943;
	setp.ge.s32 	%p237, %r1, %r312;
	@%p237 bra 	$L__BB18_167;
	ld.shared.u32 	%r1728, [%r129];
	setp.eq.s32 	%p238, %r1728, 2147483647;
	selp.b32 	%r1729, -2147483648, %r1728, %p238;
	shr.u32 	%r1730, %r1729, %r333;
	and.b32  	%r1731, %r1730, %r103;
	shl.b32 	%r1732, %r1731, 2;
	add.s32 	%r1734, %r1467, %r1732;
	ld.shared.u32 	%r1735, [%r1734+29184];
	setp.gt.s32 	%p239, %r1728, -1;
	selp.b32 	%r1736, -1, -2147483648, %p239;
	xor.b32  	%r1737, %r1736, %r1728;
	add.s32 	%r1738, %r1735, %r1;
	mul.wide.u32 	%rd89, %r1738, 4;
	add.s64 	%rd90, %rd1, %rd89;
	st.global.u32 	[%rd90], %r1737;
$L__BB18_167:
	bar.warp.sync 	-1;
	add.s32 	%r313, %r1, 384;
	setp.ge.s32 	%p240, %r313, %r312;
	@%p240 bra 	$L__BB18_169;
	ld.shared.u32 	%r1739, [%r129+1536];
	setp.eq.s32 	%p241, %r1739, 2147483647;
	selp.b32 	%r1740, -2147483648, %r1739, %p241;
	shr.u32 	%r1741, %r1740, %r333;
	and.b32  	%r1742, %r1741, %r103;
	shl.b32 	%r1743, %r1742, 2;
	add.s32 	%r1745, %r1467, %r1743;
	ld.shared.u32 	%r1746, [%r1745+29184];
	setp.gt.s32 	%p242, %r1739, -1;
	selp.b32 	%r1747, -1, -2147483648, %p242;
	xor.b32  	%r1748, %r1747, %r1739;
	add.s32 	%r1749, %r1746, %r313;
	mul.wide.u32 	%rd91, %r1749, 4;
	add.s64 	%rd92, %rd1, %rd91;
	st.global.u32 	[%rd92], %r1748;
$L__BB18_169:
	bar.warp.sync 	-1;
	add.s32 	%r314, %r1, 768;
	setp.ge.s32 	%p243, %r314, %r312;
	@%p243 bra 	$L__BB18_171;
	ld.shared.u32 	%r1750, [%r129+3072];
	setp.eq.s32 	%p244, %r1750, 2147483647;
	selp.b32 	%r1751, -2147483648, %r1750, %p244;
	shr.u32 	%r1752, %r1751, %r333;
	and.b32  	%r1753, %r1752, %r103;
	shl.b32 	%r1754, %r1753, 2;
	add.s32 	%r1756, %r1467, %r1754;
	ld.shared.u32 	%r1757, [%r1756+29184];
	setp.gt.s32 	%p245, %r1750, -1;
	selp.b32 	%r1758, -1, -2147483648, %p245;
	xor.b32  	%r1759, %r1758, %r1750;
	add.s32 	%r1760, %r1757, %r314;
	mul.wide.u32 	%rd93, %r1760, 4;
	add.s64 	%rd94, %rd1, %rd93;
	st.global.u32 	[%rd94], %r1759;
$L__BB18_171:
	bar.warp.sync 	-1;
	add.s32 	%r315, %r1, 1152;
	setp.ge.s32 	%p246, %r315, %r312;
	@%p246 bra 	$L__BB18_173;
	ld.shared.u32 	%r1761, [%r129+4608];
	setp.eq.s32 	%p247, %r1761, 2147483647;
	selp.b32 	%r1762, -2147483648, %r1761, %p247;
	shr.u32 	%r1763, %r1762, %r333;
	and.b32  	%r1764, %r1763, %r103;
	shl.b32 	%r1765, %r1764, 2;
	add.s32 	%r1767, %r1467, %r1765;
	ld.shared.u32 	%r1768, [%r1767+29184];
	setp.gt.s32 	%p248, %r1761, -1;
	selp.b32 	%r1769, -1, -2147483648, %p248;
	xor.b32  	%r1770, %r1769, %r1761;
	add.s32 	%r1771, %r1768, %r315;
	mul.wide.u32 	%rd95, %r1771, 4;
	add.s64 	%rd96, %rd1, %rd95;
	st.global.u32 	[%rd96], %r1770;
$L__BB18_173:
	bar.warp.sync 	-1;
	add.s32 	%r316, %r1, 1536;
	setp.ge.s32 	%p249, %r316, %r312;
	@%p249 bra 	$L__BB18_175;
	ld.shared.u32 	%r1772, [%r129+6144];
	setp.eq.s32 	%p250, %r1772, 2147483647;
	selp.b32 	%r1773, -2147483648, %r1772, %p250;
	shr.u32 	%r1774, %r1773, %r333;
	and.b32  	%r1775, %r1774, %r103;
	shl.b32 	%r1776, %r1775, 2;
	add.s32 	%r1778, %r1467, %r1776;
	ld.shared.u32 	%r1779, [%r1778+29184];
	setp.gt.s32 	%p251, %r1772, -1;
	selp.b32 	%r1780, -1, -2147483648, %p251;
	xor.b32  	%r1781, %r1780, %r1772;
	add.s32 	%r1782, %r1779, %r316;
	mul.wide.u32 	%rd97, %r1782, 4;
	add.s64 	%rd98, %rd1, %rd97;
	st.global.u32 	[%rd98], %r1781;
$L__BB18_175:
	bar.warp.sync 	-1;
	add.s32 	%r317, %r1, 1920;
	setp.ge.s32 	%p252, %r317, %r312;
	@%p252 bra 	$L__BB18_177;
	ld.shared.u32 	%r1783, [%r129+7680];
	setp.eq.s32 	%p253, %r1783, 2147483647;
	selp.b32 	%r1784, -2147483648, %r1783, %p253;
	shr.u32 	%r1785, %r1784, %r333;
	and.b32  	%r1786, %r1785, %r103;
	shl.b32 	%r1787, %r1786, 2;
	add.s32 	%r1789, %r1467, %r1787;
	ld.shared.u32 	%r1790, [%r1789+29184];
	setp.gt.s32 	%p254, %r1783, -1;
	selp.b32 	%r1791, -1, -2147483648, %p254;
	xor.b32  	%r1792, %r1791, %r1783;
	add.s32 	%r1793, %r1790, %r317;
	mul.wide.u32 	%rd99, %r1793, 4;
	add.s64 	%rd100, %rd1, %rd99;
	st.global.u32 	[%rd100], %r1792;
$L__BB18_177:
	bar.warp.sync 	-1;
	add.s32 	%r318, %r1, 2304;
	setp.ge.s32 	%p255, %r318, %r312;
	@%p255 bra 	$L__BB18_179;
	ld.shared.u32 	%r1794, [%r129+9216];
	setp.eq.s32 	%p256, %r1794, 2147483647;
	selp.b32 	%r1795, -2147483648, %r1794, %p256;
	shr.u32 	%r1796, %r1795, %r333;
	and.b32  	%r1797, %r1796, %r103;
	shl.b32 	%r1798, %r1797, 2;
	add.s32 	%r1800, %r1467, %r1798;
	ld.shared.u32 	%r1801, [%r1800+29184];
	setp.gt.s32 	%p257, %r1794, -1;
	selp.b32 	%r1802, -1, -2147483648, %p257;
	xor.b32  	%r1803, %r1802, %r1794;
	add.s32 	%r1804, %r1801, %r318;
	mul.wide.u32 	%rd101, %r1804, 4;
	add.s64 	%rd102, %rd1, %rd101;
	st.global.u32 	[%rd102], %r1803;
$L__BB18_179:
	bar.warp.sync 	-1;
	add.s32 	%r319, %r1, 2688;
	setp.ge.s32 	%p258, %r319, %r312;
	@%p258 bra 	$L__BB18_181;
	ld.shared.u32 	%r1805, [%r129+10752];
	setp.eq.s32 	%p259, %r1805, 2147483647;
	selp.b32 	%r1806, -2147483648, %r1805, %p259;
	shr.u32 	%r1807, %r1806, %r333;
	and.b32  	%r1808, %r1807, %r103;
	shl.b32 	%r1809, %r1808, 2;
	add.s32 	%r1811, %r1467, %r1809;
	ld.shared.u32 	%r1812, [%r1811+29184];
	setp.gt.s32 	%p260, %r1805, -1;
	selp.b32 	%r1813, -1, -2147483648, %p260;
	xor.b32  	%r1814, %r1813, %r1805;
	add.s32 	%r1815, %r1812, %r319;
	mul.wide.u32 	%rd103, %r1815, 4;
	add.s64 	%rd104, %rd1, %rd103;
	st.global.u32 	[%rd104], %r1814;
$L__BB18_181:
	bar.warp.sync 	-1;
	or.b32  	%r320, %r1, 3072;
	setp.ge.s32 	%p261, %r320, %r312;
	@%p261 bra 	$L__BB18_183;
	ld.shared.u32 	%r1816, [%r129+12288];
	setp.eq.s32 	%p262, %r1816, 2147483647;
	selp.b32 	%r1817, -2147483648, %r1816, %p262;
	shr.u32 	%r1818, %r1817, %r333;
	and.b32  	%r1819, %r1818, %r103;
	shl.b32 	%r1820, %r1819, 2;
	add.s32 	%r1822, %r1467, %r1820;
	ld.shared.u32 	%r1823, [%r1822+29184];
	setp.gt.s32 	%p263, %r1816, -1;
	selp.b32 	%r1824, -1, -2147483648, %p263;
	xor.b32  	%r1825, %r1824, %r1816;
	add.s32 	%r1826, %r1823, %r320;
	mul.wide.u32 	%rd105, %r1826, 4;
	add.s64 	%rd106, %rd1, %rd105;
	st.global.u32 	[%rd106], %r1825;
$L__BB18_183:
	bar.warp.sync 	-1;
	add.s32 	%r321, %r1, 3456;
	setp.ge.s32 	%p264, %r321, %r312;
	@%p264 bra 	$L__BB18_185;
	ld.shared.u32 	%r1827, [%r129+13824];
	setp.eq.s32 	%p265, %r1827, 2147483647;
	selp.b32 	%r1828, -2147483648, %r1827, %p265;
	shr.u32 	%r1829, %r1828, %r333;
	and.b32  	%r1830, %r1829, %r103;
	shl.b32 	%r1831, %r1830, 2;
	add.s32 	%r1833, %r1467, %r1831;
	ld.shared.u32 	%r1834, [%r1833+29184];
	setp.gt.s32 	%p266, %r1827, -1;
	selp.b32 	%r1835, -1, -2147483648, %p266;
	xor.b32  	%r1836, %r1835, %r1827;
	add.s32 	%r1837, %r1834, %r321;
	mul.wide.u32 	%rd107, %r1837, 4;
	add.s64 	%rd108, %rd1, %rd107;
	st.global.u32 	[%rd108], %r1836;
$L__BB18_185:
	bar.warp.sync 	-1;
	add.s32 	%r322, %r1, 3840;
	setp.ge.s32 	%p267, %r322, %r312;
	@%p267 bra 	$L__BB18_187;
	ld.shared.u32 	%r1838, [%r129+15360];
	setp.eq.s32 	%p268, %r1838, 2147483647;
	selp.b32 	%r1839, -2147483648, %r1838, %p268;
	shr.u32 	%r1840, %r1839, %r333;
	and.b32  	%r1841, %r1840, %r103;
	shl.b32 	%r1842, %r1841, 2;
	add.s32 	%r1844, %r1467, %r1842;
	ld.shared.u32 	%r1845, [%r1844+29184];
	setp.gt.s32 	%p269, %r1838, -1;
	selp.b32 	%r1846, -1, -2147483648, %p269;
	xor.b32  	%r1847, %r1846, %r1838;
	add.s32 	%r1848, %r1845, %r322;
	mul.wide.u32 	%rd109, %r1848, 4;
	add.s64 	%rd110, %rd1, %rd109;
	st.global.u32 	[%rd110], %r1847;
$L__BB18_187:
	bar.warp.sync 	-1;
	add.s32 	%r323, %r1, 4224;
	setp.ge.s32 	%p270, %r323, %r312;
	@%p270 bra 	$L__BB18_189;
	ld.shared.u32 	%r1849, [%r129+16896];
	setp.eq.s32 	%p271, %r1849, 2147483647;
	selp.b32 	%r1850, -2147483648, %r1849, %p271;
	shr.u32 	%r1851, %r1850, %r333;
	and.b32  	%r1852, %r1851, %r103;
	shl.b32 	%r1853, %r1852, 2;
	add.s32 	%r1855, %r1467, %r1853;
	ld.shared.u32 	%r1856, [%r1855+29184];
	setp.gt.s32 	%p272, %r1849, -1;
	selp.b32 	%r1857, -1, -2147483648, %p272;
	xor.b32  	%r1858, %r1857, %r1849;
	add.s32 	%r1859, %r1856, %r323;
	mul.wide.u32 	%rd111, %r1859, 4;
	add.s64 	%rd112, %rd1, %rd111;
	st.global.u32 	[%rd112], %r1858;
$L__BB18_189:
	bar.warp.sync 	-1;
	add.s32 	%r324, %r1, 4608;
	setp.ge.s32 	%p273, %r324, %r312;
	@%p273 bra 	$L__BB18_191;
	ld.shared.u32 	%r1860, [%r129+18432];
	setp.eq.s32 	%p274, %r1860, 2147483647;
	selp.b32 	%r1861, -2147483648, %r1860, %p274;
	shr.u32 	%r1862, %r1861, %r333;
	and.b32  	%r1863, %r1862, %r103;
	shl.b32 	%r1864, %r1863, 2;
	add.s32 	%r1866, %r1467, %r1864;
	ld.shared.u32 	%r1867, [%r1866+29184];
	setp.gt.s32 	%p275, %r1860, -1;
	selp.b32 	%r1868, -1, -2147483648, %p275;
	xor.b32  	%r1869, %r1868, %r1860;
	add.s32 	%r1870, %r1867, %r324;
	mul.wide.u32 	%rd113, %r1870, 4;
	add.s64 	%rd114, %rd1, %rd113;
	st.global.u32 	[%rd114], %r1869;
$L__BB18_191:
	bar.warp.sync 	-1;
	add.s32 	%r325, %r1, 4992;
	setp.ge.s32 	%p276, %r325, %r312;
	@%p276 bra 	$L__BB18_193;
	ld.shared.u32 	%r1871, [%r129+19968];
	setp.eq.s32 	%p277, %r1871, 2147483647;
	selp.b32 	%r1872, -2147483648, %r1871, %p277;
	shr.u32 	%r1873, %r1872, %r333;
	and.b32  	%r1874, %r1873, %r103;
	shl.b32 	%r1875, %r1874, 2;
	add.s32 	%r1877, %r1467, %r1875;
	ld.shared.u32 	%r1878, [%r1877+29184];
	setp.gt.s32 	%p278, %r1871, -1;
	selp.b32 	%r1879, -1, -2147483648, %p278;
	xor.b32  	%r1880, %r1879, %r1871;
	add.s32 	%r1881, %r1878, %r325;
	mul.wide.u32 	%rd115, %r1881, 4;
	add.s64 	%rd116, %rd1, %rd115;
	st.global.u32 	[%rd116], %r1880;
$L__BB18_193:
	bar.warp.sync 	-1;
	add.s32 	%r326, %r1, 5376;
	setp.ge.s32 	%p279, %r326, %r312;
	@%p279 bra 	$L__BB18_195;
	ld.shared.u32 	%r1882, [%r129+21504];
	setp.eq.s32 	%p280, %r1882, 2147483647;
	selp.b32 	%r1883, -2147483648, %r1882, %p280;
	shr.u32 	%r1884, %r1883, %r333;
	and.b32  	%r1885, %r1884, %r103;
	shl.b32 	%r1886, %r1885, 2;
	add.s32 	%r1888, %r1467, %r1886;
	ld.shared.u32 	%r1889, [%r1888+29184];
	setp.gt.s32 	%p281, %r1882, -1;
	selp.b32 	%r1890, -1, -2147483648, %p281;
	xor.b32  	%r1891, %r1890, %r1882;
	add.s32 	%r1892, %r1889, %r326;
	mul.wide.u32 	%rd117, %r1892, 4;
	add.s64 	%rd118, %rd1, %rd117;
	st.global.u32 	[%rd118], %r1891;
$L__BB18_195:
	bar.warp.sync 	-1;
	add.s32 	%r327, %r1, 5760;
	setp.ge.s32 	%p282, %r327, %r312;
	@%p282 bra 	$L__BB18_197;
	ld.shared.u32 	%r1893, [%r129+23040];
	setp.eq.s32 	%p283, %r1893, 2147483647;
	selp.b32 	%r1894, -2147483648, %r1893, %p283;
	shr.u32 	%r1895, %r1894, %r333;
	and.b32  	%r1896, %r1895, %r103;
	shl.b32 	%r1897, %r1896, 2;
	add.s32 	%r1899, %r1467, %r1897;
	ld.shared.u32 	%r1900, [%r1899+29184];
	setp.gt.s32 	%p284, %r1893, -1;
	selp.b32 	%r1901, -1, -2147483648, %p284;
	xor.b32  	%r1902, %r1901, %r1893;
	add.s32 	%r1903, %r1900, %r327;
	mul.wide.u32 	%rd119, %r1903, 4;
	add.s64 	%rd120, %rd1, %rd119;
	st.global.u32 	[%rd120], %r1902;
$L__BB18_197:
	bar.warp.sync 	-1;
	or.b32  	%r328, %r1, 6144;
	setp.ge.s32 	%p285, %r328, %r312;
	@%p285 bra 	$L__BB18_199;
	ld.shared.u32 	%r1904, [%r129+24576];
	setp.eq.s32 	%p286, %r1904, 2147483647;
	selp.b32 	%r1905, -2147483648, %r1904, %p286;
	shr.u32 	%r1906, %r1905, %r333;
	and.b32  	%r1907, %r1906, %r103;
	shl.b32 	%r1908, %r1907, 2;
	add.s32 	%r1910, %r1467, %r1908;
	ld.shared.u32 	%r1911, [%r1910+29184];
	setp.gt.s32 	%p287, %r1904, -1;
	selp.b32 	%r1912, -1, -2147483648, %p287;
	xor.b32  	%r1913, %r1912, %r1904;
	add.s32 	%r1914, %r1911, %r328;
	mul.wide.u32 	%rd121, %r1914, 4;
	add.s64 	%rd122, %rd1, %rd121;
	st.global.u32 	[%rd122], %r1913;
$L__BB18_199:
	bar.warp.sync 	-1;
	add.s32 	%r329, %r1, 6528;
	setp.ge.s32 	%p288, %r329, %r312;
	@%p288 bra 	$L__BB18_201;
	ld.shared.u32 	%r1915, [%r129+26112];
	setp.eq.s32 	%p289, %r1915, 2147483647;
	selp.b32 	%r1916, -2147483648, %r1915, %p289;
	shr.u32 	%r1917, %r1916, %r333;
	and.b32  	%r1918, %r1917, %r103;
	shl.b32 	%r1919, %r1918, 2;
	add.s32 	%r1921, %r1467, %r1919;
	ld.shared.u32 	%r1922, [%r1921+29184];
	setp.gt.s32 	%p290, %r1915, -1;
	selp.b32 	%r1923, -1, -2147483648, %p290;
	xor.b32  	%r1924, %r1923, %r1915;
	add.s32 	%r1925, %r1922, %r329;
	mul.wide.u32 	%rd123, %r1925, 4;
	add.s64 	%rd124, %rd1, %rd123;
	st.global.u32 	[%rd124], %r1924;
$L__BB18_201:
	bar.warp.sync 	-1;
	add.s32 	%r1926, %r1, 6912;
	ld.shared.u32 	%r330, [%r129+27648];
	setp.eq.s32 	%p291, %r330, 2147483647;
	selp.b32 	%r1927, -2147483648, %r330, %p291;
	shr.u32 	%r1928, %r1927, %r333;
	and.b32  	%r1929, %r1928, %r103;
	shl.b32 	%r1930, %r1929, 2;
	add.s32 	%r1932, %r1467, %r1930;
	ld.shared.u32 	%r1933, [%r1932+29184];
	add.s32 	%r331, %r1933, %r1926;
	setp.ge.s32 	%p292, %r1926, %r312;
	@%p292 bra 	$L__BB18_203;
	setp.gt.s32 	%p293, %r330, -1;
	selp.b32 	%r1934, -1, -2147483648, %p293;
	xor.b32  	%r1935, %r1934, %r330;
	mul.wide.u32 	%rd125, %r331, 4;
	add.s64 	%rd126, %rd1, %rd125;
	st.global.u32 	[%rd126], %r1935;
$L__BB18_203:
	bar.warp.sync 	-1;
$L__BB18_204:
	ret;

}
	// .globl	_ZN3cub18CUB_300001_SM_10006detail10radix_sort31DeviceRadixSortSingleTileKernelINS1_5radix10policy_hubIfNS0_8NullTypeEyE10Policy1000ELNS0_9SortOrderE0EfS6_yNS1_21identity_decomposer_tEEEvPKT1_PSB_PKT2_PSF_T3_iiT4_
.visible .entry _ZN3cub18CUB_300001_SM_10006detail10radix_sort31DeviceRadixSortSingleTileKernelINS1_5radix10policy_hubIfNS0_8NullTypeEyE10Policy1000ELNS0_9SortOrderE0EfS6_yNS1_21identity_decomposer_tEEEvPKT1_PSB_PKT2_PSF_T3_iiT4_(
	.param .u64 .ptr .align 1 _ZN3cub18CUB_300001_SM_10006detail10radix_sort31DeviceRadixSortSingleTileKernelINS1_5radix10policy_hubIfNS0_8NullTypeEyE10Policy1000ELNS0_9SortOrderE0EfS6_yNS1_21identity_decomposer_tEEEvPKT1_PSB_PKT2_PSF_T3_iiT4__param_0,
	.param .u64 .ptr .align 1 _ZN3cub18CUB_300001_SM_10006detail10radix_sort31DeviceRadixSortSingleTileKernelINS1_5radix10policy_hubIfNS0_8NullTypeEyE10Policy1000ELNS0_9SortOrderE0EfS6_yNS1_21identity_decomposer_tEEEvPKT1_PSB_PKT2_PSF_T3_iiT4__param_1,
	.param .u64 .ptr .align 1 _ZN3cub18CUB_300001_SM_10006detail10radix_sort31DeviceRadixSortSingleTileKernelINS1_5radix10policy_hubIfNS0_8NullTypeEyE10Policy1000ELNS0_9SortOrderE0EfS6_yNS1_21identity_decomposer_tEEEvPKT1_PSB_PKT2_PSF_T3_iiT4__param_2,
	.param .u64 .ptr .align 1 _ZN3cub18CUB_300001_SM_10006detail10radix_sort31DeviceRadixSortSingleTileKernelINS1_5radix10policy_hubIfNS0_8NullTypeEyE10Policy1000ELNS0_9SortOrderE0EfS6_yNS1_21identity_decomposer_tEEEvPKT1_PSB_PKT2_PSF_T3_iiT4__param_3,
	.param .u64 _ZN3cub18CUB_300001_SM_10006detail10radix_sort31DeviceRadixSortSingleTileKernelINS1_5radix10policy_hubIfNS0_8NullTypeEyE10Policy1000ELNS0_9SortOrderE0EfS6_yNS1_21identity_decomposer_tEEEvPKT1_PSB_PKT2_PSF_T3_iiT4__param_4,
	.param .u32 _ZN3cub18CUB_300001_SM_10006detail10radix_sort31DeviceRadixSortSingleTileKernelINS1_5radix10policy_hubIfNS0_8NullTypeEyE10Policy1000ELNS0_9SortOrderE0EfS6_yNS1_21identity_decomposer_tEEEvPKT1_PSB_PKT2_PSF_T3_iiT4__param_5,
	.param .u32 _ZN3cub18CUB_300001_SM_10006detail10radix_sort31DeviceRadixSortSingleTileKernelINS1_5radix10policy_hubIfNS0_8NullTypeEyE10Policy1000ELNS0_9SortOrderE0EfS6_yNS1_21identity_decomposer_tEEEvPKT1_PSB_PKT2_PSF_T3_iiT4__param_6,
	.param .align 1 .b8 _ZN3cub18CUB_300001_SM_10006detail10radix_sort31DeviceRadixSortSingleTileKernelINS1_5radix10policy_hubIfNS0_8NullTypeEyE10Policy1000ELNS0_9SortOrderE0EfS6_yNS1_21identity_decomposer_tEEEvPKT1_PSB_PKT2_PSF_T3_iiT4__param_7[1]
)
.maxntid 256
.minnctapersm 1
{
	.reg .pred 	%p<109>;
	.reg .b16 	%rs<39>;
	.reg .b32 	%r<782>;
	.reg .b64 	%rd<29>;
	// demoted variable
	.shared .align 16 .b8 _ZZN3cub18CUB_300001_SM_10006detail10radix_sort31DeviceRadixSortSingleTileKernelINS1_5radix10policy_hubIfNS0_8NullTypeEyE10Policy1000ELNS0_9SortOrderE0EfS6_yNS1_21identity_decomposer_tEEEvPKT1_PSB_PKT2_PSF_T3_iiT4_E12temp_storage[33856];
	ld.param.u64 	%rd5, [_ZN3cub18CUB_300001_SM_10006detail10radix_sort31DeviceRadixSortSingleTileKernelINS1_5radix10policy_hubIfNS0_8NullTypeEyE10Policy1000ELNS0_9SortOrderE0EfS6_yNS1_21identity_decomposer_tEEEvPKT1_PSB_PKT2_PSF_T3_iiT4__param_0];
	ld.param.u64 	%rd3, [_ZN3cub18CUB_300001_SM_10006detail10radix_sort31DeviceRadixSortSingleTileKernelINS1_5radix10policy_hubIfNS0_8NullTypeEyE10Policy1000ELNS0_9SortOrderE0EfS6_yNS1_21identity_decomposer_tEEEvPKT1_PSB_PKT2_PSF_T3_iiT4__param_1];
	ld.param.u64 	%rd4, [_ZN3cub18CUB_300001_SM_10006detail10radix_sort31DeviceRadixSortSingleTileKernelINS1_5radix10policy_hubIfNS0_8NullTypeEyE10Policy1000ELNS0_9SortOrderE0EfS6_yNS1_21identity_decomposer_tEEEvPKT1_PSB_PKT2_PSF_T3_iiT4__param_4];
	ld.param.u32 	%r208, [_ZN3cub18CUB_300001_SM_10006detail10radix_sort31DeviceRadixSortSingleTileKernelINS1_5radix10policy_hubIfNS0_8NullTypeEyE10Policy1000ELNS0_9SortOrderE0EfS6_yNS1_21identity_decomposer_tEEEvPKT1_PSB_PKT2_PSF_T3_iiT4__param_5];
	ld.param.u32 	%r209, [_ZN3cub18CUB_300001_SM_10006detail10radix_sort31DeviceRadixSortSingleTileKernelINS1_5radix10policy_hubIfNS0_8NullTypeEyE10Policy1000ELNS0_9SortOrderE0EfS6_yNS1_21identity_decomposer_tEEEvPKT1_PSB_PKT2_PSF_T3_iiT4__param_6];
	cvta.to.global.u64 	%rd6, %rd5;
	cvt.u32.u64 	%r1, %rd4;
	mov.u32 	%r2, %tid.x;
	mul.lo.s32 	%r3, %r2, 19;
	setp.ge.s32 	%p1, %r3, %r1;
	mul.wide.u32 	%rd7, %r3, 4;
	add.s64 	%rd1, %rd6, %rd7;
	mov.b32 	%r740, 2147483647;
	@%p1 bra 	$L__BB19_2;
	ld.global.u32 	%r740, [%rd1];
$L__BB19_2:
	add.s32 	%r212, %r3, 1;
	setp.ge.s32 	%p2, %r212, %r1;
	mov.b32 	%r741, 2147483647;
	@%p2 bra 	$L__BB19_4;
	ld.global.u32 	%r741, [%rd1+4];
$L__BB19_4:
	add.s32 	%r214, %r3, 2;
	setp.ge.s32 	%p3, %r214, %r1;
	mov.b32 	%r742, 2147483647;
	@%p3 bra 	$L__BB19_6;
	ld.global.u32 	%r742, [%rd1+8];
$L__BB19_6:
	add.s32 	%r216, %r3, 3;
	setp.ge.s32 	%p4, %r216, %r1;
	mov.b32 	%r743, 2147483647;
	@%p4 bra 	$L__BB19_8;
	ld.global.u32 	%r743, [%rd1+12];
$L__BB19_8:
	add.s32 	%r218, %r3, 4;
	setp.ge.s32 	%p5, %r218, %r1;
	mov.b32 	%r744, 2147483647;
	@%p5 bra 	$L__BB19_10;
	ld.global.u32 	%r744, [%rd1+16];
$L__BB19_10:
	add.s32 	%r220, %r3, 5;
	setp.ge.s32 	%p6, %r220, %r1;
	mov.b32 	%r745, 2147483647;
	@%p6 bra 	$L__BB19_12;
	ld.global.u32 	%r745, [%rd1+20];
$L__BB19_12:
	add.s32 	%r222, %r3, 6;
	setp.ge.s32 	%p7, %r222, %r1;
	mov.b32 	%r746, 2147483647;
	@%p7 bra 	$L__BB19_14;
	ld.global.u32 	%r746, [%rd1+24];
$L__BB19_14:
	add.s32 	%r224, %r3, 7;
	setp.ge.s32 	%p8, %r224, %r1;
	mov.b32 	%r747, 2147483647;
	@%p8 bra 	$L__BB19_16;
	ld.global.u32 	%r747, [%rd1+28];
$L__BB19_16:
	add.s32 	%r226, %r3, 8;
	setp.ge.s32 	%p9, %r226, %r1;
	mov.b32 	%r748, 2147483647;
	@%p9 bra 	$L__BB19_18;
	ld.global.u32 	%r748, [%rd1+32];
$L__BB19_18:
	add.s32 	%r228, %r3, 9;
	setp.ge.s32 	%p10, %r228, %r1;
	mov.b32 	%r749, 2147483647;
	@%p10 bra 	$L__BB19_20;
	ld.global.u32 	%r749, [%rd1+36];
$L__BB19_20:
	add.s32 	%r230, %r3, 10;
	setp.ge.s32 	%p11, %r230, %r1;
	mov.b32 	%r750, 2147483647;
	@%p11 bra 	$L__BB19_22;
	ld.global.u32 	%r750, [%rd1+40];
$L__BB19_22:
	add.s32 	%r232, %r3, 11;
	setp.ge.s32 	%p12, %r232, %r1;
	mov.b32 	%r751, 2147483647;
	@%p12 bra 	$L__BB19_24;
	ld.global.u32 	%r751, [%rd1+44];
$L__BB19_24:
	add.s32 	%r234, %r3, 12;
	setp.ge.s32 	%p13, %r234, %r1;
	mov.b32 	%r752, 2147483647;
	@%p13 bra 	$L__BB19_26;
	ld.global.u32 	%r752, [%rd1+48];
$L__BB19_26:
	add.s32 	%r236, %r3, 13;
	setp.ge.s32 	%p14, %r236, %r1;
	mov.b32 	%r753, 2147483647;
	@%p14 bra 	$L__BB19_28;
	ld.global.u32 	%r753, [%rd1+52];
$L__BB19_28:
	add.s32 	%r238, %r3, 14;
	setp.ge.s32 	%p15, %r238, %r1;
	mov.b32 	%r754, 2147483647;
	@%p15 bra 	$L__BB19_30;
	ld.global.u32 	%r754, [%rd1+56];
$L__BB19_30:
	add.s32 	%r240, %r3, 15;
	setp.ge.s32 	%p16, %r240, %r1;
	mov.b32 	%r755, 2147483647;
	@%p16 bra 	$L__BB19_32;
	ld.global.u32 	%r755, [%rd1+60];
$L__BB19_32:
	add.s32 	%r242, %r3, 16;
	setp.ge.s32 	%p17, %r242, %r1;
	mov.b32 	%r756, 2147483647;
	@%p17 bra 	$L__BB19_34;
	ld.global.u32 	%r756, [%rd1+64];
$L__BB19_34:
	add.s32 	%r244, %r3, 17;
	setp.ge.s32 	%p18, %r244, %r1;
	mov.b32 	%r757, 2147483647;
	@%p18 bra 	$L__BB19_36;
	ld.global.u32 	%r757, [%rd1+68];
$L__BB19_36:
	add.s32 	%r246, %r3, 18;
	setp.ge.s32 	%p19, %r246, %r1;
	mov.b32 	%r758, 2147483647;
	@%p19 bra 	$L__BB19_38;
	ld.global.u32 	%r758, [%rd1+72];
$L__BB19_38:
	bar.sync 	0;
	setp.gt.s32 	%p20, %r740, -1;
	selp.b32 	%r248, -2147483648, -1, %p20;
	xor.b32  	%r779, %r248, %r740;
	setp.gt.s32 	%p21, %r741, -1;
	selp.b32 	%r249, -2147483648, -1, %p21;
	xor.b32  	%r778, %r249, %r741;
	setp.gt.s32 	%p22, %r742, -1;
	selp.b32 	%r250, -2147483648, -1, %p22;
	xor.b32  	%r777, %r250, %r742;
	setp.gt.s32 	%p23, %r743, -1;
	selp.b32 	%r251, -2147483648, -1, %p23;
	xor.b32  	%r776, %r251, %r743;
	setp.gt.s32 	%p24, %r744, -1;
	selp.b32 	%r252, -2147483648, -1, %p24;
	xor.b32  	%r775, %r252, %r744;
	setp.gt.s32 	%p25, %r745, -1;
	selp.b32 	%r253, -2147483648, -1, %p25;
	xor.b32  	%r774, %r253, %r745;
	setp.gt.s32 	%p26, %r746, -1;
	selp.b32 	%r254, -2147483648, -1, %p26;
	xor.b32  	%r773, %r254, %r746;
	setp.gt.s32 	%p27, %r747, -1;
	selp.b32 	%r255, -2147483648, -1, %p27;
	xor.b32  	%r772, %r255, %r747;
	setp.gt.s32 	%p28, %r748, -1;
	selp.b32 	%r256, -2147483648, -1, %p28;
	xor.b32  	%r771, %r256, %r748;
	setp.gt.s32 	%p29, %r749, -1;
	selp.b32 	%r257, -2147483648, -1, %p29;
	xor.b32  	%r770, %r257, %r749;
	setp.gt.s32 	%p30, %r750, -1;
	selp.b32 	%r258, -2147483648, -1, %p30;
	xor.b32  	%r769, %r258, %r750;
	setp.gt.s32 	%p31, %r751, -1;
	selp.b32 	%r259, -2147483648, -1, %p31;
	xor.b32  	%r768, %r259, %r751;
	setp.gt.s32 	%p32, %r752, -1;
	selp.b32 	%r260, -2147483648, -1, %p32;
	xor.b32  	%r767, %r260, %r752;
	setp.gt.s32 	%p33, %r753, -1;
	selp.b32 	%r261, -2147483648, -1, %p33;
	xor.b32  	%r766, %r261, %r753;
	setp.gt.s32 	%p34, %r754, -1;
	selp.b32 	%r262, -2147483648, -1, %p34;
	xor.b32  	%r765, %r262, %r754;
	setp.gt.s32 	%p35, %r755, -1;
	selp.b32 	%r263, -2147483648, -1, %p35;
	xor.b32  	%r764, %r263, %r755;
	setp.gt.s32 	%p36, %r756, -1;
	selp.b32 	%r264, -2147483648, -1, %p36;
	xor.b32  	%r763, %r264, %r756;
	setp.gt.s32 	%p37, %r757, -1;
	selp.b32 	%r265, -2147483648, -1, %p37;
	xor.b32  	%r762, %r265, %r757;
	setp.gt.s32 	%p38, %r758, -1;
	selp.b32 	%r266, -2147483648, -1, %p38;
	xor.b32  	%r761, %r266, %r758;
	shr.u32 	%r61, %r2, 5;
	shl.b32 	%r267, %r2, 2;
	mov.u32 	%r268, _ZZN3cub18CUB_300001_SM_10006detail10radix_sort31DeviceRadixSortSingleTileKernelINS1_5radix10policy_hubIfNS0_8NullTypeEyE10Policy1000ELNS0_9SortOrderE0EfS6_yNS1_21identity_decomposer_tEEEvPKT1_PSB_PKT2_PSF_T3_iiT4_E12temp_storage;
	add.s32 	%r62, %r268, %r267;
	shl.b32 	%r269, %r2, 7;
	add.s32 	%r63, %r62, %r269;
	shl.b32 	%r270, %r61, 2;
	add.s32 	%r271, %r268, %r270;
	add.s32 	%r64, %r271, 33792;
	mad.lo.s32 	%r65, %r2, -56, %r63;
	add.s32 	%r760, %r208, 6;
	sub.s32 	%r759, %r209, %r208;
$L__BB19_39:
	add.s32 	%r331, %r760, -6;
	min.s32 	%r274, %r759, 6;
	mov.b32 	%r360, 0;
	st.shared.u32 	[%r62], %r360;
	st.shared.u32 	[%r62+1024], %r360;
	st.shared.u32 	[%r62+2048], %r360;
	st.shared.u32 	[%r62+3072], %r360;
	st.shared.u32 	[%r62+4096], %r360;
	st.shared.u32 	[%r62+5120], %r360;
	st.shared.u32 	[%r62+6144], %r360;
	st.shared.u32 	[%r62+7168], %r360;
	st.shared.u32 	[%r62+8192], %r360;
	st.shared.u32 	[%r62+9216], %r360;
	st.shared.u32 	[%r62+10240], %r360;
	st.shared.u32 	[%r62+11264], %r360;
	st.shared.u32 	[%r62+12288], %r360;
	st.shared.u32 	[%r62+13312], %r360;
	st.shared.u32 	[%r62+14336], %r360;
	st.shared.u32 	[%r62+15360], %r360;
	st.shared.u32 	[%r62+16384], %r360;
	st.shared.u32 	[%r62+17408], %r360;
	st.shared.u32 	[%r62+18432], %r360;
	st.shared.u32 	[%r62+19456], %r360;
	st.shared.u32 	[%r62+20480], %r360;
	st.shared.u32 	[%r62+21504], %r360;
	st.shared.u32 	[%r62+22528], %r360;
	st.shared.u32 	[%r62+23552], %r360;
	st.shared.u32 	[%r62+24576], %r360;
	st.shared.u32 	[%r62+25600], %r360;
	st.shared.u32 	[%r62+26624], %r360;
	st.shared.u32 	[%r62+27648], %r360;
	st.shared.u32 	[%r62+28672], %r360;
	st.shared.u32 	[%r62+29696], %r360;
	st.shared.u32 	[%r62+30720], %r360;
	st.shared.u32 	[%r62+31744], %r360;
	st.shared.u32 	[%r62+32768], %r360;
	// begin inline asm
	bmsk.clamp.b32 %r272, %r360, %r274;
	// end inline asm
	setp.eq.s32 	%p39, %r779, 2147483647;
	selp.b32 	%r276, -2147483648, %r779, %p39;
	// begin inline asm
	shr.b32 %r275, %r276, %r331;
	// end inline asm
	and.b32  	%r363, %r272, %r275;
	shl.b32 	%r364, %r363, 10;
	and.b32  	%r365, %r364, 31744;
	add.s32 	%r366, %r62, %r365;
	shr.u32 	%r367, %r363, 4;
	and.b32  	%r368, %r367, 268435454;
	add.s32 	%r90, %r366, %r368;
	ld.shared.u16 	%rs1, [%r90];
	add.s16 	%rs20, %rs1, 1;
	st.shared.u16 	[%r90], %rs20;
	setp.eq.s32 	%p40, %r778, 2147483647;
	selp.b32 	%r279, -2147483648, %r778, %p40;
	// begin inline asm
	shr.b32 %r278, %r279, %r331;
	// end inline asm
	and.b32  	%r369, %r272, %r278;
	shl.b32 	%r370, %r369, 10;
	and.b32  	%r371, %r370, 31744;
	add.s32 	%r372, %r62, %r371;
	shr.u32 	%r373, %r369, 4;
	and.b32  	%r374, %r373, 268435454;
	add.s32 	%r91, %r372, %r374;
	ld.shared.u16 	%rs2, [%r91];
	add.s16 	%rs21, %rs2, 1;
	st.shared.u16 	[%r91], %rs21;
	setp.eq.s32 	%p41, %r777, 2147483647;
	selp.b32 	%r282, -2147483648, %r777, %p41;
	// begin inline asm
	shr.b32 %r281, %r282, %r331;
	// end inline asm
	and.b32  	%r375, %r272, %r281;
	shl.b32 	%r376, %r375, 10;
	and.b32  	%r377, %r376, 31744;
	add.s32 	%r378, %r62, %r377;
	shr.u32 	%r379, %r375, 4;
	and.b32  	%r380, %r379, 268435454;
	add.s32 	%r92, %r378, %r380;
	ld.shared.u16 	%rs3, [%r92];
	add.s16 	%rs22, %rs3, 1;
	st.shared.u16 	[%r92], %rs22;
	setp.eq.s32 	%p42, %r776, 2147483647;
	selp.b32 	%r285, -2147483648, %r776, %p42;
	// begin inline asm
	shr.b32 %r284, %r285, %r331;
	// end inline asm
	and.b32  	%r381, %r272, %r284;
	shl.b32 	%r382, %r381, 10;
	and.b32  	%r383, %r382, 31744;
	add.s32 	%r384, %r62, %r383;
	shr.u32 	%r385, %r381, 4;
	and.b32  	%r386, %r385, 268435454;
	add.s32 	%r93, %r384, %r386;
	ld.shared.u16 	%rs4, [%r93];
	add.s16 	%rs23, %rs4, 1;
	st.shared.u16 	[%r93], %rs23;
	setp.eq.s32 	%p43, %r775, 2147483647;
	selp.b32 	%r288, -2147483648, %r775, %p43;
	// begin inline asm
	shr.b32 %r287, %r288, %r331;
	// end inline asm
	and.b32  	%r387, %r272, %r287;
	shl.b32 	%r388, %r387, 10;
	and.b32  	%r389, %r388, 31744;
	add.s32 	%r390, %r62, %r389;
	shr.u32 	%r391, %r387, 4;
	and.b32  	%r392, %r391, 268435454;
	add.s32 	%r94, %r390, %r392;
	ld.shared.u16 	%rs5, [%r94];
	add.s16 	%rs24, %rs5, 1;
	st.shared.u16 	[%r94], %rs24;
	setp.eq.s32 	%p44, %r774, 2147483647;
	selp.b32 	%r291, -2147483648, %r774, %p44;
	// begin inline asm
	shr.b32 %r290, %r291, %r331;
	// end inline asm
	and.b32  	%r393, %r272, %r290;
	shl.b32 	%r394, %r393, 10;
	and.b32  	%r395, %r394, 31744;
	add.s32 	%r396, %r62, %r395;
	shr.u32 	%r397, %r393, 4;
	and.b32  	%r398, %r397, 268435454;
	add.s32 	%r95, %r396, %r398;
	ld.shared.u16 	%rs6, [%r95];
	add.s16 	%rs25, %rs6, 1;
	st.shared.u16 	[%r95], %rs25;
	setp.eq.s32 	%p45, %r773, 2147483647;
	selp.b32 	%r294, -2147483648, %r773, %p45;
	// begin inline asm
	shr.b32 %r293, %r294, %r331;
	// end inline asm
	and.b32  	%r399, %r272, %r293;
	shl.b32 	%r400, %r399, 10;
	and.b32  	%r401, %r400, 31744;
	add.s32 	%r402, %r62, %r401;
	shr.u32 	%r403, %r399, 4;
	and.b32  	%r404, %r403, 268435454;
	add.s32 	%r96, %r402, %r404;
	ld.shared.u16 	%rs7, [%r96];
	add.s16 	%rs26, %rs7, 1;
	st.shared.u16 	[%r96], %rs26;
	setp.eq.s32 	%p46, %r772, 2147483647;
	selp.b32 	%r297, -2147483648, %r772, %p46;
	// begin inline asm
	shr.b32 %r296, %r297, %r331;
	// end inline asm
	and.b32  	%r405, %r272, %r296;
	shl.b32 	%r406, %r405, 10;
	and.b32  	%r407, %r406, 31744;
	add.s32 	%r408, %r62, %r407;
	shr.u32 	%r409, %r405, 4;
	and.b32  	%r410, %r409, 268435454;
	add.s32 	%r97, %r408, %r410;
	ld.shared.u16 	%rs8, [%r97];
	add.s16 	%rs27, %rs8, 1;
	st.shared.u16 	[%r97], %rs27;
	setp.eq.s32 	%p47, %r771, 2147483647;
	selp.b32 	%r300, -2147483648, %r771, %p47;
	// begin inline asm
	shr.b32 %r299, %r300, %r331;
	// end inline asm
	and.b32  	%r411, %r272, %r299;
	shl.b32 	%r412, %r411, 10;
	and.b32  	%r413, %r412, 31744;
	add.s32 	%r414, %r62, %r413;
	shr.u32 	%r415, %r411, 4;
	and.b32  	%r416, %r415, 268435454;
	add.s32 	%r98, %r414, %r416;
	ld.shared.u16 	%rs9, [%r98];
	add.s16 	%rs28, %rs9, 1;
	st.shared.u16 	[%r98], %rs28;
	setp.eq.s32 	%p48, %r770, 2147483647;
	selp.b32 	%r303, -2147483648, %r770, %p48;
	// begin inline asm
	shr.b32 %r302, %r303, %r331;
	// end inline asm
	and.b32  	%r417, %r272, %r302;
	shl.b32 	%r418, %r417, 10;
	and.b32  	%r419, %r418, 31744;
	add.s32 	%r420, %r62, %r419;
	shr.u32 	%r421, %r417, 4;
	and.b32  	%r422, %r421, 268435454;
	add.s32 	%r99, %r420, %r422;
	ld.shared.u16 	%rs10, [%r99];
	add.s16 	%rs29, %rs10, 1;
	st.shared.u16 	[%r99], %rs29;
	setp.eq.s32 	%p49, %r769, 2147483647;
	selp.b32 	%r306, -2147483648, %r769, %p49;
	// begin inline asm
	shr.b32 %r305, %r306, %r331;
	// end inline asm
	and.b32  	%r423, %r272, %r305;
	shl.b32 	%r424, %r423, 10;
	and.b32  	%r425, %r424, 31744;
	add.s32 	%r426, %r62, %r425;
	shr.u32 	%r427, %r423, 4;
	and.b32  	%r428, %r427, 268435454;
	add.s32 	%r100, %r426, %r428;
	ld.shared.u16 	%rs11, [%r100];
	add.s16 	%rs30, %rs11, 1;
	st.shared.u16 	[%r100], %rs30;
	setp.eq.s32 	%p50, %r768, 2147483647;
	selp.b32 	%r309, -2147483648, %r768, %p50;
	// begin inline asm
	shr.b32 %r308, %r309, %r331;
	// end inline asm
	and.b32  	%r429, %r272, %r308;
	shl.b32 	%r430, %r429, 10;
	and.b32  	%r431, %r430, 31744;
	add.s32 	%r432, %r62, %r431;
	shr.u32 	%r433, %r429, 4;
	and.b32  	%r434, %r433, 268435454;
	add.s32 	%r101, %r432, %r434;
	ld.shared.u16 	%rs12, [%r101];
	add.s16 	%rs31, %rs12, 1;
	st.shared.u16 	[%r101], %rs31;
	setp.eq.s32 	%p51, %r767, 2147483647;
	selp.b32 	%r312, -2147483648, %r767, %p51;
	// begin inline asm
	shr.b32 %r311, %r312, %r331;
	// end inline asm
	and.b32  	%r435, %r272, %r311;
	shl.b32 	%r436, %r435, 10;
	and.b32  	%r437, %r436, 31744;
	add.s32 	%r438, %r62, %r437;
	shr.u32 	%r439, %r435, 4;
	and.b32  	%r440, %r439, 268435454;
	add.s32 	%r102, %r438, %r440;
	ld.shared.u16 	%rs13, [%r102];
	add.s16 	%rs32, %rs13, 1;
	st.shared.u16 	[%r102], %rs32;
	setp.eq.s32 	%p52, %r766, 2147483647;
	selp.b32 	%r315, -2147483648, %r766, %p52;
	// begin inline asm
	shr.b32 %r314, %r315, %r331;
	// end inline asm
	and.b32  	%r441, %r272, %r314;
	shl.b32 	%r442, %r441, 10;
	and.b32  	%r443, %r442, 31744;
	add.s32 	%r444, %r62, %r443;
	shr.u32 	%r445, %r441, 4;
	and.b32  	%r446, %r445, 268435454;
	add.s32 	%r103, %r444, %r446;
	ld.shared.u16 	%rs14, [%r103];
	add.s16 	%rs33, %rs14, 1;
	st.shared.u16 	[%r103], %rs33;
	setp.eq.s32 	%p53, %r765, 2147483647;
	selp.b32 	%r318, -2147483648, %r765, %p53;
	// begin inline asm
	shr.b32 %r317, %r318, %r331;
	// end inline asm
	and.b32  	%r447, %r272, %r317;
	shl.b32 	%r448, %r447, 10;
	and.b32  	%r449, %r448, 31744;
	add.s32 	%r450, %r62, %r449;
	shr.u32 	%r451, %r447, 4;
	and.b32  	%r452, %r451, 268435454;
	add.s32 	%r104, %r450, %r452;
	ld.shared.u16 	%rs15, [%r104];
	add.s16 	%rs34, %rs15, 1;
	st.shared.u16 	[%r104], %rs34;
	setp.eq.s32 	%p54, %r764, 2147483647;
	selp.b32 	%r321, -2147483648, %r764, %p54;
	// begin inline asm
	shr.b32 %r320, %r321, %r331;
	// end inline asm
	and.b32  	%r453, %r272, %r320;
	shl.b32 	%r454, %r453, 10;
	and.b32  	%r455, %r454, 31744;
	add.s32 	%r456, %r62, %r455;
	shr.u32 	%r457, %r453, 4;
	and.b32  	%r458, %r457, 268435454;
	add.s32 	%r105, %r456, %r458;
	ld.shared.u16 	%rs16, [%r105];
	add.s16 	%rs35, %rs16, 1;
	st.shared.u16 	[%r105], %rs35;
	setp.eq.s32 	%p55, %r763, 2147483647;
	selp.b32 	%r324, -2147483648, %r763, %p55;
	// begin inline asm
	shr.b32 %r323, %r324, %r331;
	// end inline asm
	and.b32  	%r459, %r272, %r323;
	shl.b32 	%r460, %r459, 10;
	and.b32  	%r461, %r460, 31744;
	add.s32 	%r462, %r62, %r461;
	shr.u32 	%r463, %r459, 4;
	and.b32  	%r464, %r463, 268435454;
	add.s32 	%r106, %r462, %r464;
	ld.shared.u16 	%rs17, [%r106];
	add.s16 	%rs36, %rs17, 1;
	st.shared.u16 	[%r106], %rs36;
	setp.eq.s32 	%p56, %r762, 2147483647;
	selp.b32 	%r327, -2147483648, %r762, %p56;
	// begin inline asm
	shr.b32 %r326, %r327, %r331;
	// end inline asm
	and.b32  	%r465, %r272, %r326;
	shl.b32 	%r466, %r465, 10;
	and.b32  	%r467, %r466, 31744;
	add.s32 	%r468, %r62, %r467;
	shr.u32 	%r469, %r465, 4;
	and.b32  	%r470, %r469, 268435454;
	add.s32 	%r107, %r468, %r470;
	ld.shared.u16 	%rs18, [%r107];
	add.s16 	%rs37, %rs18, 1;
	st.shared.u16 	[%r107], %rs37;
	setp.eq.s32 	%p57, %r761, 2147483647;
	selp.b32 	%r330, -2147483648, %r761, %p57;
	// begin inline asm
	shr.b32 %r329, %r330, %r331;
	// end inline asm
	and.b32  	%r471, %r272, %r329;
	shl.b32 	%r472, %r471, 10;
	and.b32  	%r473, %r472, 31744;
	add.s32 	%r474, %r62, %r473;
	shr.u32 	%r475, %r471, 4;
	and.b32  	%r476, %r475, 268435454;
	add.s32 	%r108, %r474, %r476;
	ld.shared.u16 	%rs19, [%r108];
	add.s16 	%rs38, %rs19, 1;
	st.shared.u16 	[%r108], %rs38;
	bar.sync 	0;
	ld.shared.u32 	%r109, [%r63];
	ld.shared.u32 	%r477, [%r63+4];
	ld.shared.u32 	%r478, [%r63+8];
	ld.shared.u32 	%r479, [%r63+12];
	ld.shared.u32 	%r480, [%r63+16];
	ld.shared.u32 	%r481, [%r63+20];
	ld.shared.u32 	%r482, [%r63+24];
	ld.shared.u32 	%r483, [%r63+28];
	ld.shared.u32 	%r484, [%r63+32];
	ld.shared.u32 	%r485, [%r63+36];
	ld.shared.u32 	%r486, [%r63+40];
	ld.shared.u32 	%r487, [%r63+44];
	ld.shared.u32 	%r488, [%r63+48];
	ld.shared.u32 	%r489, [%r63+52];
	ld.shared.u32 	%r490, [%r63+56];
	ld.shared.u32 	%r491, [%r63+60];
	ld.shared.u32 	%r492, [%r63+64];
	ld.shared.u32 	%r493, [%r63+68];
	ld.shared.u32 	%r494, [%r63+72];
	ld.shared.u32 	%r495, [%r63+76];
	ld.shared.u32 	%r496, [%r63+80];
	ld.shared.u32 	%r497, [%r63+84];
	ld.shared.u32 	%r498, [%r63+88];
	ld.shared.u32 	%r499, [%r63+92];
	ld.shared.u32 	%r500, [%r63+96];
	ld.shared.u32 	%r501, [%r63+100];
	ld.shared.u32 	%r502, [%r63+104];
	ld.shared.u32 	%r503, [%r63+108];
	ld.shared.u32 	%r504, [%r63+112];
	ld.shared.u32 	%r505, [%r63+116];
	ld.shared.u32 	%r506, [%r63+120];
	ld.shared.u32 	%r507, [%r63+124];
	ld.shared.u32 	%r508, [%r63+128];
	add.s32 	%r110, %r477, %r109;
	add.s32 	%r111, %r478, %r110;
	add.s32 	%r112, %r479, %r111;
	add.s32 	%r113, %r480, %r112;
	add.s32 	%r114, %r481, %r113;
	add.s32 	%r115, %r482, %r114;
	add.s32 	%r116, %r483, %r115;
	add.s32 	%r117, %r484, %r116;
	add.s32 	%r118, %r485, %r117;
	add.s32 	%r119, %r486, %r118;
	add.s32 	%r120, %r487, %r119;
	add.s32 	%r121, %r488, %r120;
	add.s32 	%r122, %r489, %r121;
	add.s32 	%r123, %r490, %r122;
	add.s32 	%r124, %r491, %r123;
	add.s32 	%r125, %r492, %r124;
	add.s32 	%r126, %r493, %r125;
	add.s32 	%r127, %r494, %r126;
	add.s32 	%r128, %r495, %r127;
	add.s32 	%r129, %r496, %r128;
	add.s32 	%r130, %r497, %r129;
	add.s32 	%r131, %r498, %r130;
	add.s32 	%r132, %r499, %r131;
	add.s32 	%r133, %r500, %r132;
	add.s32 	%r134, %r501, %r133;
	add.s32 	%r135, %r502, %r134;
	add.s32 	%r136, %r503, %r135;
	add.s32 	%r137, %r504, %r136;
	add.s32 	%r138, %r505, %r137;
	add.s32 	%r139, %r506, %r138;
	add.s32 	%r140, %r507, %r139;
	add.s32 	%r337, %r508, %r140;
	// begin inline asm
	mov.u32 %r332, %laneid;
	// end inline asm
	mov.b32 	%r335, 1;
	mov.b32 	%r362, -1;
	// begin inline asm
	{  .reg .u32 r0;  .reg .pred p;  shfl.sync.up.b32 r0|p, %r337, %r335, %r360, %r362;  @p add.u32 r0, r0, %r337;  mov.u32 %r333, r0;}
	// end inline asm
	mov.b32 	%r341, 2;
	// begin inline asm
	{  .reg .u32 r0;  .reg .pred p;  shfl.sync.up.b32 r0|p, %r333, %r341, %r360, %r362;  @p add.u32 r0, r0, %r333;  mov.u32 %r339, r0;}
	// end inline asm
	mov.b32 	%r347, 4;
	// begin inline asm
	{  .reg .u32 r0;  .reg .pred p;  shfl.sync.up.b32 r0|p, %r339, %r347, %r360, %r362;  @p add.u32 r0, r0, %r339;  mov.u32 %r345, r0;}
	// end inline asm
	mov.b32 	%r353, 8;
	// begin inline asm
	{  .reg .u32 r0;  .reg .pred p;  shfl.sync.up.b32 r0|p, %r345, %r353, %r360, %r362;  @p add.u32 r0, r0, %r345;  mov.u32 %r351, r0;}
	// end inline asm
	mov.b32 	%r359, 16;
	// begin inline asm
	{  .reg .u32 r0;  .reg .pred p;  shfl.sync.up.b32 r0|p, %r351, %r359, %r360, %r362;  @p add.u32 r0, r0, %r351;  mov.u32 %r357, r0;}
	// end inline asm
	setp.ne.s32 	%p58, %r332, 31;
	@%p58 bra 	$L__BB19_41;
	st.shared.u32 	[%r64], %r357;
$L__BB19_41:
	sub.s32 	%r509, %r357, %r337;
	setp.gt.u32 	%p59, %r2, 31;
	setp.eq.s32 	%p60, %r61, 7;
	setp.eq.s32 	%p61, %r61, 6;
	setp.eq.s32 	%p62, %r61, 5;
	setp.eq.s32 	%p63, %r61, 4;
	setp.eq.s32 	%p64, %r61, 3;
	setp.eq.s32 	%p65, %r61, 2;
	setp.eq.s32 	%p66, %r61, 1;
	bar.sync 	0;
	ld.shared.v4.u32 	{%r510, %r511, %r512, %r513}, [_ZZN3cub18CUB_300001_SM_10006detail10radix_sort31DeviceRadixSortSingleTileKernelINS1_5radix10policy_hubIfNS0_8NullTypeEyE10Policy1000ELNS0_9SortOrderE0EfS6_yNS1_21identity_decomposer_tEEEvPKT1_PSB_PKT2_PSF_T3_iiT4_E12temp_storage+33792];
	selp.b32 	%r514, %r510, %r780, %p66;
	add.s32 	%r515, %r511, %r510;
	selp.b32 	%r516, %r515, %r514, %p65;
	add.s32 	%r517, %r515, %r512;
	selp.b32 	%r518, %r517, %r516, %p64;
	add.s32 	%r519, %r517, %r513;
	selp.b32 	%r520, %r519, %r518, %p63;
	ld.shared.v4.u32 	{%r521, %r522, %r523, %r524}, [_ZZN3cub18CUB_300001_SM_10006detail10radix_sort31DeviceRadixSortSingleTileKernelINS1_5radix10policy_hubIfNS0_8NullTypeEyE10Policy1000ELNS0_9SortOrderE0EfS6_yNS1_21identity_decomposer_tEEEvPKT1_PSB_PKT2_PSF_T3_iiT4_E12temp_storage+33808];
	add.s32 	%r525, %r519, %r521;
	selp.b32 	%r526, %r525, %r520, %p62;
	add.s32 	%r527, %r525, %r522;
	selp.b32 	%r528, %r527, %r526, %p61;
	add.s32 	%r529, %r527, %r523;
	selp.b32 	%r780, %r529, %r528, %p60;
	add.s32 	%r145, %r529, %r524;
	setp.ne.s32 	%p67, %r332, 0;
	selp.b32 	%r530, %r509, 0, %p67;
	add.s32 	%r531, %r780, %r530;
	or.pred  	%p68, %p59, %p67;
	selp.b32 	%r781, %r531, %r509, %p59;
	@%p68 bra 	$L__BB19_43;
	shl.b32 	%r781, %r145, 16;
	st.shared.u32 	[_ZZN3cub18CUB_300001_SM_10006detail10radix_sort31DeviceRadixSortSingleTileKernelINS1_5radix10policy_hubIfNS0_8NullTypeEyE10Policy1000ELNS0_9SortOrderE0EfS6_yNS1_21identity_decomposer_tEEEvPKT1_PSB_PKT2_PSF_T3_iiT4_E12temp_storage+33832], %r781;
$L__BB19_43:
	setp.eq.s32 	%p69, %r2, 0;
	bar.sync 	0;
	ld.shared.u32 	%r532, [_ZZN3cub18CUB_300001_SM_10006detail10radix_sort31DeviceRadixSortSingleTileKernelINS1_5radix10policy_hubIfNS0_8NullTypeEyE10Policy1000ELNS0_9SortOrderE0EfS6_yNS1_21identity_decomposer_tEEEvPKT1_PSB_PKT2_PSF_T3_iiT4_E12temp_storage+33832];
	selp.b32 	%r533, 0, %r532, %p69;
	add.s32 	%r534, %r781, %r533;
	add.s32 	%r535, %r109, %r534;
	add.s32 	%r536, %r110, %r534;
	add.s32 	%r537, %r111, %r534;
	add.s32 	%r538, %r112, %r534;
	add.s32 	%r539, %r113, %r534;
	add.s32 	%r540, %r114, %r534;
	add.s32 	%r541, %r115, %r534;
	add.s32 	%r542, %r116, %r534;
	add.s32 	%r543, %r117, %r534;
	add.s32 	%r544, %r118, %r534;
	add.s32 	%r545, %r119, %r534;
	add.s32 	%r546, %r120, %r534;
	add.s32 	%r547, %r121, %r534;
	add.s32 	%r548, %r122, %r534;
	add.s32 	%r549, %r123, %r534;
	add.s32 	%r550, %r124, %r534;
	add.s32 	%r551, %r125, %r534;
	add.s32 	%r552, %r126, %r534;
	add.s32 	%r553, %r127, %r534;
	add.s32 	%r554, %r128, %r534;
	add.s32 	%r555, %r129, %r534;
	add.s32 	%r556, %r130, %r534;
	add.s32 	%r557, %r131, %r534;
	add.s32 	%r558, %r132, %r534;
	add.s32 	%r559, %r133, %r534;
	add.s32 	%r560, %r134, %r534;
	add.s32 	%r561, %r135, %r534;
	add.s32 	%r562, %r136, %r534;
	add.s32 	%r563, %r137, %r534;
	add.s32 	%r564, %r138, %r534;
	add.s32 	%r565, %r139, %r534;
	add.s32 	%r566, %r140, %r534;
	st.shared.u32 	[%r63], %r534;
	st.shared.u32 	[%r63+4], %r535;
	st.shared.u32 	[%r63+8], %r536;
	st.shared.u32 	[%r63+12], %r537;
	st.shared.u32 	[%r63+16], %r538;
	st.shared.u32 	[%r63+20], %r539;
	st.shared.u32 	[%r63+24], %r540;
	st.shared.u32 	[%r63+28], %r541;
	st.shared.u32 	[%r63+32], %r542;
	st.shared.u32 	[%r63+36], %r543;
	st.shared.u32 	[%r63+40], %r544;
	st.shared.u32 	[%r63+44], %r545;
	st.shared.u32 	[%r63+48], %r546;
	st.shared.u32 	[%r63+52], %r547;
	st.shared.u32 	[%r63+56], %r548;
	st.shared.u32 	[%r63+60], %r549;
	st.shared.u32 	[%r63+64], %r550;
	st.shared.u32 	[%r63+68], %r551;
	st.shared.u32 	[%r63+72], %r552;
	st.shared.u32 	[%r63+76], %r553;
	st.shared.u32 	[%r63+80], %r554;
	st.shared.u32 	[%r63+84], %r555;
	st.shared.u32 	[%r63+88], %r556;
	st.shared.u32 	[%r63+92], %r557;
	st.shared.u32 	[%r63+96], %r558;
	st.shared.u32 	[%r63+100], %r559;
	st.shared.u32 	[%r63+104], %r560;
	st.shared.u32 	[%r63+108], %r561;
	st.shared.u32 	[%r63+112], %r562;
	st.shared.u32 	[%r63+116], %r563;
	st.shared.u32 	[%r63+120], %r564;
	st.shared.u32 	[%r63+124], %r565;
	st.shared.u32 	[%r63+128], %r566;
	bar.sync 	0;
	cvt.u32.u16 	%r567, %rs1;
	ld.shared.u16 	%r568, [%r90];
	add.s32 	%r149, %r568, %r567;
	cvt.u32.u16 	%r569, %rs2;
	ld.shared.u16 	%r570, [%r91];
	add.s32 	%r150, %r570, %r569;
	cvt.u32.u16 	%r571, %rs3;
	ld.shared.u16 	%r572, [%r92];
	add.s32 	%r151, %r572, %r571;
	cvt.u32.u16 	%r573, %rs4;
	ld.shared.u16 	%r574, [%r93];
	add.s32 	%r152, %r574, %r573;
	cvt.u32.u16 	%r575, %rs5;
	ld.shared.u16 	%r576, [%r94];
	add.s32 	%r153, %r576, %r575;
	cvt.u32.u16 	%r577, %rs6;
	ld.shared.u16 	%r578, [%r95];
	add.s32 	%r154, %r578, %r577;
	cvt.u32.u16 	%r579, %rs7;
	ld.shared.u16 	%r580, [%r96];
	add.s32 	%r155, %r580, %r579;
	cvt.u32.u16 	%r581, %rs8;
	ld.shared.u16 	%r582, [%r97];
	add.s32 	%r156, %r582, %r581;
	cvt.u32.u16 	%r583, %rs9;
	ld.shared.u16 	%r584, [%r98];
	add.s32 	%r157, %r584, %r583;
	cvt.u32.u16 	%r585, %rs10;
	ld.shared.u16 	%r586, [%r99];
	add.s32 	%r158, %r586, %r585;
	cvt.u32.u16 	%r587, %rs11;
	ld.shared.u16 	%r588, [%r100];
	add.s32 	%r159, %r588, %r587;
	cvt.u32.u16 	%r589, %rs12;
	ld.shared.u16 	%r590, [%r101];
	add.s32 	%r160, %r590, %r589;
	cvt.u32.u16 	%r591, %rs13;
	ld.shared.u16 	%r592, [%r102];
	add.s32 	%r161, %r592, %r591;
	cvt.u32.u16 	%r593, %rs14;
	ld.shared.u16 	%r594, [%r103];
	add.s32 	%r162, %r594, %r593;
	cvt.u32.u16 	%r595, %rs15;
	ld.shared.u16 	%r596, [%r104];
	add.s32 	%r163, %r596, %r595;
	cvt.u32.u16 	%r597, %rs16;
	ld.shared.u16 	%r598, [%r105];
	add.s32 	%r164, %r598, %r597;
	cvt.u32.u16 	%r599, %rs17;
	ld.shared.u16 	%r600, [%r106];
	add.s32 	%r165, %r600, %r599;
	cvt.u32.u16 	%r601, %rs18;
	ld.shared.u16 	%r602, [%r107];
	add.s32 	%r166, %r602, %r601;
	cvt.u32.u16 	%r603, %rs19;
	ld.shared.u16 	%r604, [%r108];
	add.s32 	%r167, %r604, %r603;
	bar.sync 	0;
	setp.lt.s32 	%p70, %r760, %r209;
	@%p70 bra 	$L__BB19_83;
	cvt.u64.u32 	%rd8, %r2;
	shl.b32 	%r605, %r149, 2;
	mov.u32 	%r606, _ZZN3cub18CUB_300001_SM_10006detail10radix_sort31DeviceRadixSortSingleTileKernelINS1_5radix10policy_hubIfNS0_8NullTypeEyE10Policy1000ELNS0_9SortOrderE0EfS6_yNS1_21identity_decomposer_tEEEvPKT1_PSB_PKT2_PSF_T3_iiT4_E12temp_storage;
	add.s32 	%r607, %r606, %r605;
	st.shared.u32 	[%r607], %r779;
	shl.b32 	%r608, %r150, 2;
	add.s32 	%r609, %r606, %r608;
	st.shared.u32 	[%r609], %r778;
	shl.b32 	%r610, %r151, 2;
	add.s32 	%r611, %r606, %r610;
	st.shared.u32 	[%r611], %r777;
	shl.b32 	%r612, %r152, 2;
	add.s32 	%r613, %r606, %r612;
	st.shared.u32 	[%r613], %r776;
	shl.b32 	%r614, %r153, 2;
	add.s32 	%r615, %r606, %r614;
	st.shared.u32 	[%r615], %r775;
	shl.b32 	%r616, %r154, 2;
	add.s32 	%r617, %r606, %r616;
	st.shared.u32 	[%r617], %r774;
	shl.b32 	%r618, %r155, 2;
	add.s32 	%r619, %r606, %r618;
	st.shared.u32 	[%r619], %r773;
	shl.b32 	%r620, %r156, 2;
	add.s32 	%r621, %r606, %r620;
	st.shared.u32 	[%r621], %r772;
	shl.b32 	%r622, %r157, 2;
	add.s32 	%r623, %r606, %r622;
	st.shared.u32 	[%r623], %r771;
	shl.b32 	%r624, %r158, 2;
	add.s32 	%r625, %r606, %r624;
	st.shared.u32 	[%r625], %r770;
	shl.b32 	%r626, %r159, 2;
	add.s32 	%r627, %r606, %r626;
	st.shared.u32 	[%r627], %r769;
	shl.b32 	%r628, %r160, 2;
	add.s32 	%r629, %r606, %r628;
	st.shared.u32 	[%r629], %r768;
	shl.b32 	%r630, %r161, 2;
	add.s32 	%r631, %r606, %r630;
	st.shared.u32 	[%r631], %r767;
	shl.b32 	%r632, %r162, 2;
	add.s32 	%r633, %r606, %r632;
	st.shared.u32 	[%r633], %r766;
	shl.b32 	%r634, %r163, 2;
	add.s32 	%r635, %r606, %r634;
	st.shared.u32 	[%r635], %r765;
	shl.b32 	%r636, %r164, 2;
	add.s32 	%r637, %r606, %r636;
	st.shared.u32 	[%r637], %r764;
	shl.b32 	%r638, %r165, 2;
	add.s32 	%r639, %r606, %r638;
	st.shared.u32 	[%r639], %r763;
	shl.b32 	%r640, %r166, 2;
	add.s32 	%r641, %r606, %r640;
	st.shared.u32 	[%r641], %r762;
	shl.b32 	%r642, %r167, 2;
	add.s32 	%r643, %r606, %r642;
	st.shared.u32 	[%r643], %r761;
	bar.sync 	0;
	mad.lo.s32 	%r644, %r2, -72, %r65;
	ld.shared.u32 	%r168, [%r644];
	ld.shared.u32 	%r169, [%r644+1024];
	ld.shared.u32 	%r170, [%r644+2048];
	ld.shared.u32 	%r171, [%r644+3072];
	ld.shared.u32 	%r172, [%r644+4096];
	ld.shared.u32 	%r173, [%r644+5120];
	ld.shared.u32 	%r174, [%r644+6144];
	ld.shared.u32 	%r175, [%r644+7168];
	ld.shared.u32 	%r176, [%r644+8192];
	ld.shared.u32 	%r177, [%r644+9216];
	ld.shared.u32 	%r178, [%r644+10240];
	ld.shared.u32 	%r179, [%r644+11264];
	ld.shared.u32 	%r180, [%r644+12288];
	ld.shared.u32 	%r181, [%r644+13312];
	ld.shared.u32 	%r182, [%r644+14336];
	ld.shared.u32 	%r183, [%r644+15360];
	ld.shared.u32 	%r184, [%r644+16384];
	ld.shared.u32 	%r185, [%r644+17408];
	ld.shared.u32 	%r186, [%r644+18432];
	setp.gt.u64 	%p71, %rd4, %rd8;
	cvta.to.global.u64 	%rd9, %rd3;
	mul.wide.u32 	%rd10, %r2, 4;
	add.s64 	%rd2, %rd9, %rd10;
	@%p71 bra 	$L__BB19_45;
	bra.uni 	$L__BB19_46;
$L__BB19_45:
	setp.gt.s32 	%p72, %r168, -1;
	selp.b32 	%r645, -1, -2147483648, %p72;
	xor.b32  	%r646, %r645, %r168;
	st.global.u32 	[%rd2], %r646;
$L__BB19_46:
	add.s32 	%r647, %r2, 256;
	cvt.u64.u32 	%rd11, %r647;
	setp.le.u64 	%p73, %rd4, %rd11;
	@%p73 bra 	$L__BB19_48;
	setp.gt.s32 	%p74, %r169, -1;
	selp.b32 	%r648, -1, -2147483648, %p74;
	xor.b32  	%r649, %r648, %r169;
	st.global.u32 	[%rd2+1024], %r649;
$L__BB19_48:
	add.s32 	%r650, %r2, 512;
	cvt.u64.u32 	%rd12, %r650;
	setp.le.u64 	%p75, %rd4, %rd12;
	@%p75 bra 	$L__BB19_50;
	setp.gt.s32 	%p76, %r170, -1;
	selp.b32 	%r651, -1, -2147483648, %p76;
	xor.b32  	%r652, %r651, %r170;
	st.global.u32 	[%rd2+2048], %r652;
$L__BB19_50:
	add.s32 	%r653, %r2, 768;
	cvt.u64.u32 	%rd13, %r653;
	setp.le.u64 	%p77, %rd4, %rd13;
	@%p77 bra 	$L__BB19_52;
	setp.gt.s32 	%p78, %r171, -1;
	selp.b32 	%r654, -1, -2147483648, %p78;
	xor.b32  	%r655, %r654, %r171;
	st.global.u32 	[%rd2+3072], %r655;
$L__BB19_52:
	or.b32  	%r656, %r2, 1024;
	cvt.u64.u32 	%rd14, %r656;
	setp.le.u64 	%p79, %rd4, %rd14;
	@%p79 bra 	$L__BB19_54;
	setp.gt.s32 	%p80, %r172, -1;
	selp.b32 	%r657, -1, -2147483648, %p80;
	xor.b32  	%r658, %r657, %r172;
	st.global.u32 	[%rd2+4096], %r658;
$L__BB19_54:
	add.s32 	%r659, %r2, 1280;
	cvt.u64.u32 	%rd15, %r659;
	setp.le.u64 	%p81, %rd4, %rd15;
	@%p81 bra 	$L__BB19_56;
	setp.gt.s32 	%p82, %r173, -1;
	selp.b32 	%r660, -1, -2147483648, %p82;
	xor.b32  	%r661, %r660, %r173;
	st.global.u32 	[%rd2+5120], %r661;
$L__BB19_56:
	add.s32 	%r662, %r2, 1536;
	cvt.u64.u32 	%rd16, %r662;
	setp.le.u64 	%p83, %rd4, %rd16;
	@%p83 bra 	$L__BB19_58;
	setp.gt.s32 	%p84, %r174, -1;
	selp.b32 	%r663, -1, -2147483648, %p84;
	xor.b32  	%r664, %r663, %r174;
	st.global.u32 	[%rd2+6144], %r664;
$L__BB19_58:
	add.s32 	%r665, %r2, 1792;
	cvt.u64.u32 	%rd17, %r665;
	setp.le.u64 	%p85, %rd4, %rd17;
	@%p85 bra 	$L__BB19_60;
	setp.gt.s32 	%p86, %r175, -1;
	selp.b32 	%r666, -1, -2147483648, %p86;
	xor.b32  	%r667, %r666, %r175;
	st.global.u32 	[%rd2+7168], %r667;
$L__BB19_60:
	or.b32  	%r668, %r2, 2048;
	cvt.u64.u32 	%rd18, %r668;
	setp.le.u64 	%p87, %rd4, %rd18;
	@%p87 bra 	$L__BB19_62;
	setp.gt.s32 	%p88, %r176, -1;
	selp.b32 	%r669, -1, -2147483648, %p88;
	xor.b32  	%r670, %r669, %r176;
	st.global.u32 	[%rd2+8192], %r670;
$L__BB19_62:
	add.s32 	%r671, %r2, 2304;
	cvt.u64.u32 	%rd19, %r671;
	setp.le.u64 	%p89, %rd4, %rd19;
	@%p89 bra 	$L__BB19_64;
	setp.gt.s32 	%p90, %r177, -1;
	selp.b32 	%r672, -1, -2147483648, %p90;
	xor.b32  	%r673, %r672, %r177;
	st.global.u32 	[%rd2+9216], %r673;
$L__BB19_64:
	add.s32 	%r674, %r2, 2560;
	cvt.u64.u32 	%rd20, %r674;
	setp.le.u64 	%p91, %rd4, %rd20;
	@%p91 bra 	$L__BB19_66;
	setp.gt.s32 	%p92, %r178, -1;
	selp.b32 	%r675, -1, -2147483648, %p92;
	xor.b32  	%r676, %r675, %r178;
	st.global.u32 	[%rd2+10240], %r676;
$L__BB19_66:
	add.s32 	%r677, %r2, 2816;
	cvt.u64.u32 	%rd21, %r677;
	setp.le.u64 	%p93, %rd4, %rd21;
	@%p93 bra 	$L__BB19_68;
	setp.gt.s32 	%p94, %r179, -1;
	selp.b32 	%r678, -1, -2147483648, %p94;
	xor.b32  	%r679, %r678, %r179;
	st.global.u32 	[%rd2+11264], %r679;
$L__BB19_68:
	or.b32  	%r680, %r2, 3072;
	cvt.u64.u32 	%rd22, %r680;
	setp.le.u64 	%p95, %rd4, %rd22;
	@%p95 bra 	$L__BB19_70;
	setp.gt.s32 	%p96, %r180, -1;
	selp.b32 	%r681, -1, -2147483648, %p96;
	xor.b32  	%r682, %r681, %r180;
	st.global.u32 	[%rd2+12288], %r682;
$L__BB19_70:
	add.s32 	%r683, %r2, 3328;
	cvt.u64.u32 	%rd23, %r683;
	setp.le.u64 	%p97, %rd4, %rd23;
	@%p97 bra 	$L__BB19_72;
	setp.gt.s32 	%p98, %r181, -1;
	selp.b32 	%r684, -1, -2147483648, %p98;
	xor.b32  	%r685, %r684, %r181;
	st.global.u32 	[%rd2+13312], %r685;
$L__BB19_72:
	add.s32 	%r686, %r2, 3584;
	cvt.u64.u32 	%rd24, %r686;
	setp.le.u64 	%p99, %rd4, %rd24;
	@%p99 bra 	$L__BB19_74;
	setp.gt.s32 	%p100, %r182, -1;
	selp.b32 	%r687, -1, -2147483648, %p100;
	xor.b32  	%r688, %r687, %r182;
	st.global.u32 	[%rd2+14336], %r688;
$L__BB19_74:
	add.s32 	%r689, %r2, 3840;
	cvt.u64.u32 	%rd25, %r689;
	setp.le.u64 	%p101, %rd4, %rd25;
	@%p101 bra 	$L__BB19_76;
	setp.gt.s32 	%p102, %r183, -1;
	selp.b32 	%r690, -1, -2147483648, %p102;
	xor.b32  	%r691, %r690, %r183;
	st.global.u32 	[%rd2+15360], %r691;
$L__BB19_76:
	or.b32  	%r692, %r2, 4096;
	cvt.u64.u32 	%rd26, %r692;
	setp.le.u64 	%p103, %rd4, %rd26;
	@%p103 bra 	$L__BB19_78;
	setp.gt.s32 	%p104, %r184, -1;
	selp.b32 	%r693, -1, -2147483648, %p104;
	xor.b32  	%r694, %r693, %r184;
	st.global.u32 	[%rd2+16384], %r694;
$L__BB19_78:
	add.s32 	%r695, %r2, 4352;
	cvt.u64.u32 	%rd27, %r695;
	setp.le.u64 	%p105, %rd4, %rd27;
	@%p105 bra 	$L__BB19_80;
	setp.gt.s32 	%p106, %r185, -1;
	selp.b32 	%r696, -1, -2147483648, %p106;
	xor.b32  	%r697, %r696, %r185;
	st.global.u32 	[%rd2+17408], %r697;
$L__BB19_80:
	add.s32 	%r698, %r2, 4608;
	cvt.u64.u32 	%rd28, %r698;
	setp.le.u64 	%p107, %rd4, %rd28;
	@%p107 bra 	$L__BB19_82;
	setp.gt.s32 	%p108, %r186, -1;
	selp.b32 	%r699, -1, -2147483648, %p108;
	xor.b32  	%r700, %r699, %r186;
	st.global.u32 	[%rd2+18432], %r700;
$L__BB19_82:
	ret;
$L__BB19_83:
	shl.b32 	%r701, %r149, 2;
	mov.u32 	%r702, _ZZN3cub18CUB_300001_SM_10006detail10radix_sort31DeviceRadixSortSingleTileKernelINS1_5radix10policy_hubIfNS0_8NullTypeEyE10Policy1000ELNS0_9SortOrderE0EfS6_yNS1_21identity_decomposer_tEEEvPKT1_PSB_PKT2_PSF_T3_iiT4_E12temp_storage;
	add.s32 	%r703, %r702, %r701;
	st.shared.u32 	[%r703], %r779;
	shl.b32 	%r704, %r150, 2;
	add.s32 	%r705, %r702, %r704;
	st.shared.u32 	[%r705], %r778;
	shl.b32 	%r706, %r151, 2;
	add.s32 	%r707, %r702, %r706;
	st.shared.u32 	[%r707], %r777;
	shl.b32 	%r708, %r152, 2;
	add.s32 	%r709, %r702, %r708;
	st.shared.u32 	[%r709], %r776;
	shl.b32 	%r710, %r153, 2;
	add.s32 	%r711, %r702, %r710;
	st.shared.u32 	[%r711], %r775;
	shl.b32 	%r712, %r154, 2;
	add.s32 	%r713, %r702, %r712;
	st.shared.u32 	[%r713], %r774;
	shl.b32 	%r714, %r155, 2;
	add.s32 	%r715, %r702, %r714;
	st.shared.u32 	[%r715], %r773;
	shl.b32 	%r716, %r156, 2;
	add.s32 	%r717, %r702, %r716;
	st.shared.u32 	[%r717], %r772;
	shl.b32 	%r718, %r157, 2;
	add.s32 	%r719, %r702, %r718;
	st.shared.u32 	[%r719], %r771;
	shl.b32 	%r720, %r158, 2;
	add.s32 	%r721, %r702, %r720;
	st.shared.u32 	[%r721], %r770;
	shl.b32 	%r722, %r159, 2;
	add.s32 	%r723, %r702, %r722;
	st.shared.u32 	[%r723], %r769;
	shl.b32 	%r724, %r160, 2;
	add.s32 	%r725, %r702, %r724;
	st.shared.u32 	[%r725], %r768;
	shl.b32 	%r726, %r161, 2;
	add.s32 	%r727, %r702, %r726;
	st.shared.u32 	[%r727], %r767;
	shl.b32 	%r728, %r162, 2;
	add.s32 	%r729, %r702, %r728;
	st.shared.u32 	[%r729], %r766;
	shl.b32 	%r730, %r163, 2;
	add.s32 	%r731, %r702, %r730;
	st.shared.u32 	[%r731], %r765;
	shl.b32 	%r732, %r164, 2;
	add.s32 	%r733, %r702, %r732;
	st.shared.u32 	[%r733], %r764;
	shl.b32 	%r734, %r165, 2;
	add.s32 	%r735, %r702, %r734;
	st.shared.u32 	[%r735], %r763;
	shl.b32 	%r736, %r166, 2;
	add.s32 	%r737, %r702, %r736;
	st.shared.u32 	[%r737], %r762;
	shl.b32 	%r738, %r167, 2;
	add.s32 	%r739, %r702, %r738;
	st.shared.u32 	[%r739], %r761;
	bar.sync 	0;
	ld.shared.u32 	%r779, [%r65];
	ld.shared.u32 	%r778, [%r65+4];
	ld.shared.u32 	%r777, [%r65+8];
	ld.shared.u32 	%r776, [%r65+12];
	ld.shared.u32 	%r775, [%r65+16];
	ld.shared.u32 	%r774, [%r65+20];
	ld.shared.u32 	%r773, [%r65+24];
	ld.shared.u32 	%r772, [%r65+28];
	ld.shared.u32 	%r771, [%r65+32];
	ld.shared.u32 	%r770, [%r65+36];
	ld.shared.u32 	%r769, [%r65+40];
	ld.shared.u32 	%r768, [%r65+44];
	ld.shared.u32 	%r767, [%r65+48];
	ld.shared.u32 	%r766, [%r65+52];
	ld.shared.u32 	%r765, [%r65+56];
	ld.shared.u32 	%r764, [%r65+60];
	ld.shared.u32 	%r763, [%r65+64];
	ld.shared.u32 	%r762, [%r65+68];
	ld.shared.u32 	%r761, [%r65+72];
	bar.sync 	0;
	add.s32 	%r760, %r760, 6;
	add.s32 	%r759, %r759, -6;
	bra.uni 	$L__BB19_39;

}
	// .globl	_ZN3cub18CUB_300001_SM_10006detail10radix_sort30DeviceRadixSortHistogramKernelINS1_5radix10policy_hubIfNS0_8NullTypeEyE10Policy1000ELNS0_9SortOrderE0EfyNS1_21identity_decomposer_tEEEvPT2_PKT1_SB_iiT3_
.visible .entry _ZN3cub18CUB_300001_SM_10006detail10radix_sort30DeviceRadixSortHistogramKernelINS1_5radix10policy_hubIfNS0_8NullTypeEyE10Policy1000ELNS0_9SortOrderE0EfyNS1_21identity_decomposer_tEEEvPT2_PKT1_SB_iiT3_(
	.param .u64 .ptr .align 1 _ZN3cub18CUB_300001_SM_10006detail10radix_sort30DeviceRadixSortHistogramKernelINS1_5radix10policy_hubIfNS0_8NullTypeEyE10Policy1000ELNS0_9SortOrderE0EfyNS1_21identity_decomposer_tEEEvPT2_PKT1_SB_iiT3__param_0,
	.param .u64 .ptr .align 1 _ZN3cub18CUB_300001_SM_10006detail10radix_sort30DeviceRadixSortHistogramKernelINS1_5radix10policy_hubIfNS0_8NullTypeEyE10Policy1000ELNS0_9SortOrderE0EfyNS1_21identity_decomposer_tEEEvPT2_PKT1_SB_iiT3__param_1,
	.param .u64 _ZN3cub18CUB_300001_SM_10006detail10radix_sort30DeviceRadixSortHistogramKernelINS1_5radix10policy_hubIfNS0_8NullTypeEyE10Policy1000ELNS0_9SortOrderE0EfyNS1_21identity_decomposer_tEEEvPT2_PKT1_SB_iiT3__param_2,
	.param .u32 _ZN3cub18CUB_300001_SM_10006detail10radix_sort30DeviceRadixSortHistogramKernelINS1_5radix10policy_hubIfNS0_8NullTypeEyE10Policy1000ELNS0_9SortOrderE0EfyNS1_21identity_decomposer_tEEEvPT2_PKT1_SB_iiT3__param_3,
	.param .u32 _ZN3cub18CUB_300001_SM_10006detail10radix_sort30DeviceRadixSortHistogramKernelINS1_5radix10policy_hubIfNS0_8NullTypeEyE10Policy1000ELNS0_9SortOrderE0EfyNS1_21identity_decomposer_tEEEvPT2_PKT1_SB_iiT3__param_4,
	.param .align 1 .b8 _ZN3cub18CUB_300001_SM_10006detail10radix_sort30DeviceRadixSortHistogramKernelINS1_5radix10policy_hubIfNS0_8NullTypeEyE10Policy1000ELNS0_9SortOrderE0EfyNS1_21identity_decomposer_tEEEvPT2_PKT1_SB_iiT3__param_5[1]
)
.maxntid 128
{
	.reg .pred 	%p<123>;
	.reg .b32 	%r<518>;
	.reg .b64 	%rd<137>;
	// demoted variable
	.shared .align 4 .b8 _ZZN3cub18CUB_300001_SM_10006detail10radix_sort30DeviceRadixSortHistogramKernelINS1_5radix10policy_hubIfNS0_8NullTypeEyE10Policy1000ELNS0_9SortOrderE0EfyNS1_21identity_decomposer_tEEEvPT2_PKT1_SB_iiT3_E12temp_storage[4096];
	ld.param.u64 	%rd18, [_ZN3cub18CUB_300001_SM_10006detail10radix_sort30DeviceRadixSortHistogramKernelINS1_5radix10policy_hubIfNS0_8NullTypeEyE10Policy1000ELNS0_9SortOrderE0EfyNS1_21identity_decomposer_tEEEvPT2_PKT1_SB_iiT3__param_0];
	ld.param.u64 	%rd19, [_ZN3cub18CUB_300001_SM_10006detail10radix_sort30DeviceRadixSortHistogramKernelINS1_5radix10policy_hubIfNS0_8NullTypeEyE10Policy1000ELNS0_9SortOrderE0EfyNS1_21identity_decomposer_tEEEvPT2_PKT1_SB_iiT3__param_1];
	ld.param.u64 	%rd17, [_ZN3cub18CUB_300001_SM_10006detail10radix_sort30DeviceRadixSortHistogramKernelINS1_5radix10policy_hubIfNS0_8NullTypeEyE10Policy1000ELNS0_9SortOrderE0EfyNS1_21identity_decomposer_tEEEvPT2_PKT1_SB_iiT3__param_2];
	ld.param.u32 	%r174, [_ZN3cub18CUB_300001_SM_10006detail10radix_sort30DeviceRadixSortHistogramKernelINS1_5radix10policy_hubIfNS0_8NullTypeEyE10Policy1000ELNS0_9SortOrderE0EfyNS1_21identity_decomposer_tEEEvPT2_PKT1_SB_iiT3__param_3];
	ld.param.u32 	%r175, [_ZN3cub18CUB_300001_SM_10006detail10radix_sort30DeviceRadixSortHistogramKernelINS1_5radix10policy_hubIfNS0_8NullTypeEyE10Policy1000ELNS0_9SortOrderE0EfyNS1_21identity_decomposer_tEEEvPT2_PKT1_SB_iiT3__param_4];
	cvta.to.global.u64 	%rd1, %rd19;
	cvta.to.global.u64 	%rd2, %rd18;
	setp.eq.s64 	%p2, %rd17, 0;
	@%p2 bra 	$L__BB20_153;
	sub.s32 	%r176, %r175, %r174;
	add.s32 	%r177, %r176, 7;
	shr.s32 	%r178, %r177, 31;
	shr.u32 	%r179, %r178, 29;
	add.s32 	%r180, %r177, %r179;
	shr.s32 	%r181, %r180, 3;
	mov.u32 	%r182, %tid.x;
	setp.gt.u32 	%p3, %r182, 255;
	setp.lt.s32 	%p4, %r177, 8;
	mov.u32 	%r183, %ctaid.x;
	shl.b32 	%r184, %r183, 11;
	cvt.u64.u32 	%rd3, %r184;
	mov.u32 	%r185, %nctaid.x;
	shl.b32 	%r186, %r185, 11;
	cvt.u64.u32 	%rd4, %r186;
	add.s32 	%r1, %r181, -1;
	and.b32  	%r2, %r181, 15;
	and.b32  	%r3, %r181, 7;
	add.s32 	%r4, %r3, -1;
	and.b32  	%r5, %r181, 3;
	or.pred  	%p1, %p3, %p4;
	shl.b32 	%r187, %r182, 2;
	mov.u32 	%r188, _ZZN3cub18CUB_300001_SM_10006detail10radix_sort30DeviceRadixSortHistogramKernelINS1_5radix10policy_hubIfNS0_8NullTypeEyE10Policy1000ELNS0_9SortOrderE0EfyNS1_21identity_decomposer_tEEEvPT2_PKT1_SB_iiT3_E12temp_storage;
	add.s32 	%r6, %r188, %r187;
	and.b32  	%r7, %r181, 268435440;
	cvt.u64.u32 	%rd5, %r182;
	add.s32 	%r8, %r182, 128;
	add.s32 	%r9, %r182, 256;
	add.s32 	%r10, %r182, 384;
	add.s32 	%r11, %r182, 512;
	add.s32 	%r12, %r182, 640;
	add.s32 	%r13, %r182, 768;
	or.b32  	%r14, %r182, 1024;
	add.s32 	%r15, %r182, 1920;
	and.b32  	%r16, %r181, 268435448;
	and.b32  	%r17, %r181, 1;
	neg.s32 	%r18, %r7;
	add.s32 	%r19, %r6, 8192;
	add.s64 	%rd21, %rd17, -1;
	shr.u64 	%rd22, %rd21, 30;
	add.s64 	%rd23, %rd22, 1;
	min.u64 	%rd6, %rd23, %rd17;
	mov.b64 	%rd135, 0;
$L__BB20_2:
	@%p1 bra 	$L__BB20_30;
	setp.lt.u32 	%p5, %r1, 15;
	mov.b32 	%r471, 0;
	@%p5 bra 	$L__BB20_6;
	mov.u32 	%r468, %r19;
	mov.u32 	%r469, %r18;
$L__BB20_5:
	.pragma "nounroll";
	mov.b32 	%r190, 0;
	st.shared.u32 	[%r468+-8192], %r190;
	st.shared.u32 	[%r468+-7168], %r190;
	st.shared.u32 	[%r468+-6144], %r190;
	st.shared.u32 	[%r468+-5120], %r190;
	st.shared.u32 	[%r468+-4096], %r190;
	st.shared.u32 	[%r468+-3072], %r190;
	st.shared.u32 	[%r468+-2048], %r190;
	st.shared.u32 	[%r468+-1024], %r190;
	st.shared.u32 	[%r468], %r190;
	st.shared.u32 	[%r468+1024], %r190;
	st.shared.u32 	[%r468+2048], %r190;
	st.shared.u32 	[%r468+3072], %r190;
	st.shared.u32 	[%r468+4096], %r190;
	st.shared.u32 	[%r468+5120], %r190;
	st.shared.u32 	[%r468+6144], %r190;
	st.shared.u32 	[%r468+7168], %r190;
	add.s32 	%r469, %r469, 16;
	add.s32 	%r468, %r468, 16384;
	setp.ne.s32 	%p6, %r469, 0;
	mov.u32 	%r471, %r7;
	@%p6 bra 	$L__BB20_5;
$L__BB20_6:
	add.s32 	%r25, %r2, -1;
	setp.eq.s32 	%p7, %r2, 0;
	@%p7 bra 	$L__BB20_16;
	setp.lt.u32 	%p8, %r25, 7;
	@%p8 bra 	$L__BB20_9;
	shl.b32 	%r191, %r471, 10;
	add.s32 	%r192, %r6, %r191;
	mov.b32 	%r193, 0;
	st.shared.u32 	[%r192], %r193;
	st.shared.u32 	[%r192+1024], %r193;
	st.shared.u32 	[%r192+2048], %r193;
	st.shared.u32 	[%r192+3072], %r193;
	st.shared.u32 	[%r192+4096], %r193;
	st.shared.u32 	[%r192+5120], %r193;
	st.shared.u32 	[%r192+6144], %r193;
	st.shared.u32 	[%r192+7168], %r193;
	add.s32 	%r471, %r471, 8;
$L__BB20_9:
	setp.eq.s32 	%p9, %r3, 0;
	@%p9 bra 	$L__BB20_16;
	setp.lt.u32 	%p10, %r4, 3;
	@%p10 bra 	$L__BB20_12;
	shl.b32 	%r194, %r471, 10;
	add.s32 	%r195, %r6, %r194;
	mov.b32 	%r196, 0;
	st.shared.u32 	[%r195], %r196;
	st.shared.u32 	[%r195+1024], %r196;
	st.shared.u32 	[%r195+2048], %r196;
	st.shared.u32 	[%r195+3072], %r196;
	add.s32 	%r471, %r471, 4;
$L__BB20_12:
	setp.eq.s32 	%p11, %r5, 0;
	@%p11 bra 	$L__BB20_16;
	setp.eq.s32 	%p12, %r5, 1;
	shl.b32 	%r197, %r471, 10;
	add.s32 	%r30, %r6, %r197;
	mov.b32 	%r198, 0;
	st.shared.u32 	[%r30], %r198;
	@%p12 bra 	$L__BB20_16;
	setp.eq.s32 	%p13, %r5, 2;
	mov.b32 	%r199, 0;
	st.shared.u32 	[%r30+1024], %r199;
	@%p13 bra 	$L__BB20_16;
	mov.b32 	%r200, 0;
	st.shared.u32 	[%r30+2048], %r200;
$L__BB20_16:
	cvt.u32.u64 	%r201, %rd5;
	setp.gt.u32 	%p14, %r201, 127;
	@%p14 bra 	$L__BB20_30;
	setp.lt.u32 	%p15, %r1, 15;
	mov.b32 	%r475, 0;
	@%p15 bra 	$L__BB20_20;
	mov.b32 	%r473, 0;
$L__BB20_19:
	.pragma "nounroll";
	shl.b32 	%r204, %r473, 10;
	add.s32 	%r205, %r6, %r204;
	mov.b32 	%r206, 0;
	st.shared.u32 	[%r205+512], %r206;
	st.shared.u32 	[%r205+1536], %r206;
	st.shared.u32 	[%r205+2560], %r206;
	st.shared.u32 	[%r205+3584], %r206;
	st.shared.u32 	[%r205+4608], %r206;
	st.shared.u32 	[%r205+5632], %r206;
	st.shared.u32 	[%r205+6656], %r206;
	st.shared.u32 	[%r205+7680], %r206;
	st.shared.u32 	[%r205+8704], %r206;
	st.shared.u32 	[%r205+9728], %r206;
	st.shared.u32 	[%r205+10752], %r206;
	st.shared.u32 	[%r205+11776], %r206;
	st.shared.u32 	[%r205+12800], %r206;
	st.shared.u32 	[%r205+13824], %r206;
	st.shared.u32 	[%r205+14848], %r206;
	st.shared.u32 	[%r205+15872], %r206;
	add.s32 	%r473, %r473, 16;
	setp.ne.s32 	%p16, %r473, %r7;
	mov.u32 	%r475, %r7;
	@%p16 bra 	$L__BB20_19;
$L__BB20_20:
	setp.eq.s32 	%p17, %r2, 0;
	@%p17 bra 	$L__BB20_30;
	setp.lt.u32 	%p18, %r25, 7;
	@%p18 bra 	$L__BB20_23;
	shl.b32 	%r207, %r475, 10;
	add.s32 	%r208, %r6, %r207;
	mov.b32 	%r209, 0;
	st.shared.u32 	[%r208+512], %r209;
	st.shared.u32 	[%r208+1536], %r209;
	st.shared.u32 	[%r208+2560], %r209;
	st.shared.u32 	[%r208+3584], %r209;
	st.shared.u32 	[%r208+4608], %r209;
	st.shared.u32 	[%r208+5632], %r209;
	st.shared.u32 	[%r208+6656], %r209;
	st.shared.u32 	[%r208+7680], %r209;
	add.s32 	%r475, %r475, 8;
$L__BB20_23:
	setp.eq.s32 	%p19, %r3, 0;
	@%p19 bra 	$L__BB20_30;
	setp.lt.u32 	%p20, %r4, 3;
	@%p20 bra 	$L__BB20_26;
	shl.b32 	%r210, %r475, 10;
	add.s32 	%r211, %r6, %r210;
	mov.b32 	%r212, 0;
	st.shared.u32 	[%r211+512], %r212;
	st.shared.u32 	[%r211+1536], %r212;
	st.shared.u32 	[%r211+2560], %r212;
	st.shared.u32 	[%r211+3584], %r212;
	add.s32 	%r475, %r475, 4;
$L__BB20_26:
	setp.eq.s32 	%p21, %r5, 0;
	@%p21 bra 	$L__BB20_30;
	setp.eq.s32 	%p22, %r5, 1;
	shl.b32 	%r213, %r475, 10;
	add.s32 	%r38, %r6, %r213;
	mov.b32 	%r214, 0;
	st.shared.u32 	[%r38+512], %r214;
	@%p22 bra 	$L__BB20_30;
	setp.eq.s32 	%p23, %r5, 2;
	mov.b32 	%r215, 0;
	st.shared.u32 	[%r38+1536], %r215;
	@%p23 bra 	$L__BB20_30;
	mov.b32 	%r216, 0;
	st.shared.u32 	[%r38+2560], %r216;
$L__BB20_30:
	bar.sync 	0;
	bar.sync 	0;
	shl.b64 	%rd8, %rd135, 30;
	sub.s64 	%rd24, %rd17, %rd8;
	min.u64 	%rd9, %rd24, 1073741824;
	setp.le.u64 	%p24, %rd9, %rd3;
	@%p24 bra 	$L__BB20_70;
	mov.u64 	%rd136, %rd3;
$L__BB20_32:
	add.s64 	%rd11, %rd136, %rd8;
	sub.s64 	%rd12, %rd17, %rd11;
	setp.lt.u64 	%p25, %rd12, 2048;
	@%p25 bra 	$L__BB20_34;
	add.s64 	%rd27, %rd11, %rd5;
	shl.b64 	%rd28, %rd27, 2;
	add.s64 	%rd29, %rd1, %rd28;
	ld.global.u32 	%r507, [%rd29];
	ld.global.u32 	%r506, [%rd29+512];
	ld.global.u32 	%r505, [%rd29+1024];
	ld.global.u32 	%r504, [%rd29+1536];
	ld.global.u32 	%r503, [%rd29+2048];
	ld.global.u32 	%r502, [%rd29+2560];
	ld.global.u32 	%r501, [%rd29+3072];
	ld.global.u32 	%r500, [%rd29+3584];
	ld.global.u32 	%r499, [%rd29+4096];
	ld.global.u32 	%r498, [%rd29+4608];
	ld.global.u32 	%r497, [%rd29+5120];
	ld.global.u32 	%r496, [%rd29+5632];
	ld.global.u32 	%r495, [%rd29+6144];
	ld.global.u32 	%r494, [%rd29+6656];
	ld.global.u32 	%r493, [%rd29+7168];
	ld.global.u32 	%r492, [%rd29+7680];
	bra.uni 	$L__BB20_66;
$L__BB20_34:
	cvt.u32.u64 	%r218, %rd5;
	cvt.u32.u64 	%r55, %rd12;
	setp.ge.s32 	%p26, %r218, %r55;
	add.s64 	%rd25, %rd11, %rd5;
	shl.b64 	%rd26, %rd25, 2;
	add.s64 	%rd13, %rd1, %rd26;
	mov.b32 	%r507, 2147483647;
	@%p26 bra 	$L__BB20_36;
	ld.global.u32 	%r507, [%rd13];
$L__BB20_36:
	setp.ge.s32 	%p27, %r8, %r55;
	mov.b32 	%r506, 2147483647;
	@%p27 bra 	$L__BB20_38;
	ld.global.u32 	%r506, [%rd13+512];
$L__BB20_38:
	setp.ge.s32 	%p28, %r9, %r55;
	mov.b32 	%r505, 2147483647;
	@%p28 bra 	$L__BB20_40;
	ld.global.u32 	%r505, [%rd13+1024];
$L__BB20_40:
	setp.ge.s32 	%p29, %r10, %r55;
	mov.b32 	%r504, 2147483647;
	@%p29 bra 	$L__BB20_42;
	ld.global.u32 	%r504, [%rd13+1536];
$L__BB20_42:
	setp.ge.s32 	%p30, %r11, %r55;
	mov.b32 	%r503, 2147483647;
	@%p30 bra 	$L__BB20_44;
	ld.global.u32 	%r503, [%rd13+2048];
$L__BB20_44:
	setp.ge.s32 	%p31, %r12, %r55;
	mov.b32 	%r502, 2147483647;
	@%p31 bra 	$L__BB20_46;
	ld.global.u32 	%r502, [%rd13+2560];
$L__BB20_46:
	setp.ge.s32 	%p32, %r13, %r55;
	mov.b32 	%r501, 2147483647;
	@%p32 bra 	$L__BB20_48;
	ld.global.u32 	%r501, [%rd13+3072];
$L__BB20_48:
	mov.u32 	%r226, %tid.x;
	add.s32 	%r227, %r226, 896;
	setp.ge.s32 	%p33, %r227, %r55;
	mov.b32 	%r500, 2147483647;
	@%p33 bra 	$L__BB20_50;
	ld.global.u32 	%r500, [%rd13+3584];
$L__BB20_50:
	setp.ge.s32 	%p34, %r14, %r55;
	mov.b32 	%r499, 2147483647;
	@%p34 bra 	$L__BB20_52;
	ld.global.u32 	%r499, [%rd13+4096];
$L__BB20_52:
	add.s32 	%r231, %r226, 1152;
	setp.ge.s32 	%p35, %r231, %r55;
	mov.b32 	%r498, 2147483647;
	@%p35 bra 	$L__BB20_54;
	ld.global.u32 	%r498, [%rd13+4608];
$L__BB20_54:
	add.s32 	%r234, %r226, 1280;
	setp.ge.s32 	%p36, %r234, %r55;
	mov.b32 	%r497, 2147483647;
	@%p36 bra 	$L__BB20_56;
	ld.global.u32 	%r497, [%rd13+5120];
$L__BB20_56:
	add.s32 	%r237, %r226, 1408;
	setp.ge.s32 	%p37, %r237, %r55;
	mov.b32 	%r496, 2147483647;
	@%p37 bra 	$L__BB20_58;
	ld.global.u32 	%r496, [%rd13+5632];
$L__BB20_58:
	add.s32 	%r240, %r226, 1536;
	setp.ge.s32 	%p38, %r240, %r55;
	mov.b32 	%r495, 2147483647;
	@%p38 bra 	$L__BB20_60;
	ld.global.u32 	%r495, [%rd13+6144];
$L__BB20_60:
	add.s32 	%r243, %r226, 1664;
	setp.ge.s32 	%p39, %r243, %r55;
	mov.b32 	%r494, 2147483647;
	@%p39 bra 	$L__BB20_62;
	ld.global.u32 	%r494, [%rd13+6656];
$L__BB20_62:
	add.s32 	%r246, %r226, 1792;
	setp.ge.s32 	%p40, %r246, %r55;
	mov.b32 	%r493, 2147483647;
	@%p40 bra 	$L__BB20_64;
	ld.global.u32 	%r493, [%rd13+7168];
$L__BB20_64:
	setp.ge.s32 	%p41, %r15, %r55;
	mov.b32 	%r492, 2147483647;
	@%p41 bra 	$L__BB20_66;
	ld.global.u32 	%r492, [%rd13+7680];
$L__BB20_66:
	setp.le.s32 	%p42, %r175, %r174;
	@%p42 bra 	$L__BB20_69;
	setp.gt.s32 	%p43, %r507, -1;
	selp.b32 	%r249, -2147483648, -1, %p43;
	xor.b32  	%r250, %r249, %r507;
	setp.gt.s32 	%p44, %r506, -1;
	selp.b32 	%r251, -2147483648, -1, %p44;
	xor.b32  	%r252, %r251, %r506;
	setp.gt.s32 	%p45, %r505, -1;
	selp.b32 	%r253, -2147483648, -1, %p45;
	xor.b32  	%r254, %r253, %r505;
	setp.gt.s32 	%p46, %r504, -1;
	selp.b32 	%r255, -2147483648, -1, %p46;
	xor.b32  	%r256, %r255, %r504;
	setp.gt.s32 	%p47, %r503, -1;
	selp.b32 	%r257, -2147483648, -1, %p47;
	xor.b32  	%r258, %r257, %r503;
	setp.gt.s32 	%p48, %r502, -1;
	selp.b32 	%r259, -2147483648, -1, %p48;
	xor.b32  	%r260, %r259, %r502;
	setp.gt.s32 	%p49, %r501, -1;
	selp.b32 	%r261, -2147483648, -1, %p49;
	xor.b32  	%r262, %r261, %r501;
	setp.gt.s32 	%p50, %r500, -1;
	selp.b32 	%r263, -2147483648, -1, %p50;
	xor.b32  	%r264, %r263, %r500;
	setp.gt.s32 	%p51, %r499, -1;
	selp.b32 	%r265, -2147483648, -1, %p51;
	xor.b32  	%r266, %r265, %r499;
	setp.gt.s32 	%p52, %r498, -1;
	selp.b32 	%r267, -2147483648, -1, %p52;
	xor.b32  	%r268, %r267, %r498;
	setp.gt.s32 	%p53, %r497, -1;
	selp.b32 	%r269, -2147483648, -1, %p53;
	xor.b32  	%r270, %r269, %r497;
	setp.gt.s32 	%p54, %r496, -1;
	selp.b32 	%r271, -2147483648, -1, %p54;
	xor.b32  	%r272, %r271, %r496;
	setp.gt.s32 	%p55, %r495, -1;
	selp.b32 	%r273, -2147483648, -1, %p55;
	xor.b32  	%r274, %r273, %r495;
	setp.gt.s32 	%p56, %r494, -1;
	selp.b32 	%r275, -2147483648, -1, %p56;
	xor.b32  	%r276, %r275, %r494;
	setp.gt.s32 	%p57, %r493, -1;
	selp.b32 	%r277, -2147483648, -1, %p57;
	xor.b32  	%r278, %r277, %r493;
	setp.gt.s32 	%p58, %r492, -1;
	selp.b32 	%r279, -2147483648, -1, %p58;
	xor.b32  	%r280, %r279, %r492;
	setp.eq.s32 	%p59, %r250, 2147483647;
	selp.b32 	%r103, -2147483648, %r250, %p59;
	setp.eq.s32 	%p60, %r252, 2147483647;
	selp.b32 	%r104, -2147483648, %r252, %p60;
	setp.eq.s32 	%p61, %r254, 2147483647;
	selp.b32 	%r105, -2147483648, %r254, %p61;
	setp.eq.s32 	%p62, %r256, 2147483647;
	selp.b32 	%r106, -2147483648, %r256, %p62;
	setp.eq.s32 	%p63, %r258, 2147483647;
	selp.b32 	%r107, -2147483648, %r258, %p63;
	setp.eq.s32 	%p64, %r260, 2147483647;
	selp.b32 	%r108, -2147483648, %r260, %p64;
	setp.eq.s32 	%p65, %r262, 2147483647;
	selp.b32 	%r109, -2147483648, %r262, %p65;
	setp.eq.s32 	%p66, %r264, 2147483647;
	selp.b32 	%r110, -2147483648, %r264, %p66;
	setp.eq.s32 	%p67, %r266, 2147483647;
	selp.b32 	%r111, -2147483648, %r266, %p67;
	setp.eq.s32 	%p68, %r268, 2147483647;
	selp.b32 	%r112, -2147483648, %r268, %p68;
	setp.eq.s32 	%p69, %r270, 2147483647;
	selp.b32 	%r113, -2147483648, %r270, %p69;
	setp.eq.s32 	%p70, %r272, 2147483647;
	selp.b32 	%r114, -2147483648, %r272, %p70;
	setp.eq.s32 	%p71, %r274, 2147483647;
	selp.b32 	%r115, -2147483648, %r274, %p71;
	setp.eq.s32 	%p72, %r276, 2147483647;
	selp.b32 	%r116, -2147483648, %r276, %p72;
	setp.eq.s32 	%p73, %r278, 2147483647;
	selp.b32 	%r117, -2147483648, %r278, %p73;
	setp.eq.s32 	%p74, %r280, 2147483647;
	selp.b32 	%r118, -2147483648, %r280, %p74;
	mov.b32 	%r508, 0;
	mov.u32 	%r509, %r174;
$L__BB20_68:
	sub.s32 	%r281, %r175, %r509;
	shl.b32 	%r282, %r508, 10;
	mov.u32 	%r283, _ZZN3cub18CUB_300001_SM_10006detail10radix_sort30DeviceRadixSortHistogramKernelINS1_5radix10policy_hubIfNS0_8NullTypeEyE10Policy1000ELNS0_9SortOrderE0EfyNS1_21identity_decomposer_tEEEvPT2_PKT1_SB_iiT3_E12temp_storage;
	add.s32 	%r284, %r283, %r282;
	min.s32 	%r285, %r281, 8;
	mov.b32 	%r286, -1;
	shl.b32 	%r287, %r286, %r285;
	not.b32 	%r288, %r287;
	shr.u32 	%r289, %r103, %r509;
	and.b32  	%r290, %r289, %r288;
	shl.b32 	%r291, %r290, 2;
	add.s32 	%r292, %r284, %r291;
	atom.shared.add.u32 	%r293, [%r292], 1;
	shr.u32 	%r294, %r104, %r509;
	and.b32  	%r295, %r294, %r288;
	shl.b32 	%r296, %r295, 2;
	add.s32 	%r297, %r284, %r296;
	atom.shared.add.u32 	%r298, [%r297], 1;
	shr.u32 	%r299, %r105, %r509;
	and.b32  	%r300, %r299, %r288;
	shl.b32 	%r301, %r300, 2;
	add.s32 	%r302, %r284, %r301;
	atom.shared.add.u32 	%r303, [%r302], 1;
	shr.u32 	%r304, %r106, %r509;
	and.b32  	%r305, %r304, %r288;
	shl.b32 	%r306, %r305, 2;
	add.s32 	%r307, %r284, %r306;
	atom.shared.add.u32 	%r308, [%r307], 1;
	shr.u32 	%r309, %r107, %r509;
	and.b32  	%r310, %r309, %r288;
	shl.b32 	%r311, %r310, 2;
	add.s32 	%r312, %r284, %r311;
	atom.shared.add.u32 	%r313, [%r312], 1;
	shr.u32 	%r314, %r108, %r509;
	and.b32  	%r315, %r314, %r288;
	shl.b32 	%r316, %r315, 2;
	add.s32 	%r317, %r284, %r316;
	atom.shared.add.u32 	%r318, [%r317], 1;
	shr.u32 	%r319, %r109, %r509;
	and.b32  	%r320, %r319, %r288;
	shl.b32 	%r321, %r320, 2;
	add.s32 	%r322, %r284, %r321;
	atom.shared.add.u32 	%r323, [%r322], 1;
	shr.u32 	%r324, %r110, %r509;
	and.b32  	%r325, %r324, %r288;
	shl.b32 	%r326, %r325, 2;
	add.s32 	%r327, %r284, %r326;
	atom.shared.add.u32 	%r328, [%r327], 1;
	shr.u32 	%r329, %r111, %r509;
	and.b32  	%r330, %r329, %r288;
	shl.b32 	%r331, %r330, 2;
	add.s32 	%r332, %r284, %r331;
	atom.shared.add.u32 	%r333, [%r332], 1;
	shr.u32 	%r334, %r112, %r509;
	and.b32  	%r335, %r334, %r288;
	shl.b32 	%r336, %r335, 2;
	add.s32 	%r337, %r284, %r336;
	atom.shared.add.u32 	%r338, [%r337], 1;
	shr.u32 	%r339, %r113, %r509;
	and.b32  	%r340, %r339, %r288;
	shl.b32 	%r341, %r340, 2;
	add.s32 	%r342, %r284, %r341;
	atom.shared.add.u32 	%r343, [%r342], 1;
	shr.u32 	%r344, %r114, %r509;
	and.b32  	%r345, %r344, %r288;
	shl.b32 	%r346, %r345, 2;
	add.s32 	%r347, %r284, %r346;
	atom.shared.add.u32 	%r348, [%r347], 1;
	shr.u32 	%r349, %r115, %r509;
	and.b32  	%r350, %r349, %r288;
	shl.b32 	%r351, %r350, 2;
	add.s32 	%r352, %r284, %r351;
	atom.shared.add.u32 	%r353, [%r352], 1;
	shr.u32 	%r354, %r116, %r509;
	and.b32  	%r355, %r354, %r288;
	shl.b32 	%r356, %r355, 2;
	add.s32 	%r357, %r284, %r356;
	atom.shared.add.u32 	%r358, [%r357], 1;
	shr.u32 	%r359, %r117, %r509;
	and.b32  	%r360, %r359, %r288;
	shl.b32 	%r361, %r360, 2;
	add.s32 	%r362, %r284, %r361;
	atom.shared.add.u32 	%r363, [%r362], 1;
	shr.u32 	%r364, %r118, %r509;
	and.b32  	%r365, %r364, %r288;
	shl.b32 	%r366, %r365, 2;
	add.s32 	%r367, %r284, %r366;
	atom.shared.add.u32 	%r368, [%r367], 1;
	add.s32 	%r509, %r509, 8;
	add.s32 	%r508, %r508, 1;
	setp.lt.s32 	%p75, %r509, %r175;
	@%p75 bra 	$L__BB20_68;
$L__BB20_69:
	add.s64 	%rd136, %rd136, %rd4;
	setp.lt.u64 	%p76, %rd136, %rd9;
	@%p76 bra 	$L__BB20_32;
$L__BB20_70:
	bar.sync 	0;
	@%p1 bra 	$L__BB20_152;
	setp.lt.u32 	%p77, %r1, 7;
	mov.b32 	%r512, 0;
	@%p77 bra 	$L__BB20_90;
	mov.b32 	%r510, 0;
$L__BB20_73:
	.pragma "nounroll";
	shl.b32 	%r371, %r510, 10;
	add.s32 	%r124, %r6, %r371;
	ld.shared.u32 	%r125, [%r124];
	setp.eq.s32 	%p78, %r125, 0;
	@%p78 bra 	$L__BB20_75;
	cvt.u32.u64 	%r372, %rd5;
	shl.b32 	%r373, %r510, 8;
	add.s32 	%r374, %r373, %r372;
	mul.wide.u32 	%rd30, %r374, 8;
	add.s64 	%rd31, %rd2, %rd30;
	cvt.u64.u32 	%rd32, %r125;
	atom.global.add.u64 	%rd33, [%rd31], %rd32;
$L__BB20_75:
	ld.shared.u32 	%r126, [%r124+1024];
	setp.eq.s32 	%p79, %r126, 0;
	@%p79 bra 	$L__BB20_77;
	cvt.u32.u64 	%r375, %rd5;
	shl.b32 	%r376, %r510, 8;
	add.s32 	%r377, %r376, %r375;
	add.s32 	%r378, %r377, 256;
	mul.wide.u32 	%rd34, %r378, 8;
	add.s64 	%rd35, %rd2, %rd34;
	cvt.u64.u32 	%rd36, %r126;
	atom.global.add.u64 	%rd37, [%rd35], %rd36;
$L__BB20_77:
	ld.shared.u32 	%r127, [%r124+2048];
	setp.eq.s32 	%p80, %r127, 0;
	@%p80 bra 	$L__BB20_79;
	cvt.u32.u64 	%r379, %rd5;
	shl.b32 	%r380, %r510, 8;
	add.s32 	%r381, %r380, %r379;
	add.s32 	%r382, %r381, 512;
	mul.wide.u32 	%rd38, %r382, 8;
	add.s64 	%rd39, %rd2, %rd38;
	cvt.u64.u32 	%rd40, %r127;
	atom.global.add.u64 	%rd41, [%rd39], %rd40;
$L__BB20_79:
	ld.shared.u32 	%r128, [%r124+3072];
	setp.eq.s32 	%p81, %r128, 0;
	@%p81 bra 	$L__BB20_81;
	cvt.u32.u64 	%r383, %rd5;
	shl.b32 	%r384, %r510, 8;
	add.s32 	%r385, %r384, %r383;
	add.s32 	%r386, %r385, 768;
	mul.wide.u32 	%rd42, %r386, 8;
	add.s64 	%rd43, %rd2, %rd42;
	cvt.u64.u32 	%rd44, %r128;
	atom.global.add.u64 	%rd45, [%rd43], %rd44;
$L__BB20_81:
	ld.shared.u32 	%r129, [%r124+4096];
	setp.eq.s32 	%p82, %r129, 0;
	@%p82 bra 	$L__BB20_83;
	cvt.u32.u64 	%r387, %rd5;
	shl.b32 	%r388, %r510, 8;
	add.s32 	%r389, %r388, %r387;
	add.s32 	%r390, %r389, 1024;
	mul.wide.u32 	%rd46, %r390, 8;
	add.s64 	%rd47, %rd2, %rd46;
	cvt.u64.u32 	%rd48, %r129;
	atom.global.add.u64 	%rd49, [%rd47], %rd48;
$L__BB20_83:
	ld.shared.u32 	%r130, [%r124+5120];
	setp.eq.s32 	%p83, %r130, 0;
	@%p83 bra 	$L__BB20_85;
	cvt.u32.u64 	%r391, %rd5;
	shl.b32 	%r392, %r510, 8;
	add.s32 	%r393, %r392, %r391;
	add.s32 	%r394, %r393, 1280;
	mul.wide.u32 	%rd50, %r394, 8;
	add.s64 	%rd51, %rd2, %rd50;
	cvt.u64.u32 	%rd52, %r130;
	atom.global.add.u64 	%rd53, [%rd51], %rd52;
$L__BB20_85:
	ld.shared.u32 	%r131, [%r124+6144];
	setp.eq.s32 	%p84, %r131, 0;
	@%p84 bra 	$L__BB20_87;
	cvt.u32.u64 	%r395, %rd5;
	shl.b32 	%r396, %r510, 8;
	add.s32 	%r397, %r396, %r395;
	add.s32 	%r398, %r397, 1536;
	mul.wide.u32 	%rd54, %r398, 8;
	add.s64 	%rd55, %rd2, %rd54;
	cvt.u64.u32 	%rd56, %r131;
	atom.global.add.u64 	%rd57, [%rd55], %rd56;
$L__BB20_87:
	ld.shared.u32 	%r132, [%r124+7168];
	setp.eq.s32 	%p85, %r132, 0;
	@%p85 bra 	$L__BB20_89;
	cvt.u32.u64 	%r399, %rd5;
	shl.b32 	%r400, %r510, 8;
	add.s32 	%r401, %r400, %r399;
	add.s32 	%r402, %r401, 1792;
	mul.wide.u32 	%rd58, %r402, 8;
	add.s64 	%rd59, %rd2, %rd58;
	cvt.u64.u32 	%rd60, %r132;
	atom.global.add.u64 	%rd61, [%rd59], %rd60;
$L__BB20_89:
	add.s32 	%r510, %r510, 8;
	setp.ne.s32 	%p86, %r510, %r16;
	mov.u32 	%r512, %r16;
	@%p86 bra 	$L__BB20_73;
$L__BB20_90:
	add.s32 	%r135, %r5, -1;
	setp.eq.s32 	%p87, %r3, 0;
	@%p87 bra 	$L__BB20_111;
	setp.lt.u32 	%p88, %r4, 3;
	@%p88 bra 	$L__BB20_101;
	shl.b32 	%r403, %r512, 10;
	add.s32 	%r136, %r6, %r403;
	ld.shared.u32 	%r137, [%r136];
	setp.eq.s32 	%p89, %r137, 0;
	@%p89 bra 	$L__BB20_94;
	cvt.u32.u64 	%r404, %rd5;
	shl.b32 	%r405, %r512, 8;
	add.s32 	%r406, %r405, %r404;
	mul.wide.u32 	%rd62, %r406, 8;
	add.s64 	%rd63, %rd2, %rd62;
	cvt.u64.u32 	%rd64, %r137;
	atom.global.add.u64 	%rd65, [%rd63], %rd64;
$L__BB20_94:
	ld.shared.u32 	%r138, [%r136+1024];
	setp.eq.s32 	%p90, %r138, 0;
	@%p90 bra 	$L__BB20_96;
	cvt.u32.u64 	%r407, %rd5;
	shl.b32 	%r408, %r512, 8;
	add.s32 	%r409, %r408, %r407;
	add.s32 	%r410, %r409, 256;
	mul.wide.u32 	%rd66, %r410, 8;
	add.s64 	%rd67, %rd2, %rd66;
	cvt.u64.u32 	%rd68, %r138;
	atom.global.add.u64 	%rd69, [%rd67], %rd68;
$L__BB20_96:
	ld.shared.u32 	%r139, [%r136+2048];
	setp.eq.s32 	%p91, %r139, 0;
	@%p91 bra 	$L__BB20_98;
	cvt.u32.u64 	%r411, %rd5;
	shl.b32 	%r412, %r512, 8;
	add.s32 	%r413, %r412, %r411;
	add.s32 	%r414, %r413, 512;
	mul.wide.u32 	%rd70, %r414, 8;
	add.s64 	%rd71, %rd2, %rd70;
	cvt.u64.u32 	%rd72, %r139;
	atom.global.add.u64 	%rd73, [%rd71], %rd72;
$L__BB20_98:
	ld.shared.u32 	%r140, [%r136+3072];
	setp.eq.s32 	%p92, %r140, 0;
	@%p92 bra 	$L__BB20_100;
	cvt.u32.u64 	%r415, %rd5;
	shl.b32 	%r416, %r512, 8;
	add.s32 	%r417, %r416, %r415;
	add.s32 	%r418, %r417, 768;
	mul.wide.u32 	%rd74, %r418, 8;
	add.s64 	%rd75, %rd2, %rd74;
	cvt.u64.u32 	%rd76, %r140;
	atom.global.add.u64 	%rd77, [%rd75], %rd76;
$L__BB20_100:
	add.s32 	%r512, %r512, 4;
$L__BB20_101:
	setp.eq.s32 	%p93, %r5, 0;
	@%p93 bra 	$L__BB20_111;
	setp.eq.s32 	%p94, %r135, 0;
	@%p94 bra 	$L__BB20_108;
	shl.b32 	%r419, %r512, 10;
	add.s32 	%r143, %r6, %r419;
	ld.shared.u32 	%r144, [%r143];
	setp.eq.s32 	%p95, %r144, 0;
	@%p95 bra 	$L__BB20_105;
	cvt.u32.u64 	%r420, %rd5;
	shl.b32 	%r421, %r512, 8;
	add.s32 	%r422, %r421, %r420;
	mul.wide.u32 	%rd78, %r422, 8;
	add.s64 	%rd79, %rd2, %rd78;
	cvt.u64.u32 	%rd80, %r144;
	atom.global.add.u64 	%rd81, [%rd79], %rd80;
$L__BB20_105:
	ld.shared.u32 	%r145, [%r143+1024];
	setp.eq.s32 	%p96, %r145, 0;
	@%p96 bra 	$L__BB20_107;
	cvt.u32.u64 	%r423, %rd5;
	shl.b32 	%r424, %r512, 8;
	add.s32 	%r425, %r424, %r423;
	add.s32 	%r426, %r425, 256;
	mul.wide.u32 	%rd82, %r426, 8;
	add.s64 	%rd83, %rd2, %rd82;
	cvt.u64.u32 	%rd84, %r145;
	atom.global.add.u64 	%rd85, [%rd83], %rd84;
$L__BB20_107:
	add.s32 	%r512, %r512, 2;
$L__BB20_108:
	setp.eq.s32 	%p97, %r17, 0;
	@%p97 bra 	$L__BB20_111;
	shl.b32 	%r427, %r512, 10;
	add.s32 	%r428, %r6, %r427;
	ld.shared.u32 	%r148, [%r428];
	setp.eq.s32 	%p98, %r148, 0;
	@%p98 bra 	$L__BB20_111;
	cvt.u32.u64 	%r429, %rd5;
	shl.b32 	%r430, %r512, 8;
	add.s32 	%r431, %r430, %r429;
	mul.wide.u32 	%rd86, %r431, 8;
	add.s64 	%rd87, %rd2, %rd86;
	cvt.u64.u32 	%rd88, %r148;
	atom.global.add.u64 	%rd89, [%rd87], %rd88;
$L__BB20_111:
	cvt.u32.u64 	%r432, %rd5;
	setp.gt.u32 	%p99, %r432, 127;
	@%p99 bra 	$L__BB20_152;
	setp.lt.u32 	%p100, %r1, 7;
	mov.b32 	%r516, 0;
	@%p100 bra 	$L__BB20_131;
	mov.b32 	%r514, 0;
$L__BB20_114:
	.pragma "nounroll";
	shl.b32 	%r436, %r514, 10;
	add.s32 	%r150, %r6, %r436;
	ld.shared.u32 	%r151, [%r150+512];
	setp.eq.s32 	%p101, %r151, 0;
	shl.b32 	%r437, %r514, 8;
	add.s32 	%r438, %r437, %r432;
	mul.wide.u32 	%rd90, %r438, 8;
	add.s64 	%rd15, %rd2, %rd90;
	@%p101 bra 	$L__BB20_116;
	cvt.u64.u32 	%rd91, %r151;
	atom.global.add.u64 	%rd92, [%rd15+1024], %rd91;
$L__BB20_116:
	ld.shared.u32 	%r152, [%r150+1536];
	setp.eq.s32 	%p102, %r152, 0;
	@%p102 bra 	$L__BB20_118;
	cvt.u64.u32 	%rd93, %r152;
	atom.global.add.u64 	%rd94, [%rd15+3072], %rd93;
$L__BB20_118:
	ld.shared.u32 	%r153, [%r150+2560];
	setp.eq.s32 	%p103, %r153, 0;
	@%p103 bra 	$L__BB20_120;
	cvt.u64.u32 	%rd95, %r153;
	atom.global.add.u64 	%rd96, [%rd15+5120], %rd95;
$L__BB20_120:
	ld.shared.u32 	%r154, [%r150+3584];
	setp.eq.s32 	%p104, %r154, 0;
	@%p104 bra 	$L__BB20_122;
	cvt.u64.u32 	%rd97, %r154;
	atom.global.add.u64 	%rd98, [%rd15+7168], %rd97;
$L__BB20_122:
	ld.shared.u32 	%r155, [%r150+4608];
	setp.eq.s32 	%p105, %r155, 0;
	@%p105 bra 	$L__BB20_124;
	cvt.u64.u32 	%rd99, %r155;
	atom.global.add.u64 	%rd100, [%rd15+9216], %rd99;
$L__BB20_124:
	ld.shared.u32 	%r156, [%r150+5632];
	setp.eq.s32 	%p106, %r156, 0;
	@%p106 bra 	$L__BB20_126;
	cvt.u64.u32 	%rd101, %r156;
	atom.global.add.u64 	%rd102, [%rd15+11264], %rd101;
$L__BB20_126:
	ld.shared.u32 	%r157, [%r150+6656];
	setp.eq.s32 	%p107, %r157, 0;
	@%p107 bra 	$L__BB20_128;
	cvt.u64.u32 	%rd103, %r157;
	atom.global.add.u64 	%rd104, [%rd15+13312], %rd103;
$L__BB20_128:
	ld.shared.u32 	%r158, [%r150+7680];
	setp.eq.s32 	%p108, %r158, 0;
	@%p108 bra 	$L__BB20_130;
	cvt.u64.u32 	%rd105, %r158;
	atom.global.add.u64 	%rd106, [%rd15+15360], %rd105;
$L__BB20_130:
	add.s32 	%r514, %r514, 8;
	setp.ne.s32 	%p109, %r514, %r16;
	mov.u32 	%r516, %r16;
	@%p109 bra 	$L__BB20_114;
$L__BB20_131:
	setp.eq.s32 	%p110, %r3, 0;
	@%p110 bra 	$L__BB20_152;
	setp.lt.u32 	%p111, %r4, 3;
	@%p111 bra 	$L__BB20_142;
	shl.b32 	%r439, %r516, 10;
	add.s32 	%r161, %r6, %r439;
	ld.shared.u32 	%r162, [%r161+512];
	setp.eq.s32 	%p112, %r162, 0;
	@%p112 bra 	$L__BB20_135;
	shl.b32 	%r441, %r516, 8;
	add.s32 	%r442, %r441, %r432;
	mul.wide.u32 	%rd107, %r442, 8;
	add.s64 	%rd108, %rd2, %rd107;
	cvt.u64.u32 	%rd109, %r162;
	atom.global.add.u64 	%rd110, [%rd108+1024], %rd109;
$L__BB20_135:
	ld.shared.u32 	%r163, [%r161+1536];
	setp.eq.s32 	%p113, %r163, 0;
	@%p113 bra 	$L__BB20_137;
	shl.b32 	%r444, %r516, 8;
	add.s32 	%r445, %r444, %r432;
	add.s32 	%r446, %r445, 256;
	mul.wide.u32 	%rd111, %r446, 8;
	add.s64 	%rd112, %rd2, %rd111;
	cvt.u64.u32 	%rd113, %r163;
	atom.global.add.u64 	%rd114, [%rd112+1024], %rd113;
$L__BB20_137:
	ld.shared.u32 	%r164, [%r161+2560];
	setp.eq.s32 	%p114, %r164, 0;
	@%p114 bra 	$L__BB20_139;
	shl.b32 	%r448, %r516, 8;
	add.s32 	%r449, %r448, %r432;
	add.s32 	%r450, %r449, 512;
	mul.wide.u32 	%rd115, %r450, 8;
	add.s64 	%rd116, %rd2, %rd115;
	cvt.u64.u32 	%rd117, %r164;
	atom.global.add.u64 	%rd118, [%rd116+1024], %rd117;
$L__BB20_139:
	ld.shared.u32 	%r165, [%r161+3584];
	setp.eq.s32 	%p115, %r165, 0;
	@%p115 bra 	$L__BB20_141;
	shl.b32 	%r452, %r516, 8;
	add.s32 	%r453, %r452, %r432;
	add.s32 	%r454, %r453, 768;
	mul.wide.u32 	%rd119, %r454, 8;
	add.s64 	%rd120, %rd2, %rd119;
	cvt.u64.u32 	%rd121, %r165;
	atom.global.add.u64 	%rd122, [%rd120+1024], %rd121;
$L__BB20_141:
	add.s32 	%r516, %r516, 4;
$L__BB20_142:
	setp.eq.s32 	%p116, %r5, 0;
	@%p116 bra 	$L__BB20_152;
	setp.eq.s32 	%p117, %r135, 0;
	@%p117 bra 	$L__BB20_149;
	shl.b32 	%r455, %r516, 10;
	add.s32 	%r168, %r6, %r455;
	ld.shared.u32 	%r169, [%r168+512];
	setp.eq.s32 	%p118, %r169, 0;
	@%p118 bra 	$L__BB20_146;
	shl.b32 	%r457, %r516, 8;
	add.s32 	%r458, %r457, %r432;
	mul.wide.u32 	%rd123, %r458, 8;
	add.s64 	%rd124, %rd2, %rd123;
	cvt.u64.u32 	%rd125, %r169;
	atom.global.add.u64 	%rd126, [%rd124+1024], %rd125;
$L__BB20_146:
	ld.shared.u32 	%r170, [%r168+1536];
	setp.eq.s32 	%p119, %r170, 0;
	@%p119 bra 	$L__BB20_148;
	shl.b32 	%r460, %r516, 8;
	add.s32 	%r461, %r460, %r432;
	add.s32 	%r462, %r461, 256;
	mul.wide.u32 	%rd127, %r462, 8;
	add.s64 	%rd128, %rd2, %rd127;
	cvt.u64.u32 	%rd129, %r170;
	atom.global.add.u64 	%rd130, [%rd128+1024], %rd129;
$L__BB20_148:
	add.s32 	%r516, %r516, 2;
$L__BB20_149:
	setp.eq.s32 	%p120, %r17, 0;
	@%p120 bra 	$L__BB20_152;
	shl.b32 	%r463, %r516, 10;
	add.s32 	%r464, %r6, %r463;
	ld.shared.u32 	%r173, [%r464+512];
	setp.eq.s32 	%p121, %r173, 0;
	@%p121 bra 	$L__BB20_152;
	shl.b32 	%r466, %r516, 8;
	add.s32 	%r467, %r466, %r432;
	mul.wide.u32 	%rd131, %r467, 8;
	add.s64 	%rd132, %rd2, %rd131;
	cvt.u64.u32 	%rd133, %r173;
	atom.global.add.u64 	%rd134, [%rd132+1024], %rd133;
$L__BB20_152:
	bar.sync 	0;
	add.s64 	%rd135, %rd135, 1;
	setp.ne.s64 	%p122, %rd135, %rd6;
	@%p122 bra 	$L__BB20_2;
$L__BB20_153:
	ret;

}
	// .globl	_ZN3cub18CUB_300001_SM_10006detail10radix_sort33DeviceRadixSortExclusiveSumKernelINS1_5radix10policy_hubIfNS0_8NullTypeEyE10Policy1000EyEEvPT0_
.visible .entry _ZN3cub18CUB_300001_SM_10006detail10radix_sort33DeviceRadixSortExclusiveSumKernelINS1_5radix10policy_hubIfNS0_8NullTypeEyE10Policy1000EyEEvPT0_(
	.param .u64 .ptr .align 1 _ZN3cub18CUB_300001_SM_10006detail10radix_sort33DeviceRadixSortExclusiveSumKernelINS1_5radix10policy_hubIfNS0_8NullTypeEyE10Policy1000EyEEvPT0__param_0
)
{
	.reg .pred 	%p<4>;
	.reg .b32 	%r<28>;
	.reg .b64 	%rd<54>;
	// demoted variable
	.shared .align 16 .b8 _ZZN3cub18CUB_300001_SM_10006detail10radix_sort33DeviceRadixSortExclusiveSumKernelINS1_5radix10policy_hubIfNS0_8NullTypeEyE10Policy1000EyEEvPT0_E12temp_storage[2336];
	ld.param.u64 	%rd5, [_ZN3cub18CUB_300001_SM_10006detail10radix_sort33DeviceRadixSortExclusiveSumKernelINS1_5radix10policy_hubIfNS0_8NullTypeEyE10Policy1000EyEEvPT0__param_0];
	cvta.to.global.u64 	%rd6, %rd5;
	mov.u32 	%r3, %ctaid.x;
	shl.b32 	%r4, %r3, 8;
	mov.u32 	%r1, %tid.x;
	setp.gt.u32 	%p1, %r1, 255;
	add.s32 	%r5, %r4, %r1;
	mul.wide.s32 	%rd7, %r5, 8;
	add.s64 	%rd1, %rd6, %rd7;
	@%p1 bra 	$L__BB21_2;
	ld.global.u64 	%rd53, [%rd1];
$L__BB21_2:
	shr.u32 	%r6, %r1, 3;
	add.s32 	%r7, %r6, %r1;
	shl.b32 	%r8, %r7, 3;
	mov.u32 	%r9, _ZZN3cub18CUB_300001_SM_10006detail10radix_sort33DeviceRadixSortExclusiveSumKernelINS1_5radix10policy_hubIfNS0_8NullTypeEyE10Policy1000EyEEvPT0_E12temp_storage;
	add.s32 	%r10, %r9, %r8;
	add.s32 	%r2, %r10, 16;
	st.shared.u64 	[%r10+16], %rd53;
	bar.sync 	0;
	setp.gt.u32 	%p2, %r1, 31;
	@%p2 bra 	$L__BB21_4;
	mad.lo.s32 	%r27, %r1, 72, %r9;
	ld.shared.u64 	%rd23, [%r27+16];
	ld.shared.u64 	%rd24, [%r27+24];
	ld.shared.u64 	%rd25, [%r27+32];
	ld.shared.u64 	%rd26, [%r27+40];
	ld.shared.u64 	%rd27, [%r27+48];
	ld.shared.u64 	%rd28, [%r27+56];
	ld.shared.u64 	%rd29, [%r27+64];
	ld.shared.u64 	%rd30, [%r27+72];
	add.s64 	%rd31, %rd24, %rd23;
	add.s64 	%rd32, %rd31, %rd25;
	add.s64 	%rd33, %rd32, %rd26;
	add.s64 	%rd34, %rd33, %rd27;
	add.s64 	%rd35, %rd34, %rd28;
	add.s64 	%rd36, %rd35, %rd29;
	add.s64 	%rd10, %rd36, %rd30;
	mov.b32 	%r11, 1;
	mov.b32 	%r24, 0;
	mov.b32 	%r25, -1;
	// begin inline asm
	{  .reg .u64 r0;  .reg .u32 lo;  .reg .u32 hi;  .reg .pred p;  mov.b64 {lo, hi}, %rd10;  shfl.sync.up.b32 lo|p, lo, %r11, %r24, %r25;  shfl.sync.up.b32 hi|p, hi, %r11, %r24, %r25;  mov.b64 r0, {lo, hi};  @p add.u64 r0, r0, %rd10;  mov.u64 %rd8, r0;}
	// end inline asm
	mov.b32 	%r14, 2;
	// begin inline asm
	{  .reg .u64 r0;  .reg .u32 lo;  .reg .u32 hi;  .reg .pred p;  mov.b64 {lo, hi}, %rd8;  shfl.sync.up.b32 lo|p, lo, %r14, %r24, %r25;  shfl.sync.up.b32 hi|p, hi, %r14, %r24, %r25;  mov.b64 r0, {lo, hi};  @p add.u64 r0, r0, %rd8;  mov.u64 %rd11, r0;}
	// end inline asm
	mov.b32 	%r17, 4;
	// begin inline asm
	{  .reg .u64 r0;  .reg .u32 lo;  .reg .u32 hi;  .reg .pred p;  mov.b64 {lo, hi}, %rd11;  shfl.sync.up.b32 lo|p, lo, %r17, %r24, %r25;  shfl.sync.up.b32 hi|p, hi, %r17, %r24, %r25;  mov.b64 r0, {lo, hi};  @p add.u64 r0, r0, %rd11;  mov.u64 %rd14, r0;}
	// end inline asm
	mov.b32 	%r20, 8;
	// begin inline asm
	{  .reg .u64 r0;  .reg .u32 lo;  .reg .u32 hi;  .reg .pred p;  mov.b64 {lo, hi}, %rd14;  shfl.sync.up.b32 lo|p, lo, %r20, %r24, %r25;  shfl.sync.up.b32 hi|p, hi, %r20, %r24, %r25;  mov.b64 r0, {lo, hi};  @p add.u64 r0, r0, %rd14;  mov.u64 %rd17, r0;}
	// end inline asm
	mov.b32 	%r23, 16;
	// begin inline asm
	{  .reg .u64 r0;  .reg .u32 lo;  .reg .u32 hi;  .reg .pred p;  mov.b64 {lo, hi}, %rd17;  shfl.sync.up.b32 lo|p, lo, %r23, %r24, %r25;  shfl.sync.up.b32 hi|p, hi, %r23, %r24, %r25;  mov.b64 r0, {lo, hi};  @p add.u64 r0, r0, %rd17;  mov.u64 %rd20, r0;}
	// end inline asm
	sub.s64 	%rd37, %rd20, %rd10;
	ld.shared.u64 	%rd38, [%r27+16];
	ld.shared.u64 	%rd39, [%r27+24];
	ld.shared.u64 	%rd40, [%r27+32];
	ld.shared.u64 	%rd41, [%r27+40];
	ld.shared.u64 	%rd42, [%r27+48];
	ld.shared.u64 	%rd43, [%r27+56];
	ld.shared.u64 	%rd44, [%r27+64];
	add.s64 	%rd45, %rd38, %rd37;
	add.s64 	%rd46, %rd39, %rd45;
	add.s64 	%rd47, %rd40, %rd46;
	add.s64 	%rd48, %rd41, %rd47;
	add.s64 	%rd49, %rd42, %rd48;
	add.s64 	%rd50, %rd43, %rd49;
	add.s64 	%rd51, %rd44, %rd50;
	st.shared.u64 	[%r27+16], %rd37;
	st.shared.u64 	[%r27+24], %rd45;
	st.shared.u64 	[%r27+32], %rd46;
	st.shared.u64 	[%r27+40], %rd47;
	st.shared.u64 	[%r27+48], %rd48;
	st.shared.u64 	[%r27+56], %rd49;
	st.shared.u64 	[%r27+64], %rd50;
	st.shared.u64 	[%r27+72], %rd51;
$L__BB21_4:
	setp.gt.u32 	%p3, %r1, 255;
	bar.sync 	0;
	@%p3 bra 	$L__BB21_6;
	ld.shared.u64 	%rd52, [%r2];
	st.global.u64 	[%rd1], %rd52;
$L__BB21_6:
	ret;

}
	// .globl	_ZN3cub18CUB_300001_SM_10006detail10radix_sort29DeviceRadixSortOnesweepKernelINS1_5radix10policy_hubIfNS0_8NullTypeEyE10Policy1000ELNS0_9SortOrderE0EfS6_yiiNS1_21identity_decomposer_tEEEvPT5_SC_PT3_PKSD_PT1_PKSH_PT2_PKSL_T4_iiT6_
.visible .entry _ZN3cub18CUB_300001_SM_10006detail10radix_sort29DeviceRadixSortOnesweepKernelINS1_5radix10policy_hubIfNS0_8NullTypeEyE10Policy1000ELNS0_9SortOrderE0EfS6_yiiNS1_21identity_decomposer_tEEEvPT5_SC_PT3_PKSD_PT1_PKSH_PT2_PKSL_T4_iiT6_(
	.param .u64 .ptr .align 1 _ZN3cub18CUB_300001_SM_10006detail10radix_sort29DeviceRadixSortOnesweepKernelINS1_5radix10policy_hubIfNS0_8NullTypeEyE10Policy1000ELNS0_9SortOrderE0EfS6_yiiNS1_21identity_decomposer_tEEEvPT5_SC_PT3_PKSD_PT1_PKSH_PT2_PKSL_T4_iiT6__param_0,
	.param .u64 .ptr .align 1 _ZN3cub18CUB_300001_SM_10006detail10radix_sort29DeviceRadixSortOnesweepKernelINS1_5radix10policy_hubIfNS0_8NullTypeEyE10Policy1000ELNS0_9SortOrderE0EfS6_yiiNS1_21identity_decomposer_tEEEvPT5_SC_PT3_PKSD_PT1_PKSH_PT2_PKSL_T4_iiT6__param_1,
	.param .u64 .ptr .align 1 _ZN3cub18CUB_300001_SM_10006detail10radix_sort29DeviceRadixSortOnesweepKernelINS1_5radix10policy_hubIfNS0_8NullTypeEyE10Policy1000ELNS0_9SortOrderE0EfS6_yiiNS1_21identity_decomposer_tEEEvPT5_SC_PT3_PKSD_PT1_PKSH_PT2_PKSL_T4_iiT6__param_2,
	.param .u64 .ptr .align 1 _ZN3cub18CUB_300001_SM_10006detail10radix_sort29DeviceRadixSortOnesweepKernelINS1_5radix10policy_hubIfNS0_8NullTypeEyE10Policy1000ELNS0_9SortOrderE0EfS6_yiiNS1_21identity_decomposer_tEEEvPT5_SC_PT3_PKSD_PT1_PKSH_PT2_PKSL_T4_iiT6__param_3,
	.param .u64 .ptr .align 1 _ZN3cub18CUB_300001_SM_10006detail10radix_sort29DeviceRadixSortOnesweepKernelINS1_5radix10policy_hubIfNS0_8NullTypeEyE10Policy1000ELNS0_9SortOrderE0EfS6_yiiNS1_21identity_decomposer_tEEEvPT5_SC_PT3_PKSD_PT1_PKSH_PT2_PKSL_T4_iiT6__param_4,
	.param .u64 .ptr .align 1 _ZN3cub18CUB_300001_SM_10006detail10radix_sort29DeviceRadixSortOnesweepKernelINS1_5radix10policy_hubIfNS0_8NullTypeEyE10Policy1000ELNS0_9SortOrderE0EfS6_yiiNS1_21identity_decomposer_tEEEvPT5_SC_PT3_PKSD_PT1_PKSH_PT2_PKSL_T4_iiT6__param_5,
	.param .u64 .ptr .align 1 _ZN3cub18CUB_300001_SM_10006detail10radix_sort29DeviceRadixSortOnesweepKernelINS1_5radix10policy_hubIfNS0_8NullTypeEyE10Policy1000ELNS0_9SortOrderE0EfS6_yiiNS1_21identity_decomposer_tEEEvPT5_SC_PT3_PKSD_PT1_PKSH_PT2_PKSL_T4_iiT6__param_6,
	.param .u64 .ptr .align 1 _ZN3cub18CUB_300001_SM_10006detail10radix_sort29DeviceRadixSortOnesweepKernelINS1_5radix10policy_hubIfNS0_8NullTypeEyE10Policy1000ELNS0_9SortOrderE0EfS6_yiiNS1_21identity_decomposer_tEEEvPT5_SC_PT3_PKSD_PT1_PKSH_PT2_PKSL_T4_iiT6__param_7,
	.param .u32 _ZN3cub18CUB_300001_SM_10006detail10radix_sort29DeviceRadixSortOnesweepKernelINS1_5radix10policy_hubIfNS0_8NullTypeEyE10Policy1000ELNS0_9SortOrderE0EfS6_yiiNS1_21identity_decomposer_tEEEvPT5_SC_PT3_PKSD_PT1_PKSH_PT2_PKSL_T4_iiT6__param_8,
	.param .u32 _ZN3cub18CUB_300001_SM_10006detail10radix_sort29DeviceRadixSortOnesweepKernelINS1_5radix10policy_hubIfNS0_8NullTypeEyE10Policy1000ELNS0_9SortOrderE0EfS6_yiiNS1_21identity_decomposer_tEEEvPT5_SC_PT3_PKSD_PT1_PKSH_PT2_PKSL_T4_iiT6__param_9,
	.param .u32 _ZN3cub18CUB_300001_SM_10006detail10radix_sort29DeviceRadixSortOnesweepKernelINS1_5radix10policy_hubIfNS0_8NullTypeEyE10Policy1000ELNS0_9SortOrderE0EfS6_yiiNS1_21identity_decomposer_tEEEvPT5_SC_PT3_PKSD_PT1_PKSH_PT2_PKSL_T4_iiT6__param_10,
	.param .align 1 .b8 _ZN3cub18CUB_300001_SM_10006detail10radix_sort29DeviceRadixSortOnesweepKernelINS1_5radix10policy_hubIfNS0_8NullTypeEyE10Policy1000ELNS0_9SortOrderE0EfS6_yiiNS1_21identity_decomposer_tEEEvPT5_SC_PT3_PKSD_PT1_PKSH_PT2_PKSL_T4_iiT6__param_11[1]
)
.maxntid 384
{
	.reg .pred 	%p<281>;
	.reg .b32 	%r<1853>;
	.reg .b64 	%rd<230>;
	// demoted variable
	.shared .align 16 .b8 _ZZN3cub18CUB_300001_SM_10006detail10radix_sort29DeviceRadixSortOnesweepKernelINS1_5radix10policy_hubIfNS0_8NullTypeEyE10Policy1000ELNS0_9SortOrderE0EfS6_yiiNS1_21identity_decomposer_tEEEvPT5_SC_PT3_PKSD_PT1_PKSH_PT2_PKSL_T4_iiT6_E1s[29696];
	ld.param.u64 	%rd20, [_ZN3cub18CUB_300001_SM_10006detail10radix_sort29DeviceRadixSortOnesweepKernelINS1_5radix10policy_hubIfNS0_8NullTypeEyE10Policy1000ELNS0_9SortOrderE0EfS6_yiiNS1_21identity_decomposer_tEEEvPT5_SC_PT3_PKSD_PT1_PKSH_PT2_PKSL_T4_iiT6__param_0];
	ld.param.u64 	%rd21, [_ZN3cub18CUB_300001_SM_10006detail10radix_sort29DeviceRadixSortOnesweepKernelINS1_5radix10policy_hubIfNS0_8NullTypeEyE10Policy1000ELNS0_9SortOrderE0EfS6_yiiNS1_21identity_decomposer_tEEEvPT5_SC_PT3_PKSD_PT1_PKSH_PT2_PKSL_T4_iiT6__param_1];
	ld.param.u64 	%rd24, [_ZN3cub18CUB_300001_SM_10006detail10radix_sort29DeviceRadixSortOnesweepKernelINS1_5radix10policy_hubIfNS0_8NullTypeEyE10Policy1000ELNS0_9SortOrderE0EfS6_yiiNS1_21identity_decomposer_tEEEvPT5_SC_PT3_PKSD_PT1_PKSH_PT2_PKSL_T4_iiT6__param_4];
	ld.param.u64 	%rd25, [_ZN3cub18CUB_300001_SM_10006detail10radix_sort29DeviceRadixSortOnesweepKernelINS1_5radix10policy_hubIfNS0_8NullTypeEyE10Policy1000ELNS0_9SortOrderE0EfS6_yiiNS1_21identity_decomposer_tEEEvPT5_SC_PT3_PKSD_PT1_PKSH_PT2_PKSL_T4_iiT6__param_5];
	ld.param.u32 	%r298, [_ZN3cub18CUB_300001_SM_10006detail10radix_sort29DeviceRadixSortOnesweepKernelINS1_5radix10policy_hubIfNS0_8NullTypeEyE10Policy1000ELNS0_9SortOrderE0EfS6_yiiNS1_21identity_decomposer_tEEEvPT5_SC_PT3_PKSD_PT1_PKSH_PT2_PKSL_T4_iiT6__param_9];
	ld.param.u32 	%r299, [_ZN3cub18CUB_300001_SM_10006detail10radix_sort29DeviceRadixSortOnesweepKernelINS1_5radix10policy_hubIfNS0_8NullTypeEyE10Policy1000ELNS0_9SortOrderE0EfS6_yiiNS1_21identity_decomposer_tEEEvPT5_SC_PT3_PKSD_PT1_PKSH_PT2_PKSL_T4_iiT6__param_10];
	cvta.to.global.u64 	%rd1, %rd24;
	cvta.to.global.u64 	%rd2, %rd20;
	cvta.to.global.u64 	%rd3, %rd25;
	mov.u32 	%r1, %tid.x;
	shr.u32 	%r2, %r1, 5;
	// begin inline asm
	mov.u32 %r300, %laneid;
	// end inline asm
	setp.ne.s32 	%p1, %r1, 0;
	@%p1 bra 	$L__BB22_2;
	cvta.to.global.u64 	%rd26, %rd21;
	atom.global.add.u32 	%r301, [%rd26], 1;
	st.shared.u32 	[_ZZN3cub18CUB_300001_SM_10006detail10radix_sort29DeviceRadixSortOnesweepKernelINS1_5radix10policy_hubIfNS0_8NullTypeEyE10Policy1000ELNS0_9SortOrderE0EfS6_yiiNS1_21identity_decomposer_tEEEvPT5_SC_PT3_PKSD_PT1_PKSH_PT2_PKSL_T4_iiT6_E1s+27648], %r301;
$L__BB22_2:
	ld.param.u32 	%r1757, [_ZN3cub18CUB_300001_SM_10006detail10radix_sort29DeviceRadixSortOnesweepKernelINS1_5radix10policy_hubIfNS0_8NullTypeEyE10Policy1000ELNS0_9SortOrderE0EfS6_yiiNS1_21identity_decomposer_tEEEvPT5_SC_PT3_PKSD_PT1_PKSH_PT2_PKSL_T4_iiT6__param_8];
	bar.sync 	0;
	ld.shared.u32 	%r4, [_ZZN3cub18CUB_300001_SM_10006detail10radix_sort29DeviceRadixSortOnesweepKernelINS1_5radix10policy_hubIfNS0_8NullTypeEyE10Policy1000ELNS0_9SortOrderE0EfS6_yiiNS1_21identity_decomposer_tEEEvPT5_SC_PT3_PKSD_PT1_PKSH_PT2_PKSL_T4_iiT6_E1s+27648];
	mul.lo.s32 	%r302, %r4, 6912;
	add.s32 	%r5, %r302, 6912;
	setp.gt.s32 	%p2, %r5, %r1757;
	cvt.s64.s32 	%rd4, %r302;
	@%p2 bra 	$L__BB22_4;
	and.b32  	%r303, %r1, 31;
	and.b32  	%r304, %r1, 992;
	mul.lo.s32 	%r305, %r304, 18;
	or.b32  	%r306, %r305, %r303;
	cvt.u64.u32 	%rd27, %r306;
	add.s64 	%rd28, %rd27, %rd4;
	shl.b64 	%rd29, %rd28, 2;
	add.s64 	%rd30, %rd3, %rd29;
	ld.global.u32 	%r1782, [%rd30];
	ld.global.u32 	%r1783, [%rd30+128];
	ld.global.u32 	%r1784, [%rd30+256];
	ld.global.u32 	%r1785, [%rd30+384];
	ld.global.u32 	%r1786, [%rd30+512];
	ld.global.u32 	%r1787, [%rd30+640];
	ld.global.u32 	%r1788, [%rd30+768];
	ld.global.u32 	%r1789, [%rd30+896];
	ld.global.u32 	%r1790, [%rd30+1024];
	ld.global.u32 	%r1791, [%rd30+1152];
	ld.global.u32 	%r1792, [%rd30+1280];
	ld.global.u32 	%r1793, [%rd30+1408];
	ld.global.u32 	%r1794, [%rd30+1536];
	ld.global.u32 	%r1795, [%rd30+1664];
	ld.global.u32 	%r1796, [%rd30+1792];
	ld.global.u32 	%r1797, [%rd30+1920];
	ld.global.u32 	%r1798, [%rd30+2048];
	ld.global.u32 	%r1799, [%rd30+2176];
	bra.uni 	$L__BB22_40;
$L__BB22_4:
	ld.param.u32 	%r1758, [_ZN3cub18CUB_300001_SM_10006detail10radix_sort29DeviceRadixSortOnesweepKernelINS1_5radix10policy_hubIfNS0_8NullTypeEyE10Policy1000ELNS0_9SortOrderE0EfS6_yiiNS1_21identity_decomposer_tEEEvPT5_SC_PT3_PKSD_PT1_PKSH_PT2_PKSL_T4_iiT6__param_8];
	cvt.u32.u64 	%r308, %rd4;
	sub.s32 	%r24, %r1758, %r308;
	and.b32  	%r309, %r1, 31;
	and.b32  	%r310, %r1, 992;
	mul.lo.s32 	%r311, %r310, 18;
	or.b32  	%r25, %r311, %r309;
	setp.ge.s32 	%p3, %r25, %r24;
	cvt.u64.u32 	%rd31, %r25;
	add.s64 	%rd32, %rd31, %rd4;
	shl.b64 	%rd33, %rd32, 2;
	add.s64 	%rd5, %rd3, %rd33;
	mov.b32 	%r1782, 2147483647;
	@%p3 bra 	$L__BB22_6;
	ld.global.u32 	%r1782, [%rd5];
$L__BB22_6:
	add.s32 	%r313, %r25, 32;
	setp.ge.s32 	%p4, %r313, %r24;
	mov.b32 	%r1783, 2147483647;
	@%p4 bra 	$L__BB22_8;
	ld.global.u32 	%r1783, [%rd5+128];
$L__BB22_8:
	add.s32 	%r315, %r25, 64;
	setp.ge.s32 	%p5, %r315, %r24;
	mov.b32 	%r1784, 2147483647;
	@%p5 bra 	$L__BB22_10;
	ld.global.u32 	%r1784, [%rd5+256];
$L__BB22_10:
	add.s32 	%r317, %r25, 96;
	setp.ge.s32 	%p6, %r317, %r24;
	mov.b32 	%r1785, 2147483647;
	@%p6 bra 	$L__BB22_12;
	ld.global.u32 	%r1785, [%rd5+384];
$L__BB22_12:
	add.s32 	%r319, %r25, 128;
	setp.ge.s32 	%p7, %r319, %r24;
	mov.b32 	%r1786, 2147483647;
	@%p7 bra 	$L__BB22_14;
	ld.global.u32 	%r1786, [%rd5+512];
$L__BB22_14:
	add.s32 	%r321, %r25, 160;
	setp.ge.s32 	%p8, %r321, %r24;
	mov.b32 	%r1787, 2147483647;
	@%p8 bra 	$L__BB22_16;
	ld.global.u32 	%r1787, [%rd5+640];
$L__BB22_16:
	add.s32 	%r323, %r25, 192;
	setp.ge.s32 	%p9, %r323, %r24;
	mov.b32 	%r1788, 2147483647;
	@%p9 bra 	$L__BB22_18;
	ld.global.u32 	%r1788, [%rd5+768];
$L__BB22_18:
	add.s32 	%r325, %r25, 224;
	setp.ge.s32 	%p10, %r325, %r24;
	mov.b32 	%r1789, 2147483647;
	@%p10 bra 	$L__BB22_20;
	ld.global.u32 	%r1789, [%rd5+896];
$L__BB22_20:
	add.s32 	%r327, %r25, 256;
	setp.ge.s32 	%p11, %r327, %r24;
	mov.b32 	%r1790, 2147483647;
	@%p11 bra 	$L__BB22_22;
	ld.global.u32 	%r1790, [%rd5+1024];
$L__BB22_22:
	add.s32 	%r329, %r25, 288;
	setp.ge.s32 	%p12, %r329, %r24;
	mov.b32 	%r1791, 2147483647;
	@%p12 bra 	$L__BB22_24;
	ld.global.u32 	%r1791, [%rd5+1152];
$L__BB22_24:
	add.s32 	%r331, %r25, 320;
	setp.ge.s32 	%p13, %r331, %r24;
	mov.b32 	%r1792, 2147483647;
	@%p13 bra 	$L__BB22_26;
	ld.global.u32 	%r1792, [%rd5+1280];
$L__BB22_26:
	add.s32 	%r333, %r25, 352;
	setp.ge.s32 	%p14, %r333, %r24;
	mov.b32 	%r1793, 2147483647;
	@%p14 bra 	$L__BB22_28;
	ld.global.u32 	%r1793, [%rd5+1408];
$L__BB22_28:
	add.s32 	%r335, %r25, 384;
	setp.ge.s32 	%p15, %r335, %r24;
	mov.b32 	%r1794, 2147483647;
	@%p15 bra 	$L__BB22_30;
	ld.global.u32 	%r1794, [%rd5+1536];
$L__BB22_30:
	add.s32 	%r337, %r25, 416;
	setp.ge.s32 	%p16, %r337, %r24;
	mov.b32 	%r1795, 2147483647;
	@%p16 bra 	$L__BB22_32;
	ld.global.u32 	%r1795, [%rd5+1664];
$L__BB22_32:
	add.s32 	%r339, %r25, 448;
	setp.ge.s32 	%p17, %r339, %r24;
	mov.b32 	%r1796, 2147483647;
	@%p17 bra 	$L__BB22_34;
	ld.global.u32 	%r1796, [%rd5+1792];
$L__BB22_34:
	add.s32 	%r341, %r25, 480;
	setp.ge.s32 	%p18, %r341, %r24;
	mov.b32 	%r1797, 2147483647;
	@%p18 bra 	$L__BB22_36;
	ld.global.u32 	%r1797, [%rd5+1920];
$L__BB22_36:
	add.s32 	%r343, %r25, 512;
	setp.ge.s32 	%p19, %r343, %r24;
	mov.b32 	%r1798, 2147483647;
	@%p19 bra 	$L__BB22_38;
	ld.global.u32 	%r1798, [%rd5+2048];
$L__BB22_38:
	add.s32 	%r345, %r25, 544;
	setp.ge.s32 	%p20, %r345, %r24;
	mov.b32 	%r1799, 2147483647;
	@%p20 bra 	$L__BB22_40;
	ld.global.u32 	%r1799, [%rd5+2176];
$L__BB22_40:
	setp.gt.s32 	%p21, %r1782, -1;
	selp.b32 	%r346, -2147483648, -1, %p21;
	xor.b32  	%r1813, %r346, %r1782;
	setp.gt.s32 	%p22, %r1783, -1;
	selp.b32 	%r347, -2147483648, -1, %p22;
	xor.b32  	%r1814, %r347, %r1783;
	setp.gt.s32 	%p23, %r1784, -1;
	selp.b32 	%r348, -2147483648, -1, %p23;
	xor.b32  	%r1815, %r348, %r1784;
	setp.gt.s32 	%p24, %r1785, -1;
	selp.b32 	%r349, -2147483648, -1, %p24;
	xor.b32  	%r1816, %r349, %r1785;
	setp.gt.s32 	%p25, %r1786, -1;
	selp.b32 	%r350, -2147483648, -1, %p25;
	xor.b32  	%r1817, %r350, %r1786;
	setp.gt.s32 	%p26, %r1787, -1;
	selp.b32 	%r351, -2147483648, -1, %p26;
	xor.b32  	%r1818, %r351, %r1787;
	setp.gt.s32 	%p27, %r1788, -1;
	selp.b32 	%r352, -2147483648, -1, %p27;
	xor.b32  	%r1819, %r352, %r1788;
	setp.gt.s32 	%p28, %r1789, -1;
	selp.b32 	%r353, -2147483648, -1, %p28;
	xor.b32  	%r1820, %r353, %r1789;
	setp.gt.s32 	%p29, %r1790, -1;
	selp.b32 	%r354, -2147483648, -1, %p29;
	xor.b32  	%r1821, %r354, %r1790;
	setp.gt.s32 	%p30, %r1791, -1;
	selp.b32 	%r355, -2147483648, -1, %p30;
	xor.b32  	%r1822, %r355, %r1791;
	setp.gt.s32 	%p31, %r1792, -1;
	selp.b32 	%r356, -2147483648, -1, %p31;
	xor.b32  	%r1823, %r356, %r1792;
	setp.gt.s32 	%p32, %r1793, -1;
	selp.b32 	%r357, -2147483648, -1, %p32;
	xor.b32  	%r1824, %r357, %r1793;
	setp.gt.s32 	%p33, %r1794, -1;
	selp.b32 	%r358, -2147483648, -1, %p33;
	xor.b32  	%r1825, %r358, %r1794;
	setp.gt.s32 	%p34, %r1795, -1;
	selp.b32 	%r359, -2147483648, -1, %p34;
	xor.b32  	%r1826, %r359, %r1795;
	setp.gt.s32 	%p35, %r1796, -1;
	selp.b32 	%r360, -2147483648, -1, %p35;
	xor.b32  	%r1827, %r360, %r1796;
	setp.gt.s32 	%p36, %r1797, -1;
	selp.b32 	%r361, -2147483648, -1, %p36;
	xor.b32  	%r1828, %r361, %r1797;
	setp.gt.s32 	%p37, %r1798, -1;
	selp.b32 	%r362, -2147483648, -1, %p37;
	xor.b32  	%r1829, %r362, %r1798;
	setp.gt.s32 	%p38, %r1799, -1;
	selp.b32 	%r363, -2147483648, -1, %p38;
	xor.b32  	%r1830, %r363, %r1799;
	mov.b32 	%r364, -1;
	shl.b32 	%r365, %r364, %r299;
	not.b32 	%r97, %r365;
	shl.b32 	%r366, %r2, 10;
	mov.u32 	%r367, _ZZN3cub18CUB_300001_SM_10006detail10radix_sort29DeviceRadixSortOnesweepKernelINS1_5radix10policy_hubIfNS0_8NullTypeEyE10Policy1000ELNS0_9SortOrderE0EfS6_yiiNS1_21identity_decomposer_tEEEvPT5_SC_PT3_PKSD_PT1_PKSH_PT2_PKSL_T4_iiT6_E1s;
	add.s32 	%r98, %r367, %r366;
	setp.gt.s32 	%p39, %r300, 255;
	@%p39 bra 	$L__BB22_53;
	max.s32 	%r368, %r300, 224;
	sub.s32 	%r369, %r368, %r300;
	add.s32 	%r370, %r369, 31;
	shr.u32 	%r371, %r370, 5;
	add.s32 	%r99, %r371, 1;
	and.b32  	%r100, %r99, 15;
	setp.lt.u32 	%p40, %r370, 480;
	mov.u32 	%r1803, %r300;
	@%p40 bra 	$L__BB22_44;
	and.b32  	%r372, %r99, 268435440;
	neg.s32 	%r1801, %r372;
	shl.b32 	%r374, %r300, 2;
	add.s32 	%r375, %r366, %r374;
	add.s32 	%r377, %r375, %r367;
	add.s32 	%r1800, %r377, 1024;
	mov.u32 	%r1803, %r300;
$L__BB22_43:
	.pragma "nounroll";
	mov.b32 	%r378, 0;
	st.shared.u32 	[%r1800+-1024], %r378;
	st.shared.u32 	[%r1800+-896], %r378;
	st.shared.u32 	[%r1800+-768], %r378;
	st.shared.u32 	[%r1800+-640], %r378;
	st.shared.u32 	[%r1800+-512], %r378;
	st.shared.u32 	[%r1800+-384], %r378;
	st.shared.u32 	[%r1800+-256], %r378;
	st.shared.u32 	[%r1800+-128], %r378;
	st.shared.u32 	[%r1800], %r378;
	st.shared.u32 	[%r1800+128], %r378;
	st.shared.u32 	[%r1800+256], %r378;
	st.shared.u32 	[%r1800+384], %r378;
	st.shared.u32 	[%r1800+512], %r378;
	st.shared.u32 	[%r1800+640], %r378;
	st.shared.u32 	[%r1800+768], %r378;
	st.shared.u32 	[%r1800+896], %r378;
	add.s32 	%r1803, %r1803, 512;
	add.s32 	%r1801, %r1801, 16;
	add.s32 	%r1800, %r1800, 2048;
	setp.ne.s32 	%p41, %r1801, 0;
	@%p41 bra 	$L__BB22_43;
$L__BB22_44:
	setp.eq.s32 	%p42, %r100, 0;
	@%p42 bra 	$L__BB22_53;
	and.b32  	%r110, %r99, 7;
	setp.lt.u32 	%p43, %r100, 8;
	@%p43 bra 	$L__BB22_47;
	shl.b32 	%r379, %r1803, 2;
	add.s32 	%r380, %r98, %r379;
	mov.b32 	%r381, 0;
	st.shared.u32 	[%r380], %r381;
	st.shared.u32 	[%r380+128], %r381;
	st.shared.u32 	[%r380+256], %r381;
	st.shared.u32 	[%r380+384], %r381;
	st.shared.u32 	[%r380+512], %r381;
	st.shared.u32 	[%r380+640], %r381;
	st.shared.u32 	[%r380+768], %r381;
	st.shared.u32 	[%r380+896], %r381;
	add.s32 	%r1803, %r1803, 256;
$L__BB22_47:
	setp.eq.s32 	%p44, %r110, 0;
	@%p44 bra 	$L__BB22_53;
	and.b32  	%r113, %r99, 3;
	setp.lt.u32 	%p45, %r110, 4;
	@%p45 bra 	$L__BB22_50;
	shl.b32 	%r382, %r1803, 2;
	add.s32 	%r383, %r98, %r382;
	mov.b32 	%r384, 0;
	st.shared.u32 	[%r383], %r384;
	st.shared.u32 	[%r383+128], %r384;
	st.shared.u32 	[%r383+256], %r384;
	st.shared.u32 	[%r383+384], %r384;
	add.s32 	%r1803, %r1803, 128;
$L__BB22_50:
	setp.eq.s32 	%p46, %r113, 0;
	@%p46 bra 	$L__BB22_53;
	shl.b32 	%r386, %r1803, 2;
	add.s32 	%r387, %r366, %r386;
	add.s32 	%r1807, %r367, %r387;
	neg.s32 	%r1806, %r113;
$L__BB22_52:
	.pragma "nounroll";
	mov.b32 	%r389, 0;
	st.shared.u32 	[%r1807], %r389;
	add.s32 	%r1807, %r1807, 128;
	add.s32 	%r1806, %r1806, 1;
	setp.ne.s32 	%p47, %r1806, 0;
	@%p47 bra 	$L__BB22_52;
$L__BB22_53:
	bar.warp.sync 	-1;
	setp.eq.s32 	%p48, %r1813, 2147483647;
	selp.b32 	%r391, -2147483648, %r1813, %p48;
	shr.u32 	%r392, %r391, %r298;
	and.b32  	%r122, %r392, %r97;
	shl.b32 	%r393, %r122, 2;
	add.s32 	%r394, %r98, %r393;
	atom.shared.add.u32 	%r395, [%r394], 1;
	setp.eq.s32 	%p49, %r1814, 2147483647;
	selp.b32 	%r396, -2147483648, %r1814, %p49;
	shr.u32 	%r397, %r396, %r298;
	and.b32  	%r398, %r397, %r97;
	shl.b32 	%r399, %r398, 2;
	add.s32 	%r400, %r98, %r399;
	atom.shared.add.u32 	%r401, [%r400], 1;
	setp.eq.s32 	%p50, %r1815, 2147483647;
	selp.b32 	%r402, -2147483648, %r1815, %p50;
	shr.u32 	%r403, %r402, %r298;
	and.b32  	%r404, %r403, %r97;
	shl.b32 	%r405, %r404, 2;
	add.s32 	%r406, %r98, %r405;
	atom.shared.add.u32 	%r407, [%r406], 1;
	setp.eq.s32 	%p51, %r1816, 2147483647;
	selp.b32 	%r408, -2147483648, %r1816, %p51;
	shr.u32 	%r409, %r408, %r298;
	and.b32  	%r410, %r409, %r97;
	shl.b32 	%r411, %r410, 2;
	add.s32 	%r412, %r98, %r411;
	atom.shared.add.u32 	%r413, [%r412], 1;
	setp.eq.s32 	%p52, %r1817, 2147483647;
	selp.b32 	%r414, -2147483648, %r1817, %p52;
	shr.u32 	%r415, %r414, %r298;
	and.b32  	%r416, %r415, %r97;
	shl.b32 	%r417, %r416, 2;
	add.s32 	%r418, %r98, %r417;
	atom.shared.add.u32 	%r419, [%r418], 1;
	setp.eq.s32 	%p53, %r1818, 2147483647;
	selp.b32 	%r420, -2147483648, %r1818, %p53;
	shr.u32 	%r421, %r420, %r298;
	and.b32  	%r422, %r421, %r97;
	shl.b32 	%r423, %r422, 2;
	add.s32 	%r424, %r98, %r423;
	atom.shared.add.u32 	%r425, [%r424], 1;
	setp.eq.s32 	%p54, %r1819, 2147483647;
	selp.b32 	%r426, -2147483648, %r1819, %p54;
	shr.u32 	%r427, %r426, %r298;
	and.b32  	%r428, %r427, %r97;
	shl.b32 	%r429, %r428, 2;
	add.s32 	%r430, %r98, %r429;
	atom.shared.add.u32 	%r431, [%r430], 1;
	setp.eq.s32 	%p55, %r1820, 2147483647;
	selp.b32 	%r432, -2147483648, %r1820, %p55;
	shr.u32 	%r433, %r432, %r298;
	and.b32  	%r434, %r433, %r97;
	shl.b32 	%r435, %r434, 2;
	add.s32 	%r436, %r98, %r435;
	atom.shared.add.u32 	%r437, [%r436], 1;
	setp.eq.s32 	%p56, %r1821, 2147483647;
	selp.b32 	%r438, -2147483648, %r1821, %p56;
	shr.u32 	%r439, %r438, %r298;
	and.b32  	%r440, %r439, %r97;
	shl.b32 	%r441, %r440, 2;
	add.s32 	%r442, %r98, %r441;
	atom.shared.add.u32 	%r443, [%r442], 1;
	setp.eq.s32 	%p57, %r1822, 2147483647;
	selp.b32 	%r444, -2147483648, %r1822, %p57;
	shr.u32 	%r445, %r444, %r298;
	and.b32  	%r446, %r445, %r97;
	shl.b32 	%r447, %r446, 2;
	add.s32 	%r448, %r98, %r447;
	atom.shared.add.u32 	%r449, [%r448], 1;
	setp.eq.s32 	%p58, %r1823, 2147483647;
	selp.b32 	%r450, -2147483648, %r1823, %p58;
	shr.u32 	%r451, %r450, %r298;
	and.b32  	%r452, %r451, %r97;
	shl.b32 	%r453, %r452, 2;
	add.s32 	%r454, %r98, %r453;
	atom.shared.add.u32 	%r455, [%r454], 1;
	setp.eq.s32 	%p59, %r1824, 2147483647;
	selp.b32 	%r456, -2147483648, %r1824, %p59;
	shr.u32 	%r457, %r456, %r298;
	and.b32  	%r458, %r457, %r97;
	shl.b32 	%r459, %r458, 2;
	add.s32 	%r460, %r98, %r459;
	atom.shared.add.u32 	%r461, [%r460], 1;
	setp.eq.s32 	%p60, %r1825, 2147483647;
	selp.b32 	%r462, -2147483648, %r1825, %p60;
	shr.u32 	%r463, %r462, %r298;
	and.b32  	%r464, %r463, %r97;
	shl.b32 	%r465, %r464, 2;
	add.s32 	%r466, %r98, %r465;
	atom.shared.add.u32 	%r467, [%r466], 1;
	setp.eq.s32 	%p61, %r1826, 2147483647;
	selp.b32 	%r468, -2147483648, %r1826, %p61;
	shr.u32 	%r469, %r468, %r298;
	and.b32  	%r470, %r469, %r97;
	shl.b32 	%r471, %r470, 2;
	add.s32 	%r472, %r98, %r471;
	atom.shared.add.u32 	%r473, [%r472], 1;
	setp.eq.s32 	%p62, %r1827, 2147483647;
	selp.b32 	%r474, -2147483648, %r1827, %p62;
	shr.u32 	%r475, %r474, %r298;
	and.b32  	%r476, %r475, %r97;
	shl.b32 	%r477, %r476, 2;
	add.s32 	%r478, %r98, %r477;
	atom.shared.add.u32 	%r479, [%r478], 1;
	setp.eq.s32 	%p63, %r1828, 2147483647;
	selp.b32 	%r480, -2147483648, %r1828, %p63;
	shr.u32 	%r481, %r480, %r298;
	and.b32  	%r482, %r481, %r97;
	shl.b32 	%r483, %r482, 2;
	add.s32 	%r484, %r98, %r483;
	atom.shared.add.u32 	%r485, [%r484], 1;
	setp.eq.s32 	%p64, %r1829, 2147483647;
	selp.b32 	%r486, -2147483648, %r1829, %p64;
	shr.u32 	%r487, %r486, %r298;
	and.b32  	%r488, %r487, %r97;
	shl.b32 	%r489, %r488, 2;
	add.s32 	%r490, %r98, %r489;
	atom.shared.add.u32 	%r491, [%r490], 1;
	setp.eq.s32 	%p65, %r1830, 2147483647;
	selp.b32 	%r492, -2147483648, %r1830, %p65;
	shr.u32 	%r493, %r492, %r298;
	and.b32  	%r494, %r493, %r97;
	shl.b32 	%r495, %r494, 2;
	add.s32 	%r496, %r98, %r495;
	atom.shared.add.u32 	%r497, [%r496], 1;
	bar.sync 	0;
	setp.gt.u32 	%p66, %r1, 255;
	shl.b32 	%r498, %r1, 2;
	mov.u32 	%r499, _ZZN3cub18CUB_300001_SM_10006detail10radix_sort29DeviceRadixSortOnesweepKernelINS1_5radix10policy_hubIfNS0_8NullTypeEyE10Policy1000ELNS0_9SortOrderE0EfS6_yiiNS1_21identity_decomposer_tEEEvPT5_SC_PT3_PKSD_PT1_PKSH_PT2_PKSL_T4_iiT6_E1s;
	add.s32 	%r123, %r499, %r498;
	mov.b32 	%r1808, 0;
	@%p66 bra 	$L__BB22_55;
	ld.shared.u32 	%r500, [%r123];
	mov.b32 	%r501, 0;
	st.shared.u32 	[%r123], %r501;
	ld.shared.u32 	%r502, [%r123+1024];
	st.shared.u32 	[%r123+1024], %r500;
	add.s32 	%r503, %r502, %r500;
	ld.shared.u32 	%r504, [%r123+2048];
	st.shared.u32 	[%r123+2048], %r503;
	add.s32 	%r505, %r504, %r503;
	ld.shared.u32 	%r506, [%r123+3072];
	st.shared.u32 	[%r123+3072], %r505;
	add.s32 	%r507, %r506, %r505;
	ld.shared.u32 	%r508, [%r123+4096];
	st.shared.u32 	[%r123+4096], %r507;
	add.s32 	%r509, %r508, %r507;
	ld.shared.u32 	%r510, [%r123+5120];
	st.shared.u32 	[%r123+5120], %r509;
	add.s32 	%r511, %r510, %r509;
	ld.shared.u32 	%r512, [%r123+6144];
	st.shared.u32 	[%r123+6144], %r511;
	add.s32 	%r513, %r512, %r511;
	ld.shared.u32 	%r514, [%r123+7168];
	st.shared.u32 	[%r123+7168], %r513;
	add.s32 	%r515, %r514, %r513;
	ld.shared.u32 	%r516, [%r123+8192];
	st.shared.u32 	[%r123+8192], %r515;
	add.s32 	%r517, %r516, %r515;
	ld.shared.u32 	%r518, [%r123+9216];
	st.shared.u32 	[%r123+9216], %r517;
	add.s32 	%r519, %r518, %r517;
	ld.shared.u32 	%r520, [%r123+10240];
	st.shared.u32 	[%r123+10240], %r519;
	add.s32 	%r521, %r520, %r519;
	ld.shared.u32 	%r522, [%r123+11264];
	st.shared.u32 	[%r123+11264], %r521;
	add.s32 	%r1808, %r522, %r521;
$L__BB22_55:
	shl.b32 	%r523, %r4, 8;
	add.s32 	%r524, %r523, %r1;
	mul.wide.s32 	%rd34, %r524, 4;
	add.s64 	%rd6, %rd2, %rd34;
	@%p66 bra 	$L__BB22_57;
	or.b32  	%r525, %r1808, 1073741824;
	st.volatile.global.u32 	[%rd6], %r525;
$L__BB22_57:
	ld.param.u64 	%rd226, [_ZN3cub18CUB_300001_SM_10006detail10radix_sort29DeviceRadixSortOnesweepKernelINS1_5radix10policy_hubIfNS0_8NullTypeEyE10Policy1000ELNS0_9SortOrderE0EfS6_yiiNS1_21identity_decomposer_tEEEvPT5_SC_PT3_PKSD_PT1_PKSH_PT2_PKSL_T4_iiT6__param_3];
	setp.lt.u32 	%p68, %r1, 256;
	setp.eq.s32 	%p69, %r1808, 6912;
	and.pred  	%p70, %p68, %p69;
	selp.u32 	%r526, 1, 0, %p70;
	{ 
	.reg .pred 	%p1; 
	.reg .pred 	%p2; 
	setp.ne.u32 	%p1, %r526, 0; 
	bar.red.or.pred 	%p2, 0, %p1; 
	selp.u32 	%r527, 1, 0, %p2; 
	}
	setp.eq.s32 	%p71, %r527, 0;
	cvt.u64.u32 	%rd7, %r1;
	cvta.to.global.u64 	%rd35, %rd226;
	mul.wide.u32 	%rd36, %r1, 8;
	add.s64 	%rd8, %rd35, %rd36;
	@%p71 bra 	$L__BB22_107;
	setp.gt.u32 	%p73, %r1, %r122;
	selp.b32 	%r126, 6912, 0, %p73;
	shl.b32 	%r528, %r1, 3;
	mov.u32 	%r529, _ZZN3cub18CUB_300001_SM_10006detail10radix_sort29DeviceRadixSortOnesweepKernelINS1_5radix10policy_hubIfNS0_8NullTypeEyE10Policy1000ELNS0_9SortOrderE0EfS6_yiiNS1_21identity_decomposer_tEEEvPT5_SC_PT3_PKSD_PT1_PKSH_PT2_PKSL_T4_iiT6_E1s;
	add.s32 	%r530, %r529, %r528;
	add.s32 	%r127, %r530, 27648;
	@%p66 bra 	$L__BB22_66;
	ld.global.u64 	%rd37, [%rd8];
	cvt.u64.u32 	%rd38, %r126;
	sub.s64 	%rd228, %rd37, %rd38;
	st.shared.u64 	[%r127], %rd228;
	setp.lt.s32 	%p74, %r4, 1;
	mov.u32 	%r1812, %r1808;
	@%p74 bra 	$L__BB22_65;
	mov.b32 	%r1810, -1;
	mov.u32 	%r1809, %r4;
	mov.u32 	%r1812, %r1808;
$L__BB22_61:
	add.s32 	%r131, %r1809, -1;
	shl.b32 	%r532, %r131, 8;
	add.s32 	%r533, %r532, %r1;
	mul.wide.s32 	%rd39, %r533, 4;
	add.s64 	%rd10, %rd2, %rd39;
$L__BB22_62:
	membar.cta;
	ld.volatile.global.u32 	%r132, [%rd10];
	setp.eq.s32 	%p75, %r132, 0;
	@%p75 bra 	$L__BB22_62;
	and.b32  	%r534, %r132, 1073741823;
	add.s32 	%r1812, %r534, %r1812;
	setp.gt.s32 	%p76, %r132, -1;
	vote.sync.ballot.b32 	%r1810, %p76, %r1810;
	setp.gt.u32 	%p78, %r1809, 1;
	and.pred  	%p79, %p76, %p78;
	mov.u32 	%r1809, %r131;
	@%p79 bra 	$L__BB22_61;
	ld.shared.u64 	%rd228, [%r127];
$L__BB22_65:
	or.b32  	%r535, %r1812, -2147483648;
	st.volatile.global.u32 	[%rd6], %r535;
	sub.s32 	%r536, %r1812, %r1808;
	cvt.s64.s32 	%rd40, %r536;
	add.s64 	%rd41, %rd228, %rd40;
	st.shared.u64 	[%r127], %rd41;
$L__BB22_66:
	ld.param.u32 	%r1759, [_ZN3cub18CUB_300001_SM_10006detail10radix_sort29DeviceRadixSortOnesweepKernelINS1_5radix10policy_hubIfNS0_8NullTypeEyE10Policy1000ELNS0_9SortOrderE0EfS6_yiiNS1_21identity_decomposer_tEEEvPT5_SC_PT3_PKSD_PT1_PKSH_PT2_PKSL_T4_iiT6__param_8];
	ld.param.u64 	%rd222, [_ZN3cub18CUB_300001_SM_10006detail10radix_sort29DeviceRadixSortOnesweepKernelINS1_5radix10policy_hubIfNS0_8NullTypeEyE10Policy1000ELNS0_9SortOrderE0EfS6_yiiNS1_21identity_decomposer_tEEEvPT5_SC_PT3_PKSD_PT1_PKSH_PT2_PKSL_T4_iiT6__param_2];
	setp.lt.s32 	%p81, %r5, %r1759;
	setp.eq.s64 	%p82, %rd222, 0;
	or.pred  	%p83, %p82, %p81;
	or.pred  	%p84, %p66, %p83;
	@%p84 bra 	$L__BB22_68;
	ld.param.u64 	%rd223, [_ZN3cub18CUB_300001_SM_10006detail10radix_sort29DeviceRadixSortOnesweepKernelINS1_5radix10policy_hubIfNS0_8NullTypeEyE10Policy1000ELNS0_9SortOrderE0EfS6_yiiNS1_21identity_decomposer_tEEEvPT5_SC_PT3_PKSD_PT1_PKSH_PT2_PKSL_T4_iiT6__param_2];
	ld.shared.u64 	%rd42, [%r127];
	cvt.u64.u32 	%rd43, %r126;
	cvt.s64.s32 	%rd44, %r1808;
	add.s64 	%rd45, %rd43, %rd44;
	add.s64 	%rd46, %rd45, %rd42;
	cvta.to.global.u64 	%rd47, %rd223;
	shl.b64 	%rd48, %rd7, 3;
	add.s64 	%rd49, %rd47, %rd48;
	st.global.u64 	[%rd49], %rd46;
$L__BB22_68:
	ld.param.u32 	%r1760, [_ZN3cub18CUB_300001_SM_10006detail10radix_sort29DeviceRadixSortOnesweepKernelINS1_5radix10policy_hubIfNS0_8NullTypeEyE10Policy1000ELNS0_9SortOrderE0EfS6_yiiNS1_21identity_decomposer_tEEEvPT5_SC_PT3_PKSD_PT1_PKSH_PT2_PKSL_T4_iiT6__param_8];
	setp.gt.s32 	%p85, %r5, %r1760;
	bar.sync 	0;
	shl.b32 	%r537, %r122, 3;
	mov.u32 	%r538, _ZZN3cub18CUB_300001_SM_10006detail10radix_sort29DeviceRadixSortOnesweepKernelINS1_5radix10policy_hubIfNS0_8NullTypeEyE10Policy1000ELNS0_9SortOrderE0EfS6_yiiNS1_21identity_decomposer_tEEEvPT5_SC_PT3_PKSD_PT1_PKSH_PT2_PKSL_T4_iiT6_E1s;
	add.s32 	%r539, %r538, %r537;
	ld.shared.u64 	%rd13, [%r539+27648];
	setp.gt.s32 	%p86, %r1813, -1;
	selp.b32 	%r540, -1, -2147483648, %p86;
	xor.b32  	%r1813, %r540, %r1813;
	setp.gt.s32 	%p87, %r1814, -1;
	selp.b32 	%r541, -1, -2147483648, %p87;
	xor.b32  	%r1814, %r541, %r1814;
	setp.gt.s32 	%p88, %r1815, -1;
	selp.b32 	%r542, -1, -2147483648, %p88;
	xor.b32  	%r1815, %r542, %r1815;
	setp.gt.s32 	%p89, %r1816, -1;
	selp.b32 	%r543, -1, -2147483648, %p89;
	xor.b32  	%r1816, %r543, %r1816;
	setp.gt.s32 	%p90, %r1817, -1;
	selp.b32 	%r544, -1, -2147483648, %p90;
	xor.b32  	%r1817, %r544, %r1817;
	setp.gt.s32 	%p91, %r1818, -1;
	selp.b32 	%r545, -1, -2147483648, %p91;
	xor.b32  	%r1818, %r545, %r1818;
	setp.gt.s32 	%p92, %r1819, -1;
	selp.b32 	%r546, -1, -2147483648, %p92;
	xor.b32  	%r1819, %r546, %r1819;
	setp.gt.s32 	%p93, %r1820, -1;
	selp.b32 	%r547, -1, -2147483648, %p93;
	xor.b32  	%r1820, %r547, %r1820;
	setp.gt.s32 	%p94, %r1821, -1;
	selp.b32 	%r548, -1, -2147483648, %p94;
	xor.b32  	%r1821, %r548, %r1821;
	setp.gt.s32 	%p95, %r1822, -1;
	selp.b32 	%r549, -1, -2147483648, %p95;
	xor.b32  	%r1822, %r549, %r1822;
	setp.gt.s32 	%p96, %r1823, -1;
	selp.b32 	%r550, -1, -2147483648, %p96;
	xor.b32  	%r1823, %r550, %r1823;
	setp.gt.s32 	%p97, %r1824, -1;
	selp.b32 	%r551, -1, -2147483648, %p97;
	xor.b32  	%r1824, %r551, %r1824;
	setp.gt.s32 	%p98, %r1825, -1;
	selp.b32 	%r552, -1, -2147483648, %p98;
	xor.b32  	%r1825, %r552, %r1825;
	setp.gt.s32 	%p99, %r1826, -1;
	selp.b32 	%r553, -1, -2147483648, %p99;
	xor.b32  	%r1826, %r553, %r1826;
	setp.gt.s32 	%p100, %r1827, -1;
	selp.b32 	%r554, -1, -2147483648, %p100;
	xor.b32  	%r1827, %r554, %r1827;
	setp.gt.s32 	%p101, %r1828, -1;
	selp.b32 	%r555, -1, -2147483648, %p101;
	xor.b32  	%r1828, %r555, %r1828;
	setp.gt.s32 	%p102, %r1829, -1;
	selp.b32 	%r556, -1, -2147483648, %p102;
	xor.b32  	%r1829, %r556, %r1829;
	setp.gt.s32 	%p103, %r1830, -1;
	selp.b32 	%r557, -1, -2147483648, %p103;
	xor.b32  	%r1830, %r557, %r1830;
	@%p85 bra 	$L__BB22_70;
	and.b32  	%r558, %r1, 31;
	and.b32  	%r559, %r1, 992;
	mul.lo.s32 	%r560, %r559, 18;
	or.b32  	%r561, %r560, %r558;
	cvt.u64.u32 	%rd50, %r561;
	add.s64 	%rd51, %rd13, %rd50;
	shl.b64 	%rd52, %rd51, 2;
	add.s64 	%rd53, %rd1, %rd52;
	st.global.u32 	[%rd53], %r1813;
	st.global.u32 	[%rd53+128], %r1814;
	st.global.u32 	[%rd53+256], %r1815;
	st.global.u32 	[%rd53+384], %r1816;
	st.global.u32 	[%rd53+512], %r1817;
	st.global.u32 	[%rd53+640], %r1818;
	st.global.u32 	[%rd53+768], %r1819;
	st.global.u32 	[%rd53+896], %r1820;
	st.global.u32 	[%rd53+1024], %r1821;
	st.global.u32 	[%rd53+1152], %r1822;
	st.global.u32 	[%rd53+1280], %r1823;
	st.global.u32 	[%rd53+1408], %r1824;
	st.global.u32 	[%rd53+1536], %r1825;
	st.global.u32 	[%rd53+1664], %r1826;
	st.global.u32 	[%rd53+1792], %r1827;
	st.global.u32 	[%rd53+1920], %r1828;
	st.global.u32 	[%rd53+2048], %r1829;
	st.global.u32 	[%rd53+2176], %r1830;
	bra.uni 	$L__BB22_106;
$L__BB22_70:
	ld.param.u32 	%r1761, [_ZN3cub18CUB_300001_SM_10006detail10radix_sort29DeviceRadixSortOnesweepKernelINS1_5radix10policy_hubIfNS0_8NullTypeEyE10Policy1000ELNS0_9SortOrderE0EfS6_yiiNS1_21identity_decomposer_tEEEvPT5_SC_PT3_PKSD_PT1_PKSH_PT2_PKSL_T4_iiT6__param_8];
	mad.lo.s32 	%r154, %r4, -6912, %r1761;
	and.b32  	%r562, %r1, 31;
	and.b32  	%r563, %r1, 992;
	mul.lo.s32 	%r564, %r563, 18;
	or.b32  	%r155, %r564, %r562;
	setp.ge.s32 	%p104, %r155, %r154;
	cvt.u64.u32 	%rd54, %r155;
	add.s64 	%rd55, %rd13, %rd54;
	shl.b64 	%rd56, %rd55, 2;
	add.s64 	%rd14, %rd1, %rd56;
	@%p104 bra 	$L__BB22_72;
	st.global.u32 	[%rd14], %r1813;
$L__BB22_72:
	add.s32 	%r565, %r155, 32;
	setp.ge.s32 	%p105, %r565, %r154;
	@%p105 bra 	$L__BB22_74;
	st.global.u32 	[%rd14+128], %r1814;
$L__BB22_74:
	add.s32 	%r566, %r155, 64;
	setp.ge.s32 	%p106, %r566, %r154;
	@%p106 bra 	$L__BB22_76;
	st.global.u32 	[%rd14+256], %r1815;
$L__BB22_76:
	add.s32 	%r567, %r155, 96;
	setp.ge.s32 	%p107, %r567, %r154;
	@%p107 bra 	$L__BB22_78;
	st.global.u32 	[%rd14+384], %r1816;
$L__BB22_78:
	add.s32 	%r568, %r155, 128;
	setp.ge.s32 	%p108, %r568, %r154;
	@%p108 bra 	$L__BB22_80;
	st.global.u32 	[%rd14+512], %r1817;
$L__BB22_80:
	add.s32 	%r569, %r155, 160;
	setp.ge.s32 	%p109, %r569, %r154;
	@%p109 bra 	$L__BB22_82;
	st.global.u32 	[%rd14+640], %r1818;
$L__BB22_82:
	add.s32 	%r570, %r155, 192;
	setp.ge.s32 	%p110, %r570, %r154;
	@%p110 bra 	$L__BB22_84;
	st.global.u32 	[%rd14+768], %r1819;
$L__BB22_84:
	add.s32 	%r571, %r155, 224;
	setp.ge.s32 	%p111, %r571, %r154;
	@%p111 bra 	$L__BB22_86;
	st.global.u32 	[%rd14+896], %r1820;
$L__BB22_86:
	add.s32 	%r572, %r155, 256;
	setp.ge.s32 	%p112, %r572, %r154;
	@%p112 bra 	$L__BB22_88;
	st.global.u32 	[%rd14+1024], %r1821;
$L__BB22_88:
	add.s32 	%r573, %r155, 288;
	setp.ge.s32 	%p113, %r573, %r154;
	@%p113 bra 	$L__BB22_90;
	st.global.u32 	[%rd14+1152], %r1822;
$L__BB22_90:
	add.s32 	%r574, %r155, 320;
	setp.ge.s32 	%p114, %r574, %r154;
	@%p114 bra 	$L__BB22_92;
	st.global.u32 	[%rd14+1280], %r1823;
$L__BB22_92:
	add.s32 	%r575, %r155, 352;
	setp.ge.s32 	%p115, %r575, %r154;
	@%p115 bra 	$L__BB22_94;
	st.global.u32 	[%rd14+1408], %r1824;
$L__BB22_94:
	add.s32 	%r576, %r155, 384;
	setp.ge.s32 	%p116, %r576, %r154;
	@%p116 bra 	$L__BB22_96;
	st.global.u32 	[%rd14+1536], %r1825;
$L__BB22_96:
	add.s32 	%r577, %r155, 416;
	setp.ge.s32 	%p117, %r577, %r154;
	@%p117 bra 	$L__BB22_98;
	st.global.u32 	[%rd14+1664], %r1826;
$L__BB22_98:
	add.s32 	%r578, %r155, 448;
	setp.ge.s32 	%p118, %r578, %r154;
	@%p118 bra 	$L__BB22_100;
	st.global.u32 	[%rd14+1792], %r1827;
$L__BB22_100:
	add.s32 	%r579, %r155, 480;
	setp.ge.s32 	%p119, %r579, %r154;
	@%p119 bra 	$L__BB22_102;
	st.global.u32 	[%rd14+1920], %r1828;
$L__BB22_102:
	add.s32 	%r580, %r155, 512;
	setp.ge.s32 	%p120, %r580, %r154;
	@%p120 bra 	$L__BB22_104;
	st.global.u32 	[%rd14+2048], %r1829;
$L__BB22_104:
	add.s32 	%r581, %r155, 544;
	setp.ge.s32 	%p121, %r581, %r154;
	@%p121 bra 	$L__BB22_106;
	st.global.u32 	[%rd14+2176], %r1830;
$L__BB22_106:
	// begin inline asm
	exit;
	// end inline asm
$L__BB22_107:
	mul.hi.u32 	%r582, %r1, 357913942;
	add.s32 	%r583, %r582, %r1;
	shl.b32 	%r584, %r583, 2;
	mov.u32 	%r585, _ZZN3cub18CUB_300001_SM_10006detail10radix_sort29DeviceRadixSortOnesweepKernelINS1_5radix10policy_hubIfNS0_8NullTypeEyE10Policy1000ELNS0_9SortOrderE0EfS6_yiiNS1_21identity_decomposer_tEEEvPT5_SC_PT3_PKSD_PT1_PKSH_PT2_PKSL_T4_iiT6_E1s;
	add.s32 	%r586, %r585, %r584;
	add.s32 	%r174, %r586, 13328;
	st.shared.u32 	[%r586+13328], %r1808;
	bar.sync 	0;
	setp.gt.u32 	%p122, %r1, 31;
	@%p122 bra 	$L__BB22_109;
	mov.u32 	%r617, _ZZN3cub18CUB_300001_SM_10006detail10radix_sort29DeviceRadixSortOnesweepKernelINS1_5radix10policy_hubIfNS0_8NullTypeEyE10Policy1000ELNS0_9SortOrderE0EfS6_yiiNS1_21identity_decomposer_tEEEvPT5_SC_PT3_PKSD_PT1_PKSH_PT2_PKSL_T4_iiT6_E1s;
	mad.lo.s32 	%r618, %r1, 52, %r617;
	ld.shared.u32 	%r619, [%r618+13328];
	ld.shared.u32 	%r620, [%r618+13332];
	ld.shared.u32 	%r621, [%r618+13336];
	ld.shared.u32 	%r622, [%r618+13340];
	ld.shared.u32 	%r623, [%r618+13344];
	ld.shared.u32 	%r624, [%r618+13348];
	ld.shared.u32 	%r625, [%r618+13352];
	ld.shared.u32 	%r626, [%r618+13356];
	ld.shared.u32 	%r627, [%r618+13360];
	ld.shared.u32 	%r628, [%r618+13364];
	ld.shared.u32 	%r629, [%r618+13368];
	ld.shared.u32 	%r630, [%r618+13372];
	add.s32 	%r631, %r620, %r619;
	add.s32 	%r632, %r631, %r621;
	add.s32 	%r633, %r632, %r622;
	add.s32 	%r634, %r633, %r623;
	add.s32 	%r635, %r634, %r624;
	add.s32 	%r636, %r635, %r625;
	add.s32 	%r637, %r636, %r626;
	add.s32 	%r638, %r637, %r627;
	add.s32 	%r639, %r638, %r628;
	add.s32 	%r640, %r639, %r629;
	add.s32 	%r591, %r640, %r630;
	mov.b32 	%r589, 1;
	mov.b32 	%r614, 0;
	mov.b32 	%r616, -1;
	// begin inline asm
	{  .reg .s32 r0;  .reg .pred p;  shfl.sync.up.b32 r0|p, %r591, %r589, %r614, %r616;  @p add.s32 r0, r0, %r591;  mov.s32 %r587, r0;}
	// end inline asm
	mov.b32 	%r595, 2;
	// begin inline asm
	{  .reg .s32 r0;  .reg .pred p;  shfl.sync.up.b32 r0|p, %r587, %r595, %r614, %r616;  @p add.s32 r0, r0, %r587;  mov.s32 %r593, r0;}
	// end inline asm
	mov.b32 	%r601, 4;
	// begin inline asm
	{  .reg .s32 r0;  .reg .pred p;  shfl.sync.up.b32 r0|p, %r593, %r601, %r614, %r616;  @p add.s32 r0, r0, %r593;  mov.s32 %r599, r0;}
	// end inline asm
	mov.b32 	%r607, 8;
	// begin inline asm
	{  .reg .s32 r0;  .reg .pred p;  shfl.sync.up.b32 r0|p, %r599, %r607, %r614, %r616;  @p add.s32 r0, r0, %r599;  mov.s32 %r605, r0;}
	// end inline asm
	mov.b32 	%r613, 16;
	// begin inline asm
	{  .reg .s32 r0;  .reg .pred p;  shfl.sync.up.b32 r0|p, %r605, %r613, %r614, %r616;  @p add.s32 r0, r0, %r605;  mov.s32 %r611, r0;}
	// end inline asm
	sub.s32 	%r641, %r611, %r591;
	add.s32 	%r642, %r619, %r641;
	add.s32 	%r643, %r620, %r642;
	add.s32 	%r644, %r621, %r643;
	add.s32 	%r645, %r622, %r644;
	add.s32 	%r646, %r623, %r645;
	add.s32 	%r647, %r624, %r646;
	add.s32 	%r648, %r625, %r647;
	add.s32 	%r649, %r626, %r648;
	add.s32 	%r650, %r627, %r649;
	add.s32 	%r651, %r628, %r650;
	add.s32 	%r652, %r629, %r651;
	st.shared.u32 	[%r618+13328], %r641;
	st.shared.u32 	[%r618+13332], %r642;
	st.shared.u32 	[%r618+13336], %r643;
	st.shared.u32 	[%r618+13340], %r644;
	st.shared.u32 	[%r618+13344], %r645;
	st.shared.u32 	[%r618+13348], %r646;
	st.shared.u32 	[%r618+13352], %r647;
	st.shared.u32 	[%r618+13356], %r648;
	st.shared.u32 	[%r618+13360], %r649;
	st.shared.u32 	[%r618+13364], %r650;
	st.shared.u32 	[%r618+13368], %r651;
	st.shared.u32 	[%r618+13372], %r652;
$L__BB22_109:
	setp.gt.u32 	%p123, %r1, 255;
	bar.sync 	0;
	ld.shared.u32 	%r175, [%r174];
	@%p123 bra 	$L__BB22_111;
	shl.b32 	%r653, %r1, 2;
	mov.u32 	%r654, _ZZN3cub18CUB_300001_SM_10006detail10radix_sort29DeviceRadixSortOnesweepKernelINS1_5radix10policy_hubIfNS0_8NullTypeEyE10Policy1000ELNS0_9SortOrderE0EfS6_yiiNS1_21identity_decomposer_tEEEvPT5_SC_PT3_PKSD_PT1_PKSH_PT2_PKSL_T4_iiT6_E1s;
	add.s32 	%r655, %r654, %r653;
	ld.shared.u32 	%r656, [%r655];
	add.s32 	%r657, %r656, %r175;
	st.shared.u32 	[%r655], %r657;
	ld.shared.u32 	%r658, [%r655+1024];
	add.s32 	%r659, %r658, %r175;
	st.shared.u32 	[%r655+1024], %r659;
	ld.shared.u32 	%r660, [%r655+2048];
	add.s32 	%r661, %r660, %r175;
	st.shared.u32 	[%r655+2048], %r661;
	ld.shared.u32 	%r662, [%r655+3072];
	add.s32 	%r663, %r662, %r175;
	st.shared.u32 	[%r655+3072], %r663;
	ld.shared.u32 	%r664, [%r655+4096];
	add.s32 	%r665, %r664, %r175;
	st.shared.u32 	[%r655+4096], %r665;
	ld.shared.u32 	%r666, [%r655+5120];
	add.s32 	%r667, %r666, %r175;
	st.shared.u32 	[%r655+5120], %r667;
	ld.shared.u32 	%r668, [%r655+6144];
	add.s32 	%r669, %r668, %r175;
	st.shared.u32 	[%r655+6144], %r669;
	ld.shared.u32 	%r670, [%r655+7168];
	add.s32 	%r671, %r670, %r175;
	st.shared.u32 	[%r655+7168], %r671;
	ld.shared.u32 	%r672, [%r655+8192];
	add.s32 	%r673, %r672, %r175;
	st.shared.u32 	[%r655+8192], %r673;
	ld.shared.u32 	%r674, [%r655+9216];
	add.s32 	%r675, %r674, %r175;
	st.shared.u32 	[%r655+9216], %r675;
	ld.shared.u32 	%r676, [%r655+10240];
	add.s32 	%r677, %r676, %r175;
	st.shared.u32 	[%r655+10240], %r677;
	ld.shared.u32 	%r678, [%r655+11264];
	add.s32 	%r679, %r678, %r175;
	st.shared.u32 	[%r655+11264], %r679;
$L__BB22_111:
	bar.sync 	0;
	// begin inline asm
	mov.u32 %r680, %lanemask_le;
	// end inline asm
	setp.eq.s32 	%p124, %r1813, 2147483647;
	selp.b32 	%r706, -2147483648, %r1813, %p124;
	shr.u32 	%r707, %r706, %r298;
	and.b32  	%r703, %r707, %r97;
	mov.b32 	%r683, 1;
	// begin inline asm
	{
    .reg .pred p;
    and.b32 %r681, %r703, %r683;    setp.ne.u32 p, %r681, 0;
    vote.ballot.sync.b32 %r681, p, 0xffffffff;
    @!p not.b32 %r681, %r681;
}

	// end inline asm
	mov.b32 	%r686, 2;
	// begin inline asm
	{
    .reg .pred p;
    and.b32 %r684, %r703, %r686;    setp.ne.u32 p, %r684, 0;
    vote.ballot.sync.b32 %r684, p, 0xffffffff;
    @!p not.b32 %r684, %r684;
}

	// end inline asm
	and.b32  	%r708, %r684, %r681;
	mov.b32 	%r689, 4;
	// begin inline asm
	{
    .reg .pred p;
    and.b32 %r687, %r703, %r689;    setp.ne.u32 p, %r687, 0;
    vote.ballot.sync.b32 %r687, p, 0xffffffff;
    @!p not.b32 %r687, %r687;
}

	// end inline asm
	and.b32  	%r709, %r687, %r708;
	mov.b32 	%r692, 8;
	// begin inline asm
	{
    .reg .pred p;
    and.b32 %r690, %r703, %r692;    setp.ne.u32 p, %r690, 0;
    vote.ballot.sync.b32 %r690, p, 0xffffffff;
    @!p not.b32 %r690, %r690;
}

	// end inline asm
	and.b32  	%r710, %r690, %r709;
	mov.b32 	%r695, 16;
	// begin inline asm
	{
    .reg .pred p;
    and.b32 %r693, %r703, %r695;    setp.ne.u32 p, %r693, 0;
    vote.ballot.sync.b32 %r693, p, 0xffffffff;
    @!p not.b32 %r693, %r693;
}

	// end inline asm
	and.b32  	%r711, %r693, %r710;
	mov.b32 	%r698, 32;
	// begin inline asm
	{
    .reg .pred p;
    and.b32 %r696, %r703, %r698;    setp.ne.u32 p, %r696, 0;
    vote.ballot.sync.b32 %r696, p, 0xffffffff;
    @!p not.b32 %r696, %r696;
}

	// end inline asm
	and.b32  	%r712, %r696, %r711;
	mov.b32 	%r701, 64;
	// begin inline asm
	{
    .reg .pred p;
    and.b32 %r699, %r703, %r701;    setp.ne.u32 p, %r699, 0;
    vote.ballot.sync.b32 %r699, p, 0xffffffff;
    @!p not.b32 %r699, %r699;
}

	// end inline asm
	and.b32  	%r713, %r699, %r712;
	mov.b32 	%r704, 128;
	// begin inline asm
	{
    .reg .pred p;
    and.b32 %r702, %r703, %r704;    setp.ne.u32 p, %r702, 0;
    vote.ballot.sync.b32 %r702, p, 0xffffffff;
    @!p not.b32 %r702, %r702;
}

	// end inline asm
	and.b32  	%r714, %r702, %r713;
	clz.b32 	%r715, %r714;
	sub.s32 	%r178, 31, %r715;
	and.b32  	%r716, %r680, %r714;
	popc.b32 	%r179, %r716;
	setp.ne.s32 	%p125, %r300, %r178;
	mov.b32 	%r1831, 0;
	@%p125 bra 	$L__BB22_113;
	shl.b32 	%r717, %r703, 2;
	add.s32 	%r718, %r98, %r717;
	atom.shared.add.u32 	%r1831, [%r718], %r179;
$L__BB22_113:
	shfl.sync.idx.b32	%r744|%p126, %r1831, %r178, 31, -1;
	add.s32 	%r182, %r179, %r744;
	setp.eq.s32 	%p127, %r1814, 2147483647;
	selp.b32 	%r745, -2147483648, %r1814, %p127;
	shr.u32 	%r746, %r745, %r298;
	and.b32  	%r741, %r746, %r97;
	mov.b32 	%r721, 1;
	// begin inline asm
	{
    .reg .pred p;
    and.b32 %r719, %r741, %r721;    setp.ne.u32 p, %r719, 0;
    vote.ballot.sync.b32 %r719, p, 0xffffffff;
    @!p not.b32 %r719, %r719;
}

	// end inline asm
	mov.b32 	%r724, 2;
	// begin inline asm
	{
    .reg .pred p;
    and.b32 %r722, %r741, %r724;    setp.ne.u32 p, %r722, 0;
    vote.ballot.sync.b32 %r722, p, 0xffffffff;
    @!p not.b32 %r722, %r722;
}

	// end inline asm
	and.b32  	%r747, %r722, %r719;
	mov.b32 	%r727, 4;
	// begin inline asm
	{
    .reg .pred p;
    and.b32 %r725, %r741, %r727;    setp.ne.u32 p, %r725, 0;
    vote.ballot.sync.b32 %r725, p, 0xffffffff;
    @!p not.b32 %r725, %r725;
}

	// end inline asm
	and.b32  	%r748, %r725, %r747;
	mov.b32 	%r730, 8;
	// begin inline asm
	{
    .reg .pred p;
    and.b32 %r728, %r741, %r730;    setp.ne.u32 p, %r728, 0;
    vote.ballot.sync.b32 %r728, p, 0xffffffff;
    @!p not.b32 %r728, %r728;
}

	// end inline asm
	and.b32  	%r749, %r728, %r748;
	mov.b32 	%r733, 16;
	// begin inline asm
	{
    .reg .pred p;
    and.b32 %r731, %r741, %r733;    setp.ne.u32 p, %r731, 0;
    vote.ballot.sync.b32 %r731, p, 0xffffffff;
    @!p not.b32 %r731, %r731;
}

	// end inline asm
	and.b32  	%r750, %r731, %r749;
	mov.b32 	%r736, 32;
	// begin inline asm
	{
    .reg .pred p;
    and.b32 %r734, %r741, %r736;    setp.ne.u32 p, %r734, 0;
    vote.ballot.sync.b32 %r734, p, 0xffffffff;
    @!p not.b32 %r734, %r734;
}

	// end inline asm
	and.b32  	%r751, %r734, %r750;
	mov.b32 	%r739, 64;
	// begin inline asm
	{
    .reg .pred p;
    and.b32 %r737, %r741, %r739;    setp.ne.u32 p, %r737, 0;
    vote.ballot.sync.b32 %r737, p, 0xffffffff;
    @!p not.b32 %r737, %r737;
}

	// end inline asm
	and.b32  	%r752, %r737, %r751;
	mov.b32 	%r742, 128;
	// begin inline asm
	{
    .reg .pred p;
    and.b32 %r740, %r741, %r742;    setp.ne.u32 p, %r740, 0;
    vote.ballot.sync.b32 %r740, p, 0xffffffff;
    @!p not.b32 %r740, %r740;
}

	// end inline asm
	and.b32  	%r753, %r740, %r752;
	clz.b32 	%r754, %r753;
	sub.s32 	%r184, 31, %r754;
	and.b32  	%r755, %r680, %r753;
	popc.b32 	%r185, %r755;
	setp.ne.s32 	%p128, %r300, %r184;
	mov.b32 	%r1832, 0;
	@%p128 bra 	$L__BB22_115;
	shl.b32 	%r756, %r741, 2;
	add.s32 	%r757, %r98, %r756;
	atom.shared.add.u32 	%r1832, [%r757], %r185;
$L__BB22_115:
	shfl.sync.idx.b32	%r783|%p129, %r1832, %r184, 31, -1;
	add.s32 	%r188, %r185, %r783;
	setp.eq.s32 	%p130, %r1815, 2147483647;
	selp.b32 	%r784, -2147483648, %r1815, %p130;
	shr.u32 	%r785, %r784, %r298;
	and.b32  	%r780, %r785, %r97;
	mov.b32 	%r760, 1;
	// begin inline asm
	{
    .reg .pred p;
    and.b32 %r758, %r780, %r760;    setp.ne.u32 p, %r758, 0;
    vote.ballot.sync.b32 %r758, p, 0xffffffff;
    @!p not.b32 %r758, %r758;
}

	// end inline asm
	mov.b32 	%r763, 2;
	// begin inline asm
	{
    .reg .pred p;
    and.b32 %r761, %r780, %r763;    setp.ne.u32 p, %r761, 0;
    vote.ballot.sync.b32 %r761, p, 0xffffffff;
    @!p not.b32 %r761, %r761;
}

	// end inline asm
	and.b32  	%r786, %r761, %r758;
	mov.b32 	%r766, 4;
	// begin inline asm
	{
    .reg .pred p;
    and.b32 %r764, %r780, %r766;    setp.ne.u32 p, %r764, 0;
    vote.ballot.sync.b32 %r764, p, 0xffffffff;
    @!p not.b32 %r764, %r764;
}

	// end inline asm
	and.b32  	%r787, %r764, %r786;
	mov.b32 	%r769, 8;
	// begin inline asm
	{
    .reg .pred p;
    and.b32 %r767, %r780, %r769;    setp.ne.u32 p, %r767, 0;
    vote.ballot.sync.b32 %r767, p, 0xffffffff;
    @!p not.b32 %r767, %r767;
}

	// end inline asm
	and.b32  	%r788, %r767, %r787;
	mov.b32 	%r772, 16;
	// begin inline asm
	{
    .reg .pred p;
    and.b32 %r770, %r780, %r772;    setp.ne.u32 p, %r770, 0;
    vote.ballot.sync.b32 %r770, p, 0xffffffff;
    @!p not.b32 %r770, %r770;
}

	// end inline asm
	and.b32  	%r789, %r770, %r788;
	mov.b32 	%r775, 32;
	// begin inline asm
	{
    .reg .pred p;
    and.b32 %r773, %r780, %r775;    setp.ne.u32 p, %r773, 0;
    vote.ballot.sync.b32 %r773, p, 0xffffffff;
    @!p not.b32 %r773, %r773;
}

	// end inline asm
	and.b32  	%r790, %r773, %r789;
	mov.b32 	%r778, 64;
	// begin inline asm
	{
    .reg .pred p;
    and.b32 %r776, %r780, %r778;    setp.ne.u32 p, %r776, 0;
    vote.ballot.sync.b32 %r776, p, 0xffffffff;
    @!p not.b32 %r776, %r776;
}

	// end inline asm
	and.b32  	%r791, %r776, %r790;
	mov.b32 	%r781, 128;
	// begin inline asm
	{
    .reg .pred p;
    and.b32 %r779, %r780, %r781;    setp.ne.u32 p, %r779, 0;
    vote.ballot.sync.b32 %r779, p, 0xffffffff;
    @!p not.b32 %r779, %r779;
}

	// end inline asm
	and.b32  	%r792, %r779, %r791;
	clz.b32 	%r793, %r792;
	sub.s32 	%r190, 31, %r793;
	and.b32  	%r794, %r680, %r792;
	popc.b32 	%r191, %r794;
	setp.ne.s32 	%p131, %r300, %r190;
	mov.b32 	%r1833, 0;
	@%p131 bra 	$L__BB22_117;
	shl.b32 	%r795, %r780, 2;
	add.s32 	%r796, %r98, %r795;
	atom.shared.add.u32 	%r1833, [%r796], %r191;
$L__BB22_117:
	shfl.sync.idx.b32	%r822|%p132, %r1833, %r190, 31, -1;
	add.s32 	%r194, %r191, %r822;
	setp.eq.s32 	%p133, %r1816, 2147483647;
	selp.b32 	%r823, -2147483648, %r1816, %p133;
	shr.u32 	%r824, %r823, %r298;
	and.b32  	%r819, %r824, %r97;
	mov.b32 	%r799, 1;
	// begin inline asm
	{
    .reg .pred p;
    and.b32 %r797, %r819, %r799;    setp.ne.u32 p, %r797, 0;
    vote.ballot.sync.b32 %r797, p, 0xffffffff;
    @!p not.b32 %r797, %r797;
}

	// end inline asm
	mov.b32 	%r802, 2;
	// begin inline asm
	{
    .reg .pred p;
    and.b32 %r800, %r819, %r802;    setp.ne.u32 p, %r800, 0;
    vote.ballot.sync.b32 %r800, p, 0xffffffff;
    @!p not.b32 %r800, %r800;
}

	// end inline asm
	and.b32  	%r825, %r800, %r797;
	mov.b32 	%r805, 4;
	// begin inline asm
	{
    .reg .pred p;
    and.b32 %r803, %r819, %r805;    setp.ne.u32 p, %r803, 0;
    vote.ballot.sync.b32 %r803, p, 0xffffffff;
    @!p not.b32 %r803, %r803;
}

	// end inline asm
	and.b32  	%r826, %r803, %r825;
	mov.b32 	%r808, 8;
	// begin inline asm
	{
    .reg .pred p;
    and.b32 %r806, %r819, %r808;    setp.ne.u32 p, %r806, 0;
    vote.ballot.sync.b32 %r806, p, 0xffffffff;
    @!p not.b32 %r806, %r806;
}

	// end inline asm
	and.b32  	%r827, %r806, %r826;
	mov.b32 	%r811, 16;
	// begin inline asm
	{
    .reg .pred p;
    and.b32 %r809, %r819, %r811;    setp.ne.u32 p, %r809, 0;
    vote.ballot.sync.b32 %r809, p, 0xffffffff;
    @!p not.b32 %r809, %r809;
}

	// end inline asm
	and.b32  	%r828, %r809, %r827;
	mov.b32 	%r814, 32;
	// begin inline asm
	{
    .reg .pred p;
    and.b32 %r812, %r819, %r814;    setp.ne.u32 p, %r812, 0;
    vote.ballot.sync.b32 %r812, p, 0xffffffff;
    @!p not.b32 %r812, %r812;
}

	// end inline asm
	and.b32  	%r829, %r812, %r828;
	mov.b32 	%r817, 64;
	// begin inline asm
	{
    .reg .pred p;
    and.b32 %r815, %r819, %r817;    setp.ne.u32 p, %r815, 0;
    vote.ballot.sync.b32 %r815, p, 0xffffffff;
    @!p not.b32 %r815, %r815;
}

	// end inline asm
	and.b32  	%r830, %r815, %r829;
	mov.b32 	%r820, 128;
	// begin inline asm
	{
    .reg .pred p;
    and.b32 %r818, %r819, %r820;    setp.ne.u32 p, %r818, 0;
    vote.ballot.sync.b32 %r818, p, 0xffffffff;
    @!p not.b32 %r818, %r818;
}

	// end inline asm
	and.b32  	%r831, %r818, %r830;
	clz.b32 	%r832, %r831;
	sub.s32 	%r196, 31, %r832;
	and.b32  	%r833, %r680, %r831;
	popc.b32 	%r197, %r833;
	setp.ne.s32 	%p134, %r300, %r196;
	mov.b32 	%r1834, 0;
	@%p134 bra 	$L__BB22_119;
	shl.b32 	%r834, %r819, 2;
	add.s32 	%r835, %r98, %r834;
	atom.shared.add.u32 	%r1834, [%r835], %r197;
$L__BB22_119:
	shfl.sync.idx.b32	%r861|%p135, %r1834, %r196, 31, -1;
	add.s32 	%r200, %r197, %r861;
	setp.eq.s32 	%p136, %r1817, 2147483647;
	selp.b32 	%r862, -2147483648, %r1817, %p136;
	shr.u32 	%r863, %r862, %r298;
	and.b32  	%r858, %r863, %r97;
	mov.b32 	%r838, 1;
	// begin inline asm
	{
    .reg .pred p;
    and.b32 %r836, %r858, %r838;    setp.ne.u32 p, %r836, 0;
    vote.ballot.sync.b32 %r836, p, 0xffffffff;
    @!p not.b32 %r836, %r836;
}

	// end inline asm
	mov.b32 	%r841, 2;
	// begin inline asm
	{
    .reg .pred p;
    and.b32 %r839, %r858, %r841;    setp.ne.u32 p, %r839, 0;
    vote.ballot.sync.b32 %r839, p, 0xffffffff;
    @!p not.b32 %r839, %r839;
}

	// end inline asm
	and.b32  	%r864, %r839, %r836;
	mov.b32 	%r844, 4;
	// begin inline asm
	{
    .reg .pred p;
    and.b32 %r842, %r858, %r844;    setp.ne.u32 p, %r842, 0;
    vote.ballot.sync.b32 %r842, p, 0xffffffff;
    @!p not.b32 %r842, %r842;
}

	// end inline asm
	and.b32  	%r865, %r842, %r864;
	mov.b32 	%r847, 8;
	// begin inline asm
	{
    .reg .pred p;
    and.b32 %r845, %r858, %r847;    setp.ne.u32 p, %r845, 0;
    vote.ballot.sync.b32 %r845, p, 0xffffffff;
    @!p not.b32 %r845, %r845;
}

	// end inline asm
	and.b32  	%r866, %r845, %r865;
	mov.b32 	%r850, 16;
	// begin inline asm
	{
    .reg .pred p;
    and.b32 %r848, %r858, %r850;    setp.ne.u32 p, %r848, 0;
    vote.ballot.sync.b32 %r848, p, 0xffffffff;
    @!p not.b32 %r848, %r848;
}

	// end inline asm
	and.b32  	%r867, %r848, %r866;
	mov.b32 	%r853, 32;
	// begin inline asm
	{
    .reg .pred p;
    and.b32 %r851, %r858, %r853;    setp.ne.u32 p, %r851, 0;
    vote.ballot.sync.b32 %r851, p, 0xffffffff;
    @!p not.b32 %r851, %r851;
}

	// end inline asm
	and.b32  	%r868, %r851, %r867;
	mov.b32 	%r856, 64;
	// begin inline asm
	{
    .reg .pred p;
    and.b32 %r854, %r858, %r856;    setp.ne.u32 p, %r854, 0;
    vote.ballot.sync.b32 %r854, p, 0xffffffff;
    @!p not.b32 %r854, %r854;
}

	// end inline asm
	and.b32  	%r869, %r854, %r868;
	mov.b32 	%r859, 128;
	// begin inline asm
	{
    .reg .pred p;
    and.b32 %r857, %r858, %r859;    setp.ne.u32 p, %r857, 0;
    vote.ballot.sync.b32 %r857, p, 0xffffffff;
    @!p not.b32 %r857, %r857;
}

	// end inline asm
	and.b32  	%r870, %r857, %r869;
	clz.b32 	%r871, %r870;
	sub.s32 	%r202, 31, %r871;
	and.b32  	%r872, %r680, %r870;
	popc.b32 	%r203, %r872;
	setp.ne.s32 	%p137, %r300, %r202;
	mov.b32 	%r1835, 0;
	@%p137 bra 	$L__BB22_121;
	shl.b32 	%r873, %r858, 2;
	add.s32 	%r874, %r98, %r873;
	atom.shared.add.u32 	%r1835, [%r874], %r203;
$L__BB22_121:
	shfl.sync.idx.b32	%r900|%p138, %r1835, %r202, 31, -1;
	add.s32 	%r206, %r203, %r900;
	setp.eq.s32 	%p139, %r1818, 2147483647;
	selp.b32 	%r901, -2147483648, %r1818, %p139;
	shr.u32 	%r902, %r901, %r298;
	and.b32  	%r897, %r902, %r97;
	mov.b32 	%r877, 1;
	// begin inline asm
	{
    .reg .pred p;
    and.b32 %r875, %r897, %r877;    setp.ne.u32 p, %r875, 0;
    vote.ballot.sync.b32 %r875, p, 0xffffffff;
    @!p not.b32 %r875, %r875;
}

	// end inline asm
	mov.b32 	%r880, 2;
	// begin inline asm
	{
    .reg .pred p;
    and.b32 %r878, %r897, %r880;    setp.ne.u32 p, %r878, 0;
    vote.ballot.sync.b32 %r878, p, 0xffffffff;
    @!p not.b32 %r878, %r878;
}

	// end inline asm
	and.b32  	%r903, %r878, %r875;
	mov.b32 	%r883, 4;
	// begin inline asm
	{
    .reg .pred p;
    and.b32 %r881, %r897, %r883;    setp.ne.u32 p, %r881, 0;
    vote.ballot.sync.b32 %r881, p, 0xffffffff;
    @!p not.b32 %r881, %r881;
}

	// end inline asm
	and.b32  	%r904, %r881, %r903;
	mov.b32 	%r886, 8;
	// begin inline asm
	{
    .reg .pred p;
    and.b32 %r884, %r897, %r886;    setp.ne.u32 p, %r884, 0;
    vote.ballot.sync.b32 %r884, p, 0xffffffff;
    @!p not.b32 %r884, %r884;
}

	// end inline asm
	and.b32  	%r905, %r884, %r904;
	mov.b32 	%r889, 16;
	// begin inline asm
	{
    .reg .pred p;
    and.b32 %r887, %r897, %r889;    setp.ne.u32 p, %r887, 0;
    vote.ballot.sync.b32 %r887, p, 0xffffffff;
    @!p not.b32 %r887, %r887;
}

	// end inline asm
	and.b32  	%r906, %r887, %r905;
	mov.b32 	%r892, 32;
	// begin inline asm
	{
    .reg .pred p;
    and.b32 %r890, %r897, %r892;    setp.ne.u32 p, %r890, 0;
    vote.ballot.sync.b32 %r890, p, 0xffffffff;
    @!p not.b32 %r890, %r890;
}

	// end inline asm
	and.b32  	%r907, %r890, %r906;
	mov.b32 	%r895, 64;
	// begin inline asm
	{
    .reg .pred p;
    and.b32 %r893, %r897, %r895;    setp.ne.u32 p, %r893, 0;
    vote.ballot.sync.b32 %r893, p, 0xffffffff;
    @!p not.b32 %r893, %r893;
}

	// end inline asm
	and.b32  	%r908, %r893, %r907;
	mov.b32 	%r898, 128;
	// begin inline asm
	{
    .reg .pred p;
    and.b32 %r896, %r897, %r898;    setp.ne.u32 p, %r896, 0;
    vote.ballot.sync.b32 %r896, p, 0xffffffff;
    @!p not.b32 %r896, %r896;
}

	// end inline asm
	and.b32  	%r909, %r896, %r908;
	clz.b32 	%r910, %r909;
	sub.s32 	%r208, 31, %r910;
	and.b32  	%r911, %r680, %r909;
	popc.b32 	%r209, %r911;
	setp.ne.s32 	%p140, %r300, %r208;
	mov.b32 	%r1836, 0;
	@%p140 bra 	$L__BB22_123;
	shl.b32 	%r912, %r897, 2;
	add.s32 	%r913, %r98, %r912;
	atom.shared.add.u32 	%r1836, [%r913], %r209;
$L__BB22_123:
	shfl.sync.idx.b32	%r939|%p141, %r1836, %r208, 31, -1;
	add.s32 	%r212, %r209, %r939;
	setp.eq.s32 	%p142, %r1819, 2147483647;
	selp.b32 	%r940, -2147483648, %r1819, %p142;
	shr.u32 	%r941, %r940, %r298;
	and.b32  	%r936, %r941, %r97;
	mov.b32 	%r916, 1;
	// begin inline asm
	{
    .reg .pred p;
    and.b32 %r914, %r936, %r916;    setp.ne.u32 p, %r914, 0;
    vote.ballot.sync.b32 %r914, p, 0xffffffff;
    @!p not.b32 %r914, %r914;
}

	// end inline asm
	mov.b32 	%r919, 2;
	// begin inline asm
	{
    .reg .pred p;
    and.b32 %r917, %r936, %r919;    setp.ne.u32 p, %r917, 0;
    vote.ballot.sync.b32 %r917, p, 0xffffffff;
    @!p not.b32 %r917, %r917;
}

	// end inline asm
	and.b32  	%r942, %r917, %r914;
	mov.b32 	%r922, 4;
	// begin inline asm
	{
    .reg .pred p;
    and.b32 %r920, %r936, %r922;    setp.ne.u32 p, %r920, 0;
    vote.ballot.sync.b32 %r920, p, 0xffffffff;
    @!p not.b32 %r920, %r920;
}

	// end inline asm
	and.b32  	%r943, %r920, %r942;
	mov.b32 	%r925, 8;
	// begin inline asm
	{
    .reg .pred p;
    and.b32 %r923, %r936, %r925;    setp.ne.u32 p, %r923, 0;
    vote.ballot.sync.b32 %r923, p, 0xffffffff;
    @!p not.b32 %r923, %r923;
}

	// end inline asm
	and.b32  	%r944, %r923, %r943;
	mov.b32 	%r928, 16;
	// begin inline asm
	{
    .reg .pred p;
    and.b32 %r926, %r936, %r928;    setp.ne.u32 p, %r926, 0;
    vote.ballot.sync.b32 %r926, p, 0xffffffff;
    @!p not.b32 %r926, %r926;
}

	// end inline asm
	and.b32  	%r945, %r926, %r944;
	mov.b32 	%r931, 32;
	// begin inline asm
	{
    .reg .pred p;
    and.b32 %r929, %r936, %r931;    setp.ne.u32 p, %r929, 0;
    vote.ballot.sync.b32 %r929, p, 0xffffffff;
    @!p not.b32 %r929, %r929;
}

	// end inline asm
	and.b32  	%r946, %r929, %r945;
	mov.b32 	%r934, 64;
	// begin inline asm
	{
    .reg .pred p;
    and.b32 %r932, %r936, %r934;    setp.ne.u32 p, %r932, 0;
    vote.ballot.sync.b32 %r932, p, 0xffffffff;
    @!p not.b32 %r932, %r932;
}

	// end inline asm
	and.b32  	%r947, %r932, %r946;
	mov.b32 	%r937, 128;
	// begin inline asm
	{
    .reg .pred p;
    and.b32 %r935, %r936, %r937;    setp.ne.u32 p, %r935, 0;
    vote.ballot.sync.b32 %r935, p, 0xffffffff;
    @!p not.b32 %r935, %r935;
}

	// end inline asm
	and.b32  	%r948, %r935, %r947;
	clz.b32 	%r949, %r948;
	sub.s32 	%r214, 31, %r949;
	and.b32  	%r950, %r680, %r948;
	popc.b32 	%r215, %r950;
	setp.ne.s32 	%p143, %r300, %r214;
	mov.b32 	%r1837, 0;
	@%p143 bra 	$L__BB22_125;
	shl.b32 	%r951, %r936, 2;
	add.s32 	%r952, %r98, %r951;
	atom.shared.add.u32 	%r1837, [%r952], %r215;
$L__BB22_125:
	shfl.sync.idx.b32	%r978|%p144, %r1837, %r214, 31, -1;
	add.s32 	%r218, %r215, %r978;
	setp.eq.s32 	%p145, %r1820, 2147483647;
	selp.b32 	%r979, -2147483648, %r1820, %p145;
	shr.u32 	%r980, %r979, %r298;
	and.b32  	%r975, %r980, %r97;
	mov.b32 	%r955, 1;
	// begin inline asm
	{
    .reg .pred p;
    and.b32 %r953, %r975, %r955;    setp.ne.u32 p, %r953, 0;
    vote.ballot.sync.b32 %r953, p, 0xffffffff;
    @!p not.b32 %r953, %r953;
}

	// end inline asm
	mov.b32 	%r958, 2;
	// begin inline asm
	{
    .reg .pred p;
    and.b32 %r956, %r975, %r958;    setp.ne.u32 p, %r956, 0;
    vote.ballot.sync.b32 %r956, p, 0xffffffff;
    @!p not.b32 %r956, %r956;
}

	// end inline asm
	and.b32  	%r981, %r956, %r953;
	mov.b32 	%r961, 4;
	// begin inline asm
	{
    .reg .pred p;
    and.b32 %r959, %r975, %r961;    setp.ne.u32 p, %r959, 0;
    vote.ballot.sync.b32 %r959, p, 0xffffffff;
    @!p not.b32 %r959, %r959;
}

	// end inline asm
	and.b32  	%r982, %r959, %r981;
	mov.b32 	%r964, 8;
	// begin inline asm
	{
    .reg .pred p;
    and.b32 %r962, %r975, %r964;    setp.ne.u32 p, %r962, 0;
    vote.ballot.sync.b32 %r962, p, 0xffffffff;
    @!p not.b32 %r962, %r962;
}

	// end inline asm
	and.b32  	%r983, %r962, %r982;
	mov.b32 	%r967, 16;
	// begin inline asm
	{
    .reg .pred p;
    and.b32 %r965, %r975, %r967;    setp.ne.u32 p, %r965, 0;
    vote.ballot.sync.b32 %r965, p, 0xffffffff;
    @!p not.b32 %r965, %r965;
}

	// end inline asm
	and.b32  	%r984, %r965, %r983;
	mov.b32 	%r970, 32;
	// begin inline asm
	{
    .reg .pred p;
    and.b32 %r968, %r975, %r970;    setp.ne.u32 p, %r968, 0;
    vote.ballot.sync.b32 %r968, p, 0xffffffff;
    @!p not.b32 %r968, %r968;
}

	// end inline asm
	and.b32  	%r985, %r968, %r984;
	mov.b32 	%r973, 64;
	// begin inline asm
	{
    .reg .pred p;
    and.b32 %r971, %r975, %r973;    setp.ne.u32 p, %r971, 0;
    vote.ballot.sync.b32 %r971, p, 0xffffffff;
    @!p not.b32 %r971, %r971;
}

	// end inline asm
	and.b32  	%r986, %r971, %r985;
	mov.b32 	%r976, 128;
	// begin inline asm
	{
    .reg .pred p;
    and.b32 %r974, %r975, %r976;    setp.ne.u32 p, %r974, 0;
    vote.ballot.sync.b32 %r974, p, 0xffffffff;
    @!p not.b32 %r974, %r974;
}

	// end inline asm
	and.b32  	%r987, %r974, %r986;
	clz.b32 	%r988, %r987;
	sub.s32 	%r220, 31, %r988;
	and.b32  	%r989, %r680, %r987;
	popc.b32 	%r221, %r989;
	setp.ne.s32 	%p146, %r300, %r220;
	mov.b32 	%r1838, 0;
	@%p146 bra 	$L__BB22_127;
	shl.b32 	%r990, %r975, 2;
	add.s32 	%r991, %r98, %r990;
	atom.shared.add.u32 	%r1838, [%r991], %r221;
$L__BB22_127:
	shfl.sync.idx.b32	%r1017|%p147, %r1838, %r220, 31, -1;
	add.s32 	%r224, %r221, %r1017;
	setp.eq.s32 	%p148, %r1821, 2147483647;
	selp.b32 	%r1018, -2147483648, %r1821, %p148;
	shr.u32 	%r1019, %r1018, %r298;
	and.b32  	%r1014, %r1019, %r97;
	mov.b32 	%r994, 1;
	// begin inline asm
	{
    .reg .pred p;
    and.b32 %r992, %r1014, %r994;    setp.ne.u32 p, %r992, 0;
    vote.ballot.sync.b32 %r992, p, 0xffffffff;
    @!p not.b32 %r992, %r992;
}

	// end inline asm
	mov.b32 	%r997, 2;
	// begin inline asm
	{
    .reg .pred p;
    and.b32 %r995, %r1014, %r997;    setp.ne.u32 p, %r995, 0;
    vote.ballot.sync.b32 %r995, p, 0xffffffff;
    @!p not.b32 %r995, %r995;
}

	// end inline asm
	and.b32  	%r1020, %r995, %r992;
	mov.b32 	%r1000, 4;
	// begin inline asm
	{
    .reg .pred p;
    and.b32 %r998, %r1014, %r1000;    setp.ne.u32 p, %r998, 0;
    vote.ballot.sync.b32 %r998, p, 0xffffffff;
    @!p not.b32 %r998, %r998;
}

	// end inline asm
	and.b32  	%r1021, %r998, %r1020;
	mov.b32 	%r1003, 8;
	// begin inline asm
	{
    .reg .pred p;
    and.b32 %r1001, %r1014, %r1003;    setp.ne.u32 p, %r1001, 0;
    vote.ballot.sync.b32 %r1001, p, 0xffffffff;
    @!p not.b32 %r1001, %r1001;
}

	// end inline asm
	and.b32  	%r1022, %r1001, %r1021;
	mov.b32 	%r1006, 16;
	// begin inline asm
	{
    .reg .pred p;
    and.b32 %r1004, %r1014, %r1006;    setp.ne.u32 p, %r1004, 0;
    vote.ballot.sync.b32 %r1004, p, 0xffffffff;
    @!p not.b32 %r1004, %r1004;
}

	// end inline asm
	and.b32  	%r1023, %r1004, %r1022;
	mov.b32 	%r1009, 32;
	// begin inline asm
	{
    .reg .pred p;
    and.b32 %r1007, %r1014, %r1009;    setp.ne.u32 p, %r1007, 0;
    vote.ballot.sync.b32 %r1007, p, 0xffffffff;
    @!p not.b32 %r1007, %r1007;
}

	// end inline asm
	and.b32  	%r1024, %r1007, %r1023;
	mov.b32 	%r1012, 64;
	// begin inline asm
	{
    .reg .pred p;
    and.b32 %r1010, %r1014, %r1012;    setp.ne.u32 p, %r1010, 0;
    vote.ballot.sync.b32 %r1010, p, 0xffffffff;
    @!p not.b32 %r1010, %r1010;
}

	// end inline asm
	and.b32  	%r1025, %r1010, %r1024;
	mov.b32 	%r1015, 128;
	// begin inline asm
	{
    .reg .pred p;
    and.b32 %r1013, %r1014, %r1015;    setp.ne.u32 p, %r1013, 0;
    vote.ballot.sync.b32 %r1013, p, 0xffffffff;
    @!p not.b32 %r1013, %r1013;
}

	// end inline asm
	and.b32  	%r1026, %r1013, %r1025;
	clz.b32 	%r1027, %r1026;
	sub.s32 	%r226, 31, %r1027;
	and.b32  	%r1028, %r680, %r1026;
	popc.b32 	%r227, %r1028;
	setp.ne.s32 	%p149, %r300, %r226;
	mov.b32 	%r1839, 0;
	@%p149 bra 	$L__BB22_129;
	shl.b32 	%r1029, %r1014, 2;
	add.s32 	%r1030, %r98, %r1029;
	atom.shared.add.u32 	%r1839, [%r1030], %r227;
$L__BB22_129:
	shfl.sync.idx.b32	%r1056|%p150, %r1839, %r226, 31, -1;
	add.s32 	%r230, %r227, %r1056;
	setp.eq.s32 	%p151, %r1822, 2147483647;
	selp.b32 	%r1057, -2147483648, %r1822, %p151;
	shr.u32 	%r1058, %r1057, %r298;
	and.b32  	%r1053, %r1058, %r97;
	mov.b32 	%r1033, 1;
	// begin inline asm
	{
    .reg .pred p;
    and.b32 %r1031, %r1053, %r1033;    setp.ne.u32 p, %r1031, 0;
    vote.ballot.sync.b32 %r1031, p, 0xffffffff;
    @!p not.b32 %r1031, %r1031;
}

	// end inline asm
	mov.b32 	%r1036, 2;
	// begin inline asm
	{
    .reg .pred p;
    and.b32 %r1034, %r1053, %r1036;    setp.ne.u32 p, %r1034, 0;
    vote.ballot.sync.b32 %r1034, p, 0xffffffff;
    @!p not.b32 %r1034, %r1034;
}

	// end inline asm
	and.b32  	%r1059, %r1034, %r1031;
	mov.b32 	%r1039, 4;
	// begin inline asm
	{
    .reg .pred p;
    and.b32 %r1037, %r1053, %r1039;    setp.ne.u32 p, %r1037, 0;
    vote.ballot.sync.b32 %r1037, p, 0xffffffff;
    @!p not.b32 %r1037, %r1037;
}

	// end inline asm
	and.b32  	%r1060, %r1037, %r1059;
	mov.b32 	%r1042, 8;
	// begin inline asm
	{
    .reg .pred p;
    and.b32 %r1040, %r1053, %r1042;    setp.ne.u32 p, %r1040, 0;
    vote.ballot.sync.b32 %r1040, p, 0xffffffff;
    @!p not.b32 %r1040, %r1040;
}

	// end inline asm
	and.b32  	%r1061, %r1040, %r1060;
	mov.b32 	%r1045, 16;
	// begin inline asm
	{
    .reg .pred p;
    and.b32 %r1043, %r1053, %r1045;    setp.ne.u32 p, %r1043, 0;
    vote.ballot.sync.b32 %r1043, p, 0xffffffff;
    @!p not.b32 %r1043, %r1043;
}

	// end inline asm
	and.b32  	%r1062, %r1043, %r1061;
	mov.b32 	%r1048, 32;
	// begin inline asm
	{
    .reg .pred p;
    and.b32 %r1046, %r1053, %r1048;    setp.ne.u32 p, %r1046, 0;
    vote.ballot.sync.b32 %r1046, p, 0xffffffff;
    @!p not.b32 %r1046, %r1046;
}

	// end inline asm
	and.b32  	%r1063, %r1046, %r1062;
	mov.b32 	%r1051, 64;
	// begin inline asm
	{
    .reg .pred p;
    and.b32 %r1049, %r1053, %r1051;    setp.ne.u32 p, %r1049, 0;
    vote.ballot.sync.b32 %r1049, p, 0xffffffff;
    @!p not.b32 %r1049, %r1049;
}

	// end inline asm
	and.b32  	%r1064, %r1049, %r1063;
	mov.b32 	%r1054, 128;
	// begin inline asm
	{
    .reg .pred p;
    and.b32 %r1052, %r1053, %r1054;    setp.ne.u32 p, %r1052, 0;
    vote.ballot.sync.b32 %r1052, p, 0xffffffff;
    @!p not.b32 %r1052, %r1052;
}

	// end inline asm
	and.b32  	%r1065, %r1052, %r1064;
	clz.b32 	%r1066, %r1065;
	sub.s32 	%r232, 31, %r1066;
	and.b32  	%r1067, %r680, %r1065;
	popc.b32 	%r233, %r1067;
	setp.ne.s32 	%p152, %r300, %r232;
	mov.b32 	%r1840, 0;
	@%p152 bra 	$L__BB22_131;
	shl.b32 	%r1068, %r1053, 2;
	add.s32 	%r1069, %r98, %r1068;
	atom.shared.add.u32 	%r1840, [%r1069], %r233;
$L__BB22_131:
	shfl.sync.idx.b32	%r1095|%p153, %r1840, %r232, 31, -1;
	add.s32 	%r236, %r233, %r1095;
	setp.eq.s32 	%p154, %r1823, 2147483647;
	selp.b32 	%r1096, -2147483648, %r1823, %p154;
	shr.u32 	%r1097, %r1096, %r298;
	and.b32  	%r1092, %r1097, %r97;
	mov.b32 	%r1072, 1;
	// begin inline asm
	{
    .reg .pred p;
    and.b32 %r1070, %r1092, %r1072;    setp.ne.u32 p, %r1070, 0;
    vote.ballot.sync.b32 %r1070, p, 0xffffffff;
    @!p not.b32 %r1070, %r1070;
}

	// end inline asm
	mov.b32 	%r1075, 2;
	// begin inline asm
	{
    .reg .pred p;
    and.b32 %r1073, %r1092, %r1075;    setp.ne.u32 p, %r1073, 0;
    vote.ballot.sync.b32 %r1073, p, 0xffffffff;
    @!p not.b32 %r1073, %r1073;
}

	// end inline asm
	and.b32  	%r1098, %r1073, %r1070;
	mov.b32 	%r1078, 4;
	// begin inline asm
	{
    .reg .pred p;
    and.b32 %r1076, %r1092, %r1078;    setp.ne.u32 p, %r1076, 0;
    vote.ballot.sync.b32 %r1076, p, 0xffffffff;
    @!p not.b32 %r1076, %r1076;
}

	// end inline asm
	and.b32  	%r1099, %r1076, %r1098;
	mov.b32 	%r1081, 8;
	// begin inline asm
	{
    .reg .pred p;
    and.b32 %r1079, %r1092, %r1081;    setp.ne.u32 p, %r1079, 0;
    vote.ballot.sync.b32 %r1079, p, 0xffffffff;
    @!p not.b32 %r1079, %r1079;
}

	// end inline asm
	and.b32  	%r1100, %r1079, %r1099;
	mov.b32 	%r1084, 16;
	// begin inline asm
	{
    .reg .pred p;
    and.b32 %r1082, %r1092, %r1084;    setp.ne.u32 p, %r1082, 0;
    vote.ballot.sync.b32 %r1082, p, 0xffffffff;
    @!p not.b32 %r1082, %r1082;
}

	// end inline asm
	and.b32  	%r1101, %r1082, %r1100;
	mov.b32 	%r1087, 32;
	// begin inline asm
	{
    .reg .pred p;
    and.b32 %r1085, %r1092, %r1087;    setp.ne.u32 p, %r1085, 0;
    vote.ballot.sync.b32 %r1085, p, 0xffffffff;
    @!p not.b32 %r1085, %r1085;
}

	// end inline asm
	and.b32  	%r1102, %r1085, %r1101;
	mov.b32 	%r1090, 64;
	// begin inline asm
	{
    .reg .pred p;
    and.b32 %r1088, %r1092, %r1090;    setp.ne.u32 p, %r1088, 0;
    vote.ballot.sync.b32 %r1088, p, 0xffffffff;
    @!p not.b32 %r1088, %r1088;
}

	// end inline asm
	and.b32  	%r1103, %r1088, %r1102;
	mov.b32 	%r1093, 128;
	// begin inline asm
	{
    .reg .pred p;
    and.b32 %r1091, %r1092, %r1093;    setp.ne.u32 p, %r1091, 0;
    vote.ballot.sync.b32 %r1091, p, 0xffffffff;
    @!p not.b32 %r1091, %r1091;
}

	// end inline asm
	and.b32  	%r1104, %r1091, %r1103;
	clz.b32 	%r1105, %r1104;
	sub.s32 	%r238, 31, %r1105;
	and.b32  	%r1106, %r680, %r1104;
	popc.b32 	%r239, %r1106;
	setp.ne.s32 	%p155, %r300, %r238;
	mov.b32 	%r1841, 0;
	@%p155 bra 	$L__BB22_133;
	shl.b32 	%r1107, %r1092, 2;
	add.s32 	%r1108, %r98, %r1107;
	atom.shared.add.u32 	%r1841, [%r1108], %r239;
$L__BB22_133:
	shfl.sync.idx.b32	%r1134|%p156, %r1841, %r238, 31, -1;
	add.s32 	%r242, %r239, %r1134;
	setp.eq.s32 	%p157, %r1824, 2147483647;
	selp.b32 	%r1135, -2147483648, %r1824, %p157;
	shr.u32 	%r1136, %r1135, %r298;
	and.b32  	%r1131, %r1136, %r97;
	mov.b32 	%r1111, 1;
	// begin inline asm
	{
    .reg .pred p;
    and.b32 %r1109, %r1131, %r1111;    setp.ne.u32 p, %r1109, 0;
    vote.ballot.sync.b32 %r1109, p, 0xffffffff;
    @!p not.b32 %r1109, %r1109;
}

	// end inline asm
	mov.b32 	%r1114, 2;
	// begin inline asm
	{
    .reg .pred p;
    and.b32 %r1112, %r1131, %r1114;    setp.ne.u32 p, %r1112, 0;
    vote.ballot.sync.b32 %r1112, p, 0xffffffff;
    @!p not.b32 %r1112, %r1112;
}

	// end inline asm
	and.b32  	%r1137, %r1112, %r1109;
	mov.b32 	%r1117, 4;
	// begin inline asm
	{
    .reg .pred p;
    and.b32 %r1115, %r1131, %r1117;    setp.ne.u32 p, %r1115, 0;
    vote.ballot.sync.b32 %r1115, p, 0xffffffff;
    @!p not.b32 %r1115, %r1115;
}

	// end inline asm
	and.b32  	%r1138, %r1115, %r1137;
	mov.b32 	%r1120, 8;
	// begin inline asm
	{
    .reg .pred p;
    and.b32 %r1118, %r1131, %r1120;    setp.ne.u32 p, %r1118, 0;
    vote.ballot.sync.b32 %r1118, p, 0xffffffff;
    @!p not.b32 %r1118, %r1118;
}

	// end inline asm
	and.b32  	%r1139, %r1118, %r1138;
	mov.b32 	%r1123, 16;
	// begin inline asm
	{
    .reg .pred p;
    and.b32 %r1121, %r1131, %r1123;    setp.ne.u32 p, %r1121, 0;
    vote.ballot.sync.b32 %r1121, p, 0xffffffff;
    @!p not.b32 %r1121, %r1121;
}

	// end inline asm
	and.b32  	%r1140, %r1121, %r1139;
	mov.b32 	%r1126, 32;
	// begin inline asm
	{
    .reg .pred p;
    and.b32 %r1124, %r1131, %r1126;    setp.ne.u32 p, %r1124, 0;
    vote.ballot.sync.b32 %r1124, p, 0xffffffff;
    @!p not.b32 %r1124, %r1124;
}

	// end inline asm
	and.b32  	%r1141, %r1124, %r1140;
	mov.b32 	%r1129, 64;
	// begin inline asm
	{
    .reg .pred p;
    and.b32 %r1127, %r1131, %r1129;    setp.ne.u32 p, %r1127, 0;
    vote.ballot.sync.b32 %r1127, p, 0xffffffff;
    @!p not.b32 %r1127, %r1127;
}

	// end inline asm
	and.b32  	%r1142, %r1127, %r1141;
	mov.b32 	%r1132, 128;
	// begin inline asm
	{
    .reg .pred p;
    and.b32 %r1130, %r1131, %r1132;    setp.ne.u32 p, %r1130, 0;
    vote.ballot.sync.b32 %r1130, p, 0xffffffff;
    @!p not.b32 %r1130, %r1130;
}

	// end inline asm
	and.b32  	%r1143, %r1130, %r1142;
	clz.b32 	%r1144, %r1143;
	sub.s32 	%r244, 31, %r1144;
	and.b32  	%r1145, %r680, %r1143;
	popc.b32 	%r245, %r1145;
	setp.ne.s32 	%p158, %r300, %r244;
	mov.b32 	%r1842, 0;
	@%p158 bra 	$L__BB22_135;
	shl.b32 	%r1146, %r1131, 2;
	add.s32 	%r1147, %r98, %r1146;
	atom.shared.add.u32 	%r1842, [%r1147], %r245;
$L__BB22_135:
	shfl.sync.idx.b32	%r1173|%p159, %r1842, %r244, 31, -1;
	add.s32 	%r248, %r245, %r1173;
	setp.eq.s32 	%p160, %r1825, 2147483647;
	selp.b32 	%r1174, -2147483648, %r1825, %p160;
	shr.u32 	%r1175, %r1174, %r298;
	and.b32  	%r1170, %r1175, %r97;
	mov.b32 	%r1150, 1;
	// begin inline asm
	{
    .reg .pred p;
    and.b32 %r1148, %r1170, %r1150;    setp.ne.u32 p, %r1148, 0;
    vote.ballot.sync.b32 %r1148, p, 0xffffffff;
    @!p not.b32 %r1148, %r1148;
}

	// end inline asm
	mov.b32 	%r1153, 2;
	// begin inline asm
	{
    .reg .pred p;
    and.b32 %r1151, %r1170, %r1153;    setp.ne.u32 p, %r1151, 0;
    vote.ballot.sync.b32 %r1151, p, 0xffffffff;
    @!p not.b32 %r1151, %r1151;
}

	// end inline asm
	and.b32  	%r1176, %r1151, %r1148;
	mov.b32 	%r1156, 4;
	// begin inline asm
	{
    .reg .pred p;
    and.b32 %r1154, %r1170, %r1156;    setp.ne.u32 p, %r1154, 0;
    vote.ballot.sync.b32 %r1154, p, 0xffffffff;
    @!p not.b32 %r1154, %r1154;
}

	// end inline asm
	and.b32  	%r1177, %r1154, %r1176;
	mov.b32 	%r1159, 8;
	// begin inline asm
	{
    .reg .pred p;
    and.b32 %r1157, %r1170, %r1159;    setp.ne.u32 p, %r1157, 0;
    vote.ballot.sync.b32 %r1157, p, 0xffffffff;
    @!p not.b32 %r1157, %r1157;
}

	// end inline asm
	and.b32  	%r1178, %r1157, %r1177;
	mov.b32 	%r1162, 16;
	// begin inline asm
	{
    .reg .pred p;
    and.b32 %r1160, %r1170, %r1162;    setp.ne.u32 p, %r1160, 0;
    vote.ballot.sync.b32 %r1160, p, 0xffffffff;
    @!p not.b32 %r1160, %r1160;
}

	// end inline asm
	and.b32  	%r1179, %r1160, %r1178;
	mov.b32 	%r1165, 32;
	// begin inline asm
	{
    .reg .pred p;
    and.b32 %r1163, %r1170, %r1165;    setp.ne.u32 p, %r1163, 0;
    vote.ballot.sync.b32 %r1163, p, 0xffffffff;
    @!p not.b32 %r1163, %r1163;
}

	// end inline asm
	and.b32  	%r1180, %r1163, %r1179;
	mov.b32 	%r1168, 64;
	// begin inline asm
	{
    .reg .pred p;
    and.b32 %r1166, %r1170, %r1168;    setp.ne.u32 p, %r1166, 0;
    vote.ballot.sync.b32 %r1166, p, 0xffffffff;
    @!p not.b32 %r1166, %r1166;
}

	// end inline asm
	and.b32  	%r1181, %r1166, %r1180;
	mov.b32 	%r1171, 128;
	// begin inline asm
	{
    .reg .pred p;
    and.b32 %r1169, %r1170, %r1171;    setp.ne.u32 p, %r1169, 0;
    vote.ballot.sync.b32 %r1169, p, 0xffffffff;
    @!p not.b32 %r1169, %r1169;
}

	// end inline asm
	and.b32  	%r1182, %r1169, %r1181;
	clz.b32 	%r1183, %r1182;
	sub.s32 	%r250, 31, %r1183;
	and.b32  	%r1184, %r680, %r1182;
	popc.b32 	%r251, %r1184;
	setp.ne.s32 	%p161, %r300, %r250;
	mov.b32 	%r1843, 0;
	@%p161 bra 	$L__BB22_137;
	shl.b32 	%r1185, %r1170, 2;
	add.s32 	%r1186, %r98, %r1185;
	atom.shared.add.u32 	%r1843, [%r1186], %r251;
$L__BB22_137:
	shfl.sync.idx.b32	%r1212|%p162, %r1843, %r250, 31, -1;
	add.s32 	%r254, %r251, %r1212;
	setp.eq.s32 	%p163, %r1826, 2147483647;
	selp.b32 	%r1213, -2147483648, %r1826, %p163;
	shr.u32 	%r1214, %r1213, %r298;
	and.b32  	%r1209, %r1214, %r97;
	mov.b32 	%r1189, 1;
	// begin inline asm
	{
    .reg .pred p;
    and.b32 %r1187, %r1209, %r1189;    setp.ne.u32 p, %r1187, 0;
    vote.ballot.sync.b32 %r1187, p, 0xffffffff;
    @!p not.b32 %r1187, %r1187;
}

	// end inline asm
	mov.b32 	%r1192, 2;
	// begin inline asm
	{
    .reg .pred p;
    and.b32 %r1190, %r1209, %r1192;    setp.ne.u32 p, %r1190, 0;
    vote.ballot.sync.b32 %r1190, p, 0xffffffff;
    @!p not.b32 %r1190, %r1190;
}

	// end inline asm
	and.b32  	%r1215, %r1190, %r1187;
	mov.b32 	%r1195, 4;
	// begin inline asm
	{
    .reg .pred p;
    and.b32 %r1193, %r1209, %r1195;    setp.ne.u32 p, %r1193, 0;
    vote.ballot.sync.b32 %r1193, p, 0xffffffff;
    @!p not.b32 %r1193, %r1193;
}

	// end inline asm
	and.b32  	%r1216, %r1193, %r1215;
	mov.b32 	%r1198, 8;
	// begin inline asm
	{
    .reg .pred p;
    and.b32 %r1196, %r1209, %r1198;    setp.ne.u32 p, %r1196, 0;
    vote.ballot.sync.b32 %r1196, p, 0xffffffff;
    @!p not.b32 %r1196, %r1196;
}

	// end inline asm
	and.b32  	%r1217, %r1196, %r1216;
	mov.b32 	%r1201, 16;
	// begin inline asm
	{
    .reg .pred p;
    and.b32 %r1199, %r1209, %r1201;    setp.ne.u32 p, %r1199, 0;
    vote.ballot.sync.b32 %r1199, p, 0xffffffff;
    @!p not.b32 %r1199, %r1199;
}

	// end inline asm
	and.b32  	%r1218, %r1199, %r1217;
	mov.b32 	%r1204, 32;
	// begin inline asm
	{
    .reg .pred p;
    and.b32 %r1202, %r1209, %r1204;    setp.ne.u32 p, %r1202, 0;
    vote.ballot.sync.b32 %r1202, p, 0xffffffff;
    @!p not.b32 %r1202, %r1202;
}

	// end inline asm
	and.b32  	%r1219, %r1202, %r1218;
	mov.b32 	%r1207, 64;
	// begin inline asm
	{
    .reg .pred p;
    and.b32 %r1205, %r1209, %r1207;    setp.ne.u32 p, %r1205, 0;
    vote.ballot.sync.b32 %r1205, p, 0xffffffff;
    @!p not.b32 %r1205, %r1205;
}

	// end inline asm
	and.b32  	%r1220, %r1205, %r1219;
	mov.b32 	%r1210, 128;
	// begin inline asm
	{
    .reg .pred p;
    and.b32 %r1208, %r1209, %r1210;    setp.ne.u32 p, %r1208, 0;
    vote.ballot.sync.b32 %r1208, p, 0xffffffff;
    @!p not.b32 %r1208, %r1208;
}

	// end inline asm
	and.b32  	%r1221, %r1208, %r1220;
	clz.b32 	%r1222, %r1221;
	sub.s32 	%r256, 31, %r1222;
	and.b32  	%r1223, %r680, %r1221;
	popc.b32 	%r257, %r1223;
	setp.ne.s32 	%p164, %r300, %r256;
	mov.b32 	%r1844, 0;
	@%p164 bra 	$L__BB22_139;
	shl.b32 	%r1224, %r1209, 2;
	add.s32 	%r1225, %r98, %r1224;
	atom.shared.add.u32 	%r1844, [%r1225], %r257;
$L__BB22_139:
	shfl.sync.idx.b32	%r1251|%p165, %r1844, %r256, 31, -1;
	add.s32 	%r260, %r257, %r1251;
	setp.eq.s32 	%p166, %r1827, 2147483647;
	selp.b32 	%r1252, -2147483648, %r1827, %p166;
	shr.u32 	%r1253, %r1252, %r298;
	and.b32  	%r1248, %r1253, %r97;
	mov.b32 	%r1228, 1;
	// begin inline asm
	{
    .reg .pred p;
    and.b32 %r1226, %r1248, %r1228;    setp.ne.u32 p, %r1226, 0;
    vote.ballot.sync.b32 %r1226, p, 0xffffffff;
    @!p not.b32 %r1226, %r1226;
}

	// end inline asm
	mov.b32 	%r1231, 2;
	// begin inline asm
	{
    .reg .pred p;
    and.b32 %r1229, %r1248, %r1231;    setp.ne.u32 p, %r1229, 0;
    vote.ballot.sync.b32 %r1229, p, 0xffffffff;
    @!p not.b32 %r1229, %r1229;
}

	// end inline asm
	and.b32  	%r1254, %r1229, %r1226;
	mov.b32 	%r1234, 4;
	// begin inline asm
	{
    .reg .pred p;
    and.b32 %r1232, %r1248, %r1234;    setp.ne.u32 p, %r1232, 0;
    vote.ballot.sync.b32 %r1232, p, 0xffffffff;
    @!p not.b32 %r1232, %r1232;
}

	// end inline asm
	and.b32  	%r1255, %r1232, %r1254;
	mov.b32 	%r1237, 8;
	// begin inline asm
	{
    .reg .pred p;
    and.b32 %r1235, %r1248, %r1237;    setp.ne.u32 p, %r1235, 0;
    vote.ballot.sync.b32 %r1235, p, 0xffffffff;
    @!p not.b32 %r1235, %r1235;
}

	// end inline asm
	and.b32  	%r1256, %r1235, %r1255;
	mov.b32 	%r1240, 16;
	// begin inline asm
	{
    .reg .pred p;
    and.b32 %r1238, %r1248, %r1240;    setp.ne.u32 p, %r1238, 0;
    vote.ballot.sync.b32 %r1238, p, 0xffffffff;
    @!p not.b32 %r1238, %r1238;
}

	// end inline asm
	and.b32  	%r1257, %r1238, %r1256;
	mov.b32 	%r1243, 32;
	// begin inline asm
	{
    .reg .pred p;
    and.b32 %r1241, %r1248, %r1243;    setp.ne.u32 p, %r1241, 0;
    vote.ballot.sync.b32 %r1241, p, 0xffffffff;
    @!p not.b32 %r1241, %r1241;
}

	// end inline asm
	and.b32  	%r1258, %r1241, %r1257;
	mov.b32 	%r1246, 64;
	// begin inline asm
	{
    .reg .pred p;
    and.b32 %r1244, %r1248, %r1246;    setp.ne.u32 p, %r1244, 0;
    vote.ballot.sync.b32 %r1244, p, 0xffffffff;
    @!p not.b32 %r1244, %r1244;
}

	// end inline asm
	and.b32  	%r1259, %r1244, %r1258;
	mov.b32 	%r1249, 128;
	// begin inline asm
	{
    .reg .pred p;
    and.b32 %r1247, %r1248, %r1249;    setp.ne.u32 p, %r1247, 0;
    vote.ballot.sync.b32 %r1247, p, 0xffffffff;
    @!p not.b32 %r1247, %r1247;
}

	// end inline asm
	and.b32  	%r1260, %r1247, %r1259;
	clz.b32 	%r1261, %r1260;
	sub.s32 	%r262, 31, %r1261;
	and.b32  	%r1262, %r680, %r1260;
	popc.b32 	%r263, %r1262;
	setp.ne.s32 	%p167, %r300, %r262;
	mov.b32 	%r1845, 0;
	@%p167 bra 	$L__BB22_141;
	shl.b32 	%r1263, %r1248, 2;
	add.s32 	%r1264, %r98, %r1263;
	atom.shared.add.u32 	%r1845, [%r1264], %r263;
$L__BB22_141:
	shfl.sync.idx.b32	%r1290|%p168, %r1845, %r262, 31, -1;
	add.s32 	%r266, %r263, %r1290;
	setp.eq.s32 	%p169, %r1828, 2147483647;
	selp.b32 	%r1291, -2147483648, %r1828, %p169;
	shr.u32 	%r1292, %r1291, %r298;
	and.b32  	%r1287, %r1292, %r97;
	mov.b32 	%r1267, 1;
	// begin inline asm
	{
    .reg .pred p;
    and.b32 %r1265, %r1287, %r1267;    setp.ne.u32 p, %r1265, 0;
    vote.ballot.sync.b32 %r1265, p, 0xffffffff;
    @!p not.b32 %r1265, %r1265;
}

	// end inline asm
	mov.b32 	%r1270, 2;
	// begin inline asm
	{
    .reg .pred p;
    and.b32 %r1268, %r1287, %r1270;    setp.ne.u32 p, %r1268, 0;
    vote.ballot.sync.b32 %r1268, p, 0xffffffff;
    @!p not.b32 %r1268, %r1268;
}

	// end inline asm
	and.b32  	%r1293, %r1268, %r1265;
	mov.b32 	%r1273, 4;
	// begin inline asm
	{
    .reg .pred p;
    and.b32 %r1271, %r1287, %r1273;    setp.ne.u32 p, %r1271, 0;
    vote.ballot.sync.b32 %r1271, p, 0xffffffff;
    @!p not.b32 %r1271, %r1271;
}

	// end inline asm
	and.b32  	%r1294, %r1271, %r1293;
	mov.b32 	%r1276, 8;
	// begin inline asm
	{
    .reg .pred p;
    and.b32 %r1274, %r1287, %r1276;    setp.ne.u32 p, %r1274, 0;
    vote.ballot.sync.b32 %r1274, p, 0xffffffff;
    @!p not.b32 %r1274, %r1274;
}

	// end inline asm
	and.b32  	%r1295, %r1274, %r1294;
	mov.b32 	%r1279, 16;
	// begin inline asm
	{
    .reg .pred p;
    and.b32 %r1277, %r1287, %r1279;    setp.ne.u32 p, %r1277, 0;
    vote.ballot.sync.b32 %r1277, p, 0xffffffff;
    @!p not.b32 %r1277, %r1277;
}

	// end inline asm
	and.b32  	%r1296, %r1277, %r1295;
	mov.b32 	%r1282, 32;
	// begin inline asm
	{
    .reg .pred p;
    and.b32 %r1280, %r1287, %r1282;    setp.ne.u32 p, %r1280, 0;
    vote.ballot.sync.b32 %r1280, p, 0xffffffff;
    @!p not.b32 %r1280, %r1280;
}

	// end inline asm
	and.b32  	%r1297, %r1280, %r1296;
	mov.b32 	%r1285, 64;
	// begin inline asm
	{
    .reg .pred p;
    and.b32 %r1283, %r1287, %r1285;    setp.ne.u32 p, %r1283, 0;
    vote.ballot.sync.b32 %r1283, p, 0xffffffff;
    @!p not.b32 %r1283, %r1283;
}

	// end inline asm
	and.b32  	%r1298, %r1283, %r1297;
	mov.b32 	%r1288, 128;
	// begin inline asm
	{
    .reg .pred p;
    and.b32 %r1286, %r1287, %r1288;    setp.ne.u32 p, %r1286, 0;
    vote.ballot.sync.b32 %r1286, p, 0xffffffff;
    @!p not.b32 %r1286, %r1286;
}

	// end inline asm
	and.b32  	%r1299, %r1286, %r1298;
	clz.b32 	%r1300, %r1299;
	sub.s32 	%r268, 31, %r1300;
	and.b32  	%r1301, %r680, %r1299;
	popc.b32 	%r269, %r1301;
	setp.ne.s32 	%p170, %r300, %r268;
	mov.b32 	%r1846, 0;
	@%p170 bra 	$L__BB22_143;
	shl.b32 	%r1302, %r1287, 2;
	add.s32 	%r1303, %r98, %r1302;
	atom.shared.add.u32 	%r1846, [%r1303], %r269;
$L__BB22_143:
	shfl.sync.idx.b32	%r1329|%p171, %r1846, %r268, 31, -1;
	add.s32 	%r272, %r269, %r1329;
	setp.eq.s32 	%p172, %r1829, 2147483647;
	selp.b32 	%r1330, -2147483648, %r1829, %p172;
	shr.u32 	%r1331, %r1330, %r298;
	and.b32  	%r1326, %r1331, %r97;
	mov.b32 	%r1306, 1;
	// begin inline asm
	{
    .reg .pred p;
    and.b32 %r1304, %r1326, %r1306;    setp.ne.u32 p, %r1304, 0;
    vote.ballot.sync.b32 %r1304, p, 0xffffffff;
    @!p not.b32 %r1304, %r1304;
}

	// end inline asm
	mov.b32 	%r1309, 2;
	// begin inline asm
	{
    .reg .pred p;
    and.b32 %r1307, %r1326, %r1309;    setp.ne.u32 p, %r1307, 0;
    vote.ballot.sync.b32 %r1307, p, 0xffffffff;
    @!p not.b32 %r1307, %r1307;
}

	// end inline asm
	and.b32  	%r1332, %r1307, %r1304;
	mov.b32 	%r1312, 4;
	// begin inline asm
	{
    .reg .pred p;
    and.b32 %r1310, %r1326, %r1312;    setp.ne.u32 p, %r1310, 0;
    vote.ballot.sync.b32 %r1310, p, 0xffffffff;
    @!p not.b32 %r1310, %r1310;
}

	// end inline asm
	and.b32  	%r1333, %r1310, %r1332;
	mov.b32 	%r1315, 8;
	// begin inline asm
	{
    .reg .pred p;
    and.b32 %r1313, %r1326, %r1315;    setp.ne.u32 p, %r1313, 0;
    vote.ballot.sync.b32 %r1313, p, 0xffffffff;
    @!p not.b32 %r1313, %r1313;
}

	// end inline asm
	and.b32  	%r1334, %r1313, %r1333;
	mov.b32 	%r1318, 16;
	// begin inline asm
	{
    .reg .pred p;
    and.b32 %r1316, %r1326, %r1318;    setp.ne.u32 p, %r1316, 0;
    vote.ballot.sync.b32 %r1316, p, 0xffffffff;
    @!p not.b32 %r1316, %r1316;
}

	// end inline asm
	and.b32  	%r1335, %r1316, %r1334;
	mov.b32 	%r1321, 32;
	// begin inline asm
	{
    .reg .pred p;
    and.b32 %r1319, %r1326, %r1321;    setp.ne.u32 p, %r1319, 0;
    vote.ballot.sync.b32 %r1319, p, 0xffffffff;
    @!p not.b32 %r1319, %r1319;
}

	// end inline asm
	and.b32  	%r1336, %r1319, %r1335;
	mov.b32 	%r1324, 64;
	// begin inline asm
	{
    .reg .pred p;
    and.b32 %r1322, %r1326, %r1324;    setp.ne.u32 p, %r1322, 0;
    vote.ballot.sync.b32 %r1322, p, 0xffffffff;
    @!p not.b32 %r1322, %r1322;
}

	// end inline asm
	and.b32  	%r1337, %r1322, %r1336;
	mov.b32 	%r1327, 128;
	// begin inline asm
	{
    .reg .pred p;
    and.b32 %r1325, %r1326, %r1327;    setp.ne.u32 p, %r1325, 0;
    vote.ballot.sync.b32 %r1325, p, 0xffffffff;
    @!p not.b32 %r1325, %r1325;
}

	// end inline asm
	and.b32  	%r1338, %r1325, %r1337;
	clz.b32 	%r1339, %r1338;
	sub.s32 	%r274, 31, %r1339;
	and.b32  	%r1340, %r680, %r1338;
	popc.b32 	%r275, %r1340;
	setp.ne.s32 	%p173, %r300, %r274;
	mov.b32 	%r1847, 0;
	@%p173 bra 	$L__BB22_145;
	shl.b32 	%r1341, %r1326, 2;
	add.s32 	%r1342, %r98, %r1341;
	atom.shared.add.u32 	%r1847, [%r1342], %r275;
$L__BB22_145:
	shfl.sync.idx.b32	%r1368|%p174, %r1847, %r274, 31, -1;
	add.s32 	%r278, %r275, %r1368;
	setp.eq.s32 	%p175, %r1830, 2147483647;
	selp.b32 	%r1369, -2147483648, %r1830, %p175;
	shr.u32 	%r1370, %r1369, %r298;
	and.b32  	%r1365, %r1370, %r97;
	mov.b32 	%r1345, 1;
	// begin inline asm
	{
    .reg .pred p;
    and.b32 %r1343, %r1365, %r1345;    setp.ne.u32 p, %r1343, 0;
    vote.ballot.sync.b32 %r1343, p, 0xffffffff;
    @!p not.b32 %r1343, %r1343;
}

	// end inline asm
	mov.b32 	%r1348, 2;
	// begin inline asm
	{
    .reg .pred p;
    and.b32 %r1346, %r1365, %r1348;    setp.ne.u32 p, %r1346, 0;
    vote.ballot.sync.b32 %r1346, p, 0xffffffff;
    @!p not.b32 %r1346, %r1346;
}

	// end inline asm
	and.b32  	%r1371, %r1346, %r1343;
	mov.b32 	%r1351, 4;
	// begin inline asm
	{
    .reg .pred p;
    and.b32 %r1349, %r1365, %r1351;    setp.ne.u32 p, %r1349, 0;
    vote.ballot.sync.b32 %r1349, p, 0xffffffff;
    @!p not.b32 %r1349, %r1349;
}

	// end inline asm
	and.b32  	%r1372, %r1349, %r1371;
	mov.b32 	%r1354, 8;
	// begin inline asm
	{
    .reg .pred p;
    and.b32 %r1352, %r1365, %r1354;    setp.ne.u32 p, %r1352, 0;
    vote.ballot.sync.b32 %r1352, p, 0xffffffff;
    @!p not.b32 %r1352, %r1352;
}

	// end inline asm
	and.b32  	%r1373, %r1352, %r1372;
	mov.b32 	%r1357, 16;
	// begin inline asm
	{
    .reg .pred p;
    and.b32 %r1355, %r1365, %r1357;    setp.ne.u32 p, %r1355, 0;
    vote.ballot.sync.b32 %r1355, p, 0xffffffff;
    @!p not.b32 %r1355, %r1355;
}

	// end inline asm
	and.b32  	%r1374, %r1355, %r1373;
	mov.b32 	%r1360, 32;
	// begin inline asm
	{
    .reg .pred p;
    and.b32 %r1358, %r1365, %r1360;    setp.ne.u32 p, %r1358, 0;
    vote.ballot.sync.b32 %r1358, p, 0xffffffff;
    @!p not.b32 %r1358, %r1358;
}

	// end inline asm
	and.b32  	%r1375, %r1358, %r1374;
	mov.b32 	%r1363, 64;
	// begin inline asm
	{
    .reg .pred p;
    and.b32 %r1361, %r1365, %r1363;    setp.ne.u32 p, %r1361, 0;
    vote.ballot.sync.b32 %r1361, p, 0xffffffff;
    @!p not.b32 %r1361, %r1361;
}

	// end inline asm
	and.b32  	%r1376, %r1361, %r1375;
	mov.b32 	%r1366, 128;
	// begin inline asm
	{
    .reg .pred p;
    and.b32 %r1364, %r1365, %r1366;    setp.ne.u32 p, %r1364, 0;
    vote.ballot.sync.b32 %r1364, p, 0xffffffff;
    @!p not.b32 %r1364, %r1364;
}

	// end inline asm
	and.b32  	%r1377, %r1364, %r1376;
	clz.b32 	%r1378, %r1377;
	sub.s32 	%r280, 31, %r1378;
	and.b32  	%r1379, %r680, %r1377;
	popc.b32 	%r281, %r1379;
	setp.ne.s32 	%p176, %r300, %r280;
	mov.b32 	%r1848, 0;
	@%p176 bra 	$L__BB22_147;
	shl.b32 	%r1380, %r1365, 2;
	add.s32 	%r1381, %r98, %r1380;
	atom.shared.add.u32 	%r1848, [%r1381], %r281;
$L__BB22_147:
	shfl.sync.idx.b32	%r1382|%p178, %r1848, %r280, 31, -1;
	add.s32 	%r1383, %r281, %r1382;
	bar.sync 	0;
	shl.b32 	%r1384, %r182, 2;
	mov.u32 	%r1385, _ZZN3cub18CUB_300001_SM_10006detail10radix_sort29DeviceRadixSortOnesweepKernelINS1_5radix10policy_hubIfNS0_8NullTypeEyE10Policy1000ELNS0_9SortOrderE0EfS6_yiiNS1_21identity_decomposer_tEEEvPT5_SC_PT3_PKSD_PT1_PKSH_PT2_PKSL_T4_iiT6_E1s;
	add.s32 	%r1386, %r1385, %r1384;
	st.shared.u32 	[%r1386+-4], %r1813;
	shl.b32 	%r1387, %r188, 2;
	add.s32 	%r1388, %r1385, %r1387;
	st.shared.u32 	[%r1388+-4], %r1814;
	shl.b32 	%r1389, %r194, 2;
	add.s32 	%r1390, %r1385, %r1389;
	st.shared.u32 	[%r1390+-4], %r1815;
	shl.b32 	%r1391, %r200, 2;
	add.s32 	%r1392, %r1385, %r1391;
	st.shared.u32 	[%r1392+-4], %r1816;
	shl.b32 	%r1393, %r206, 2;
	add.s32 	%r1394, %r1385, %r1393;
	st.shared.u32 	[%r1394+-4], %r1817;
	shl.b32 	%r1395, %r212, 2;
	add.s32 	%r1396, %r1385, %r1395;
	st.shared.u32 	[%r1396+-4], %r1818;
	shl.b32 	%r1397, %r218, 2;
	add.s32 	%r1398, %r1385, %r1397;
	st.shared.u32 	[%r1398+-4], %r1819;
	shl.b32 	%r1399, %r224, 2;
	add.s32 	%r1400, %r1385, %r1399;
	st.shared.u32 	[%r1400+-4], %r1820;
	shl.b32 	%r1401, %r230, 2;
	add.s32 	%r1402, %r1385, %r1401;
	st.shared.u32 	[%r1402+-4], %r1821;
	shl.b32 	%r1403, %r236, 2;
	add.s32 	%r1404, %r1385, %r1403;
	st.shared.u32 	[%r1404+-4], %r1822;
	shl.b32 	%r1405, %r242, 2;
	add.s32 	%r1406, %r1385, %r1405;
	st.shared.u32 	[%r1406+-4], %r1823;
	shl.b32 	%r1407, %r248, 2;
	add.s32 	%r1408, %r1385, %r1407;
	st.shared.u32 	[%r1408+-4], %r1824;
	shl.b32 	%r1409, %r254, 2;
	add.s32 	%r1410, %r1385, %r1409;
	st.shared.u32 	[%r1410+-4], %r1825;
	shl.b32 	%r1411, %r260, 2;
	add.s32 	%r1412, %r1385, %r1411;
	st.shared.u32 	[%r1412+-4], %r1826;
	shl.b32 	%r1413, %r266, 2;
	add.s32 	%r1414, %r1385, %r1413;
	st.shared.u32 	[%r1414+-4], %r1827;
	shl.b32 	%r1415, %r272, 2;
	add.s32 	%r1416, %r1385, %r1415;
	st.shared.u32 	[%r1416+-4], %r1828;
	shl.b32 	%r1417, %r278, 2;
	add.s32 	%r1418, %r1385, %r1417;
	st.shared.u32 	[%r1418+-4], %r1829;
	shl.b32 	%r1419, %r1383, 2;
	add.s32 	%r1420, %r1385, %r1419;
	st.shared.u32 	[%r1420+-4], %r1830;
	shl.b32 	%r1421, %r1, 3;
	add.s32 	%r1422, %r1385, %r1421;
	add.s32 	%r284, %r1422, 27648;
	@%p123 bra 	$L__BB22_155;
	ld.param.u64 	%rd227, [_ZN3cub18CUB_300001_SM_10006detail10radix_sort29DeviceRadixSortOnesweepKernelINS1_5radix10policy_hubIfNS0_8NullTypeEyE10Policy1000ELNS0_9SortOrderE0EfS6_yiiNS1_21identity_decomposer_tEEEvPT5_SC_PT3_PKSD_PT1_PKSH_PT2_PKSL_T4_iiT6__param_3];
	cvta.to.global.u64 	%rd57, %rd227;
	shl.b64 	%rd58, %rd7, 3;
	add.s64 	%rd59, %rd57, %rd58;
	ld.global.u64 	%rd60, [%rd59];
	cvt.s64.s32 	%rd61, %r175;
	sub.s64 	%rd229, %rd60, %rd61;
	st.shared.u64 	[%r284], %rd229;
	setp.lt.s32 	%p179, %r4, 1;
	mov.u32 	%r1852, %r1808;
	@%p179 bra 	$L__BB22_154;
	mov.b32 	%r1850, -1;
	mov.u32 	%r1849, %r4;
	mov.u32 	%r1852, %r1808;
$L__BB22_150:
	ld.param.u64 	%rd220, [_ZN3cub18CUB_300001_SM_10006detail10radix_sort29DeviceRadixSortOnesweepKernelINS1_5radix10policy_hubIfNS0_8NullTypeEyE10Policy1000ELNS0_9SortOrderE0EfS6_yiiNS1_21identity_decomposer_tEEEvPT5_SC_PT3_PKSD_PT1_PKSH_PT2_PKSL_T4_iiT6__param_0];
	add.s32 	%r288, %r1849, -1;
	shl.b32 	%r1424, %r288, 8;
	add.s32 	%r1425, %r1424, %r1;
	cvta.to.global.u64 	%rd62, %rd220;
	mul.wide.s32 	%rd63, %r1425, 4;
	add.s64 	%rd16, %rd62, %rd63;
$L__BB22_151:
	membar.cta;
	ld.volatile.global.u32 	%r289, [%rd16];
	setp.eq.s32 	%p180, %r289, 0;
	@%p180 bra 	$L__BB22_151;
	and.b32  	%r1426, %r289, 1073741823;
	add.s32 	%r1852, %r1426, %r1852;
	setp.gt.s32 	%p181, %r289, -1;
	vote.sync.ballot.b32 	%r1850, %p181, %r1850;
	setp.gt.u32 	%p183, %r1849, 1;
	and.pred  	%p184, %p181, %p183;
	mov.u32 	%r1849, %r288;
	@%p184 bra 	$L__BB22_150;
	ld.shared.u64 	%rd229, [%r284];
$L__BB22_154:
	ld.param.u64 	%rd221, [_ZN3cub18CUB_300001_SM_10006detail10radix_sort29DeviceRadixSortOnesweepKernelINS1_5radix10policy_hubIfNS0_8NullTypeEyE10Policy1000ELNS0_9SortOrderE0EfS6_yiiNS1_21identity_decomposer_tEEEvPT5_SC_PT3_PKSD_PT1_PKSH_PT2_PKSL_T4_iiT6__param_0];
	or.b32  	%r1427, %r1852, -2147483648;
	cvta.to.global.u64 	%rd64, %rd221;
	shl.b32 	%r1428, %r4, 8;
	add.s32 	%r1429, %r1428, %r1;
	mul.wide.s32 	%rd65, %r1429, 4;
	add.s64 	%rd66, %rd64, %rd65;
	st.volatile.global.u32 	[%rd66], %r1427;
	sub.s32 	%r1430, %r1852, %r1808;
	cvt.s64.s32 	%rd67, %r1430;
	add.s64 	%rd68, %rd229, %rd67;
	st.shared.u64 	[%r284], %rd68;
$L__BB22_155:
	ld.param.u32 	%r1762, [_ZN3cub18CUB_300001_SM_10006detail10radix_sort29DeviceRadixSortOnesweepKernelINS1_5radix10policy_hubIfNS0_8NullTypeEyE10Policy1000ELNS0_9SortOrderE0EfS6_yiiNS1_21identity_decomposer_tEEEvPT5_SC_PT3_PKSD_PT1_PKSH_PT2_PKSL_T4_iiT6__param_8];
	ld.param.u64 	%rd224, [_ZN3cub18CUB_300001_SM_10006detail10radix_sort29DeviceRadixSortOnesweepKernelINS1_5radix10policy_hubIfNS0_8NullTypeEyE10Policy1000ELNS0_9SortOrderE0EfS6_yiiNS1_21identity_decomposer_tEEEvPT5_SC_PT3_PKSD_PT1_PKSH_PT2_PKSL_T4_iiT6__param_2];
	setp.gt.u32 	%p185, %r1, 255;
	mad.lo.s32 	%r293, %r4, 6912, 6912;
	setp.lt.s32 	%p186, %r293, %r1762;
	setp.eq.s64 	%p187, %rd224, 0;
	or.pred  	%p188, %p187, %p186;
	or.pred  	%p189, %p185, %p188;
	@%p189 bra 	$L__BB22_157;
	ld.param.u64 	%rd225, [_ZN3cub18CUB_300001_SM_10006detail10radix_sort29DeviceRadixSortOnesweepKernelINS1_5radix10policy_hubIfNS0_8NullTypeEyE10Policy1000ELNS0_9SortOrderE0EfS6_yiiNS1_21identity_decomposer_tEEEvPT5_SC_PT3_PKSD_PT1_PKSH_PT2_PKSL_T4_iiT6__param_2];
	ld.shared.u64 	%rd69, [%r284];
	cvt.s64.s32 	%rd70, %r1808;
	cvt.s64.s32 	%rd71, %r175;
	add.s64 	%rd72, %rd71, %rd70;
	add.s64 	%rd73, %rd72, %rd69;
	cvta.to.global.u64 	%rd74, %rd225;
	shl.b64 	%rd75, %rd7, 3;
	add.s64 	%rd76, %rd74, %rd75;
	st.global.u64 	[%rd76], %rd73;
$L__BB22_157:
	ld.param.u32 	%r1763, [_ZN3cub18CUB_300001_SM_10006detail10radix_sort29DeviceRadixSortOnesweepKernelINS1_5radix10policy_hubIfNS0_8NullTypeEyE10Policy1000ELNS0_9SortOrderE0EfS6_yiiNS1_21identity_decomposer_tEEEvPT5_SC_PT3_PKSD_PT1_PKSH_PT2_PKSL_T4_iiT6__param_8];
	shl.b32 	%r1431, %r1, 2;
	add.s32 	%r294, %r1385, %r1431;
	setp.gt.s32 	%p190, %r293, %r1763;
	bar.sync 	0;
	@%p190 bra 	$L__BB22_159;
	ld.shared.u32 	%r1433, [%r294];
	setp.eq.s32 	%p191, %r1433, 2147483647;
	selp.b32 	%r1434, -2147483648, %r1433, %p191;
	shr.u32 	%r1435, %r1434, %r298;
	and.b32  	%r1436, %r1435, %r97;
	shl.b32 	%r1437, %r1436, 3;
	add.s32 	%r1439, %r1385, 27648;
	add.s32 	%r1440, %r1439, %r1437;
	ld.shared.u64 	%rd77, [%r1440];
	add.s64 	%rd78, %rd77, %rd7;
	setp.gt.s32 	%p192, %r1433, -1;
	selp.b32 	%r1441, -1, -2147483648, %p192;
	xor.b32  	%r1442, %r1441, %r1433;
	shl.b64 	%rd79, %rd78, 2;
	add.s64 	%rd80, %rd1, %rd79;
	st.global.u32 	[%rd80], %r1442;
	bar.warp.sync 	-1;
	ld.shared.u32 	%r1443, [%r294+1536];
	setp.eq.s32 	%p193, %r1443, 2147483647;
	selp.b32 	%r1444, -2147483648, %r1443, %p193;
	shr.u32 	%r1445, %r1444, %r298;
	and.b32  	%r1446, %r1445, %r97;
	shl.b32 	%r1447, %r1446, 3;
	add.s32 	%r1448, %r1439, %r1447;
	ld.shared.u64 	%rd81, [%r1448];
	add.s64 	%rd82, %rd81, %rd7;
	setp.gt.s32 	%p194, %r1443, -1;
	selp.b32 	%r1449, -1, -2147483648, %p194;
	xor.b32  	%r1450, %r1449, %r1443;
	shl.b64 	%rd83, %rd82, 2;
	add.s64 	%rd84, %rd1, %rd83;
	st.global.u32 	[%rd84+1536], %r1450;
	bar.warp.sync 	-1;
	ld.shared.u32 	%r1451, [%r294+3072];
	setp.eq.s32 	%p195, %r1451, 2147483647;
	selp.b32 	%r1452, -2147483648, %r1451, %p195;
	shr.u32 	%r1453, %r1452, %r298;
	and.b32  	%r1454, %r1453, %r97;
	shl.b32 	%r1455, %r1454, 3;
	add.s32 	%r1456, %r1439, %r1455;
	ld.shared.u64 	%rd85, [%r1456];
	add.s64 	%rd86, %rd85, %rd7;
	setp.gt.s32 	%p196, %r1451, -1;
	selp.b32 	%r1457, -1, -2147483648, %p196;
	xor.b32  	%r1458, %r1457, %r1451;
	shl.b64 	%rd87, %rd86, 2;
	add.s64 	%rd88, %rd1, %rd87;
	st.global.u32 	[%rd88+3072], %r1458;
	bar.warp.sync 	-1;
	ld.shared.u32 	%r1459, [%r294+4608];
	setp.eq.s32 	%p197, %r1459, 2147483647;
	selp.b32 	%r1460, -2147483648, %r1459, %p197;
	shr.u32 	%r1461, %r1460, %r298;
	and.b32  	%r1462, %r1461, %r97;
	shl.b32 	%r1463, %r1462, 3;
	add.s32 	%r1464, %r1439, %r1463;
	ld.shared.u64 	%rd89, [%r1464];
	add.s64 	%rd90, %rd89, %rd7;
	setp.gt.s32 	%p198, %r1459, -1;
	selp.b32 	%r1465, -1, -2147483648, %p198;
	xor.b32  	%r1466, %r1465, %r1459;
	shl.b64 	%rd91, %rd90, 2;
	add.s64 	%rd92, %rd1, %rd91;
	st.global.u32 	[%rd92+4608], %r1466;
	bar.warp.sync 	-1;
	ld.shared.u32 	%r1467, [%r294+6144];
	setp.eq.s32 	%p199, %r1467, 2147483647;
	selp.b32 	%r1468, -2147483648, %r1467, %p199;
	shr.u32 	%r1469, %r1468, %r298;
	and.b32  	%r1470, %r1469, %r97;
	shl.b32 	%r1471, %r1470, 3;
	add.s32 	%r1472, %r1439, %r1471;
	ld.shared.u64 	%rd93, [%r1472];
	add.s64 	%rd94, %rd93, %rd7;
	setp.gt.s32 	%p200, %r1467, -1;
	selp.b32 	%r1473, -1, -2147483648, %p200;
	xor.b32  	%r1474, %r1473, %r1467;
	shl.b64 	%rd95, %rd94, 2;
	add.s64 	%rd96, %rd1, %rd95;
	st.global.u32 	[%rd96+6144], %r1474;
	bar.warp.sync 	-1;
	ld.shared.u32 	%r1475, [%r294+7680];
	setp.eq.s32 	%p201, %r1475, 2147483647;
	selp.b32 	%r1476, -2147483648, %r1475, %p201;
	shr.u32 	%r1477, %r1476, %r298;
	and.b32  	%r1478, %r1477, %r97;
	shl.b32 	%r1479, %r1478, 3;
	add.s32 	%r1480, %r1439, %r1479;
	ld.shared.u64 	%rd97, [%r1480];
	add.s64 	%rd98, %rd97, %rd7;
	setp.gt.s32 	%p202, %r1475, -1;
	selp.b32 	%r1481, -1, -2147483648, %p202;
	xor.b32  	%r1482, %r1481, %r1475;
	shl.b64 	%rd99, %rd98, 2;
	add.s64 	%rd100, %rd1, %rd99;
	st.global.u32 	[%rd100+7680], %r1482;
	bar.warp.sync 	-1;
	ld.shared.u32 	%r1483, [%r294+9216];
	setp.eq.s32 	%p203, %r1483, 2147483647;
	selp.b32 	%r1484, -2147483648, %r1483, %p203;
	shr.u32 	%r1485, %r1484, %r298;
	and.b32  	%r1486, %r1485, %r97;
	shl.b32 	%r1487, %r1486, 3;
	add.s32 	%r1488, %r1439, %r1487;
	ld.shared.u64 	%rd101, [%r1488];
	add.s64 	%rd102, %rd101, %rd7;
	setp.gt.s32 	%p204, %r1483, -1;
	selp.b32 	%r1489, -1, -2147483648, %p204;
	xor.b32  	%r1490, %r1489, %r1483;
	shl.b64 	%rd103, %rd102, 2;
	add.s64 	%rd104, %rd1, %rd103;
	st.global.u32 	[%rd104+9216], %r1490;
	bar.warp.sync 	-1;
	ld.shared.u32 	%r1491, [%r294+10752];
	setp.eq.s32 	%p205, %r1491, 2147483647;
	selp.b32 	%r1492, -2147483648, %r1491, %p205;
	shr.u32 	%r1493, %r1492, %r298;
	and.b32  	%r1494, %r1493, %r97;
	shl.b32 	%r1495, %r1494, 3;
	add.s32 	%r1496, %r1439, %r1495;
	ld.shared.u64 	%rd105, [%r1496];
	add.s64 	%rd106, %rd105, %rd7;
	setp.gt.s32 	%p206, %r1491, -1;
	selp.b32 	%r1497, -1, -2147483648, %p206;
	xor.b32  	%r1498, %r1497, %r1491;
	shl.b64 	%rd107, %rd106, 2;
	add.s64 	%rd108, %rd1, %rd107;
	st.global.u32 	[%rd108+10752], %r1498;
	bar.warp.sync 	-1;
	ld.shared.u32 	%r1499, [%r294+12288];
	setp.eq.s32 	%p207, %r1499, 2147483647;
	selp.b32 	%r1500, -2147483648, %r1499, %p207;
	shr.u32 	%r1501, %r1500, %r298;
	and.b32  	%r1502, %r1501, %r97;
	shl.b32 	%r1503, %r1502, 3;
	add.s32 	%r1504, %r1439, %r1503;
	ld.shared.u64 	%rd109, [%r1504];
	add.s64 	%rd110, %rd109, %rd7;
	setp.gt.s32 	%p208, %r1499, -1;
	selp.b32 	%r1505, -1, -2147483648, %p208;
	xor.b32  	%r1506, %r1505, %r1499;
	shl.b64 	%rd111, %rd110, 2;
	add.s64 	%rd112, %rd1, %rd111;
	st.global.u32 	[%rd112+12288], %r1506;
	bar.warp.sync 	-1;
	ld.shared.u32 	%r1507, [%r294+13824];
	setp.eq.s32 	%p209, %r1507, 2147483647;
	selp.b32 	%r1508, -2147483648, %r1507, %p209;
	shr.u32 	%r1509, %r1508, %r298;
	and.b32  	%r1510, %r1509, %r97;
	shl.b32 	%r1511, %r1510, 3;
	add.s32 	%r1512, %r1439, %r1511;
	ld.shared.u64 	%rd113, [%r1512];
	add.s64 	%rd114, %rd113, %rd7;
	setp.gt.s32 	%p210, %r1507, -1;
	selp.b32 	%r1513, -1, -2147483648, %p210;
	xor.b32  	%r1514, %r1513, %r1507;
	shl.b64 	%rd115, %rd114, 2;
	add.s64 	%rd116, %rd1, %rd115;
	st.global.u32 	[%rd116+13824], %r1514;
	bar.warp.sync 	-1;
	ld.shared.u32 	%r1515, [%r294+15360];
	setp.eq.s32 	%p211, %r1515, 2147483647;
	selp.b32 	%r1516, -2147483648, %r1515, %p211;
	shr.u32 	%r1517, %r1516, %r298;
	and.b32  	%r1518, %r1517, %r97;
	shl.b32 	%r1519, %r1518, 3;
	add.s32 	%r1520, %r1439, %r1519;
	ld.shared.u64 	%rd117, [%r1520];
	add.s64 	%rd118, %rd117, %rd7;
	setp.gt.s32 	%p212, %r1515, -1;
	selp.b32 	%r1521, -1, -2147483648, %p212;
	xor.b32  	%r1522, %r1521, %r1515;
	shl.b64 	%rd119, %rd118, 2;
	add.s64 	%rd120, %rd1, %rd119;
	st.global.u32 	[%rd120+15360], %r1522;
	bar.warp.sync 	-1;
	ld.shared.u32 	%r1523, [%r294+16896];
	setp.eq.s32 	%p213, %r1523, 2147483647;
	selp.b32 	%r1524, -2147483648, %r1523, %p213;
	shr.u32 	%r1525, %r1524, %r298;
	and.b32  	%r1526, %r1525, %r97;
	shl.b32 	%r1527, %r1526, 3;
	add.s32 	%r1528, %r1439, %r1527;
	ld.shared.u64 	%rd121, [%r1528];
	add.s64 	%rd122, %rd121, %rd7;
	setp.gt.s32 	%p214, %r1523, -1;
	selp.b32 	%r1529, -1, -2147483648, %p214;
	xor.b32  	%r1530, %r1529, %r1523;
	shl.b64 	%rd123, %rd122, 2;
	add.s64 	%rd124, %rd1, %rd123;
	st.global.u32 	[%rd124+16896], %r1530;
	bar.warp.sync 	-1;
	ld.shared.u32 	%r1531, [%r294+18432];
	setp.eq.s32 	%p215, %r1531, 2147483647;
	selp.b32 	%r1532, -2147483648, %r1531, %p215;
	shr.u32 	%r1533, %r1532, %r298;
	and.b32  	%r1534, %r1533, %r97;
	shl.b32 	%r1535, %r1534, 3;
	add.s32 	%r1536, %r1439, %r1535;
	ld.shared.u64 	%rd125, [%r1536];
	add.s64 	%rd126, %rd125, %rd7;
	setp.gt.s32 	%p216, %r1531, -1;
	selp.b32 	%r1537, -1, -2147483648, %p216;
	xor.b32  	%r1538, %r1537, %r1531;
	shl.b64 	%rd127, %rd126, 2;
	add.s64 	%rd128, %rd1, %rd127;
	st.global.u32 	[%rd128+18432], %r1538;
	bar.warp.sync 	-1;
	ld.shared.u32 	%r1539, [%r294+19968];
	setp.eq.s32 	%p217, %r1539, 2147483647;
	selp.b32 	%r1540, -2147483648, %r1539, %p217;
	shr.u32 	%r1541, %r1540, %r298;
	and.b32  	%r1542, %r1541, %r97;
	shl.b32 	%r1543, %r1542, 3;
	add.s32 	%r1544, %r1439, %r1543;
	ld.shared.u64 	%rd129, [%r1544];
	add.s64 	%rd130, %rd129, %rd7;
	setp.gt.s32 	%p218, %r1539, -1;
	selp.b32 	%r1545, -1, -2147483648, %p218;
	xor.b32  	%r1546, %r1545, %r1539;
	shl.b64 	%rd131, %rd130, 2;
	add.s64 	%rd132, %rd1, %rd131;
	st.global.u32 	[%rd132+19968], %r1546;
	bar.warp.sync 	-1;
	ld.shared.u32 	%r1547, [%r294+21504];
	setp.eq.s32 	%p219, %r1547, 2147483647;
	selp.b32 	%r1548, -2147483648, %r1547, %p219;
	shr.u32 	%r1549, %r1548, %r298;
	and.b32  	%r1550, %r1549, %r97;
	shl.b32 	%r1551, %r1550, 3;
	add.s32 	%r1552, %r1439, %r1551;
	ld.shared.u64 	%rd133, [%r1552];
	add.s64 	%rd134, %rd133, %rd7;
	setp.gt.s32 	%p220, %r1547, -1;
	selp.b32 	%r1553, -1, -2147483648, %p220;
	xor.b32  	%r1554, %r1553, %r1547;
	shl.b64 	%rd135, %rd134, 2;
	add.s64 	%rd136, %rd1, %rd135;
	st.global.u32 	[%rd136+21504], %r1554;
	bar.warp.sync 	-1;
	ld.shared.u32 	%r1555, [%r294+23040];
	setp.eq.s32 	%p221, %r1555, 2147483647;
	selp.b32 	%r1556, -2147483648, %r1555, %p221;
	shr.u32 	%r1557, %r1556, %r298;
	and.b32  	%r1558, %r1557, %r97;
	shl.b32 	%r1559, %r1558, 3;
	add.s32 	%r1560, %r1439, %r1559;
	ld.shared.u64 	%rd137, [%r1560];
	add.s64 	%rd138, %rd137, %rd7;
	setp.gt.s32 	%p222, %r1555, -1;
	selp.b32 	%r1561, -1, -2147483648, %p222;
	xor.b32  	%r1562, %r1561, %r1555;
	shl.b64 	%rd139, %rd138, 2;
	add.s64 	%rd140, %rd1, %rd139;
	st.global.u32 	[%rd140+23040], %r1562;
	bar.warp.sync 	-1;
	ld.shared.u32 	%r1563, [%r294+24576];
	setp.eq.s32 	%p223, %r1563, 2147483647;
	selp.b32 	%r1564, -2147483648, %r1563, %p223;
	shr.u32 	%r1565, %r1564, %r298;
	and.b32  	%r1566, %r1565, %r97;
	shl.b32 	%r1567, %r1566, 3;
	add.s32 	%r1568, %r1439, %r1567;
	ld.shared.u64 	%rd141, [%r1568];
	add.s64 	%rd142, %rd141, %rd7;
	setp.gt.s32 	%p224, %r1563, -1;
	selp.b32 	%r1569, -1, -2147483648, %p224;
	xor.b32  	%r1570, %r1569, %r1563;
	shl.b64 	%rd143, %rd142, 2;
	add.s64 	%rd144, %rd1, %rd143;
	st.global.u32 	[%rd144+24576], %r1570;
	bar.warp.sync 	-1;
	ld.shared.u32 	%r1571, [%r294+26112];
	setp.eq.s32 	%p225, %r1571, 2147483647;
	selp.b32 	%r1572, -2147483648, %r1571, %p225;
	shr.u32 	%r1573, %r1572, %r298;
	and.b32  	%r1574, %r1573, %r97;
	shl.b32 	%r1575, %r1574, 3;
	add.s32 	%r1576, %r1439, %r1575;
	ld.shared.u64 	%rd145, [%r1576];
	add.s64 	%rd146, %rd145, %rd7;
	setp.gt.s32 	%p226, %r1571, -1;
	selp.b32 	%r1577, -1, -2147483648, %p226;
	xor.b32  	%r1578, %r1577, %r1571;
	shl.b64 	%rd147, %rd146, 2;
	add.s64 	%rd148, %rd1, %rd147;
	st.global.u32 	[%rd148+26112], %r1578;
	bar.warp.sync 	-1;
	bra.uni 	$L__BB22_196;
$L__BB22_159:
	ld.param.u32 	%r1764, [_ZN3cub18CUB_300001_SM_10006detail10radix_sort29DeviceRadixSortOnesweepKernelINS1_5radix10policy_hubIfNS0_8NullTypeEyE10Policy1000ELNS0_9SortOrderE0EfS6_yiiNS1_21identity_decomposer_tEEEvPT5_SC_PT3_PKSD_PT1_PKSH_PT2_PKSL_T4_iiT6__param_8];
	mad.lo.s32 	%r295, %r4, -6912, %r1764;
	setp.ge.s32 	%p227, %r1, %r295;
	@%p227 bra 	$L__BB22_161;
	ld.shared.u32 	%r1579, [%r294];
	setp.eq.s32 	%p228, %r1579, 2147483647;
	selp.b32 	%r1580, -2147483648, %r1579, %p228;
	shr.u32 	%r1581, %r1580, %r298;
	and.b32  	%r1582, %r1581, %r97;
	shl.b32 	%r1583, %r1582, 3;
	add.s32 	%r1585, %r1385, %r1583;
	ld.shared.u64 	%rd149, [%r1585+27648];
	setp.gt.s32 	%p229, %r1579, -1;
	selp.b32 	%r1586, -1, -2147483648, %p229;
	xor.b32  	%r1587, %r1586, %r1579;
	add.s64 	%rd150, %rd149, %rd7;
	shl.b64 	%rd151, %rd150, 2;
	add.s64 	%rd152, %rd1, %rd151;
	st.global.u32 	[%rd152], %r1587;
$L__BB22_161:
	bar.warp.sync 	-1;
	add.s32 	%r1588, %r1, 384;
	setp.ge.s32 	%p230, %r1588, %r295;
	@%p230 bra 	$L__BB22_163;
	ld.shared.u32 	%r1589, [%r294+1536];
	setp.eq.s32 	%p231, %r1589, 2147483647;
	selp.b32 	%r1590, -2147483648, %r1589, %p231;
	shr.u32 	%r1591, %r1590, %r298;
	and.b32  	%r1592, %r1591, %r97;
	shl.b32 	%r1593, %r1592, 3;
	add.s32 	%r1595, %r1385, %r1593;
	ld.shared.u64 	%rd153, [%r1595+27648];
	setp.gt.s32 	%p232, %r1589, -1;
	selp.b32 	%r1596, -1, -2147483648, %p232;
	xor.b32  	%r1597, %r1596, %r1589;
	add.s64 	%rd154, %rd153, %rd7;
	shl.b64 	%rd155, %rd154, 2;
	add.s64 	%rd156, %rd1, %rd155;
	st.global.u32 	[%rd156+1536], %r1597;
$L__BB22_163:
	bar.warp.sync 	-1;
	add.s32 	%r1598, %r1, 768;
	setp.ge.s32 	%p233, %r1598, %r295;
	@%p233 bra 	$L__BB22_165;
	ld.shared.u32 	%r1599, [%r294+3072];
	setp.eq.s32 	%p234, %r1599, 2147483647;
	selp.b32 	%r1600, -2147483648, %r1599, %p234;
	shr.u32 	%r1601, %r1600, %r298;
	and.b32  	%r1602, %r1601, %r97;
	shl.b32 	%r1603, %r1602, 3;
	add.s32 	%r1605, %r1385, %r1603;
	ld.shared.u64 	%rd157, [%r1605+27648];
	setp.gt.s32 	%p235, %r1599, -1;
	selp.b32 	%r1606, -1, -2147483648, %p235;
	xor.b32  	%r1607, %r1606, %r1599;
	add.s64 	%rd158, %rd157, %rd7;
	shl.b64 	%rd159, %rd158, 2;
	add.s64 	%rd160, %rd1, %rd159;
	st.global.u32 	[%rd160+3072], %r1607;
$L__BB22_165:
	bar.warp.sync 	-1;
	add.s32 	%r1608, %r1, 1152;
	setp.ge.s32 	%p236, %r1608, %r295;
	@%p236 bra 	$L__BB22_167;
	ld.shared.u32 	%r1609, [%r294+4608];
	setp.eq.s32 	%p237, %r1609, 2147483647;
	selp.b32 	%r1610, -2147483648, %r1609, %p237;
	shr.u32 	%r1611, %r1610, %r298;
	and.b32  	%r1612, %r1611, %r97;
	shl.b32 	%r1613, %r1612, 3;
	add.s32 	%r1615, %r1385, %r1613;
	ld.shared.u64 	%rd161, [%r1615+27648];
	setp.gt.s32 	%p238, %r1609, -1;
	selp.b32 	%r1616, -1, -2147483648, %p238;
	xor.b32  	%r1617, %r1616, %r1609;
	add.s64 	%rd162, %rd161, %rd7;
	shl.b64 	%rd163, %rd162, 2;
	add.s64 	%rd164, %rd1, %rd163;
	st.global.u32 	[%rd164+4608], %r1617;
$L__BB22_167:
	bar.warp.sync 	-1;
	add.s32 	%r1618, %r1, 1536;
	setp.ge.s32 	%p239, %r1618, %r295;
	@%p239 bra 	$L__BB22_169;
	ld.shared.u32 	%r1619, [%r294+6144];
	setp.eq.s32 	%p240, %r1619, 2147483647;
	selp.b32 	%r1620, -2147483648, %r1619, %p240;
	shr.u32 	%r1621, %r1620, %r298;
	and.b32  	%r1622, %r1621, %r97;
	shl.b32 	%r1623, %r1622, 3;
	add.s32 	%r1625, %r1385, %r1623;
	ld.shared.u64 	%rd165, [%r1625+27648];
	setp.gt.s32 	%p241, %r1619, -1;
	selp.b32 	%r1626, -1, -2147483648, %p241;
	xor.b32  	%r1627, %r1626, %r1619;
	add.s64 	%rd166, %rd165, %rd7;
	shl.b64 	%rd167, %rd166, 2;
	add.s64 	%rd168, %rd1, %rd167;
	st.global.u32 	[%rd168+6144], %r1627;
$L__BB22_169:
	bar.warp.sync 	-1;
	add.s32 	%r1628, %r1, 1920;
	setp.ge.s32 	%p242, %r1628, %r295;
	@%p242 bra 	$L__BB22_171;
	ld.shared.u32 	%r1629, [%r294+7680];
	setp.eq.s32 	%p243, %r1629, 2147483647;
	selp.b32 	%r1630, -2147483648, %r1629, %p243;
	shr.u32 	%r1631, %r1630, %r298;
	and.b32  	%r1632, %r1631, %r97;
	shl.b32 	%r1633, %r1632, 3;
	add.s32 	%r1635, %r1385, %r1633;
	ld.shared.u64 	%rd169, [%r1635+27648];
	setp.gt.s32 	%p244, %r1629, -1;
	selp.b32 	%r1636, -1, -2147483648, %p244;
	xor.b32  	%r1637, %r1636, %r1629;
	add.s64 	%rd170, %rd169, %rd7;
	shl.b64 	%rd171, %rd170, 2;
	add.s64 	%rd172, %rd1, %rd171;
	st.global.u32 	[%rd172+7680], %r1637;
$L__BB22_171:
	bar.warp.sync 	-1;
	add.s32 	%r1638, %r1, 2304;
	setp.ge.s32 	%p245, %r1638, %r295;
	@%p245 bra 	$L__BB22_173;
	ld.shared.u32 	%r1639, [%r294+9216];
	setp.eq.s32 	%p246, %r1639, 2147483647;
	selp.b32 	%r1640, -2147483648, %r1639, %p246;
	shr.u32 	%r1641, %r1640, %r298;
	and.b32  	%r1642, %r1641, %r97;
	shl.b32 	%r1643, %r1642, 3;
	add.s32 	%r1645, %r1385, %r1643;
	ld.shared.u64 	%rd173, [%r1645+27648];
	setp.gt.s32 	%p247, %r1639, -1;
	selp.b32 	%r1646, -1, -2147483648, %p247;
	xor.b32  	%r1647, %r1646, %r1639;
	add.s64 	%rd174, %rd173, %rd7;
	shl.b64 	%rd175, %rd174, 2;
	add.s64 	%rd176, %rd1, %rd175;
	st.global.u32 	[%rd176+9216], %r1647;
$L__BB22_173:
	bar.warp.sync 	-1;
	add.s32 	%r1648, %r1, 2688;
	setp.ge.s32 	%p248, %r1648, %r295;
	@%p248 bra 	$L__BB22_175;
	ld.shared.u32 	%r1649, [%r294+10752];
	setp.eq.s32 	%p249, %r1649, 2147483647;
	selp.b32 	%r1650, -2147483648, %r1649, %p249;
	shr.u32 	%r1651, %r1650, %r298;
	and.b32  	%r1652, %r1651, %r97;
	shl.b32 	%r1653, %r1652, 3;
	add.s32 	%r1655, %r1385, %r1653;
	ld.shared.u64 	%rd177, [%r1655+27648];
	setp.gt.s32 	%p250, %r1649, -1;
	selp.b32 	%r1656, -1, -2147483648, %p250;
	xor.b32  	%r1657, %r1656, %r1649;
	add.s64 	%rd178, %rd177, %rd7;
	shl.b64 	%rd179, %rd178, 2;
	add.s64 	%rd180, %rd1, %rd179;
	st.global.u32 	[%rd180+10752], %r1657;
$L__BB22_175:
	bar.warp.sync 	-1;
	or.b32  	%r1658, %r1, 3072;
	setp.ge.s32 	%p251, %r1658, %r295;
	@%p251 bra 	$L__BB22_177;
	ld.shared.u32 	%r1659, [%r294+12288];
	setp.eq.s32 	%p252, %r1659, 2147483647;
	selp.b32 	%r1660, -2147483648, %r1659, %p252;
	shr.u32 	%r1661, %r1660, %r298;
	and.b32  	%r1662, %r1661, %r97;
	shl.b32 	%r1663, %r1662, 3;
	add.s32 	%r1665, %r1385, %r1663;
	ld.shared.u64 	%rd181, [%r1665+27648];
	setp.gt.s32 	%p253, %r1659, -1;
	selp.b32 	%r1666, -1, -2147483648, %p253;
	xor.b32  	%r1667, %r1666, %r1659;
	add.s64 	%rd182, %rd181, %rd7;
	shl.b64 	%rd183, %rd182, 2;
	add.s64 	%rd184, %rd1, %rd183;
	st.global.u32 	[%rd184+12288], %r1667;
$L__BB22_177:
	bar.warp.sync 	-1;
	add.s32 	%r1668, %r1, 3456;
	setp.ge.s32 	%p254, %r1668, %r295;
	@%p254 bra 	$L__BB22_179;
	ld.shared.u32 	%r1669, [%r294+13824];
	setp.eq.s32 	%p255, %r1669, 2147483647;
	selp.b32 	%r1670, -2147483648, %r1669, %p255;
	shr.u32 	%r1671, %r1670, %r298;
	and.b32  	%r1672, %r1671, %r97;
	shl.b32 	%r1673, %r1672, 3;
	add.s32 	%r1675, %r1385, %r1673;
	ld.shared.u64 	%rd185, [%r1675+27648];
	setp.gt.s32 	%p256, %r1669, -1;
	selp.b32 	%r1676, -1, -2147483648, %p256;
	xor.b32  	%r1677, %r1676, %r1669;
	add.s64 	%rd186, %rd185, %rd7;
	shl.b64 	%rd187, %rd186, 2;
	add.s64 	%rd188, %rd1, %rd187;
	st.global.u32 	[%rd188+13824], %r1677;
$L__BB22_179:
	bar.warp.sync 	-1;
	add.s32 	%r1678, %r1, 3840;
	setp.ge.s32 	%p257, %r1678, %r295;
	@%p257 bra 	$L__BB22_181;
	ld.shared.u32 	%r1679, [%r294+15360];
	setp.eq.s32 	%p258, %r1679, 2147483647;
	selp.b32 	%r1680, -2147483648, %r1679, %p258;
	shr.u32 	%r1681, %r1680, %r298;
	and.b32  	%r1682, %r1681, %r97;
	shl.b32 	%r1683, %r1682, 3;
	add.s32 	%r1685, %r1385, %r1683;
	ld.shared.u64 	%rd189, [%r1685+27648];
	setp.gt.s32 	%p259, %r1679, -1;
	selp.b32 	%r1686, -1, -2147483648, %p259;
	xor.b32  	%r1687, %r1686, %r1679;
	add.s64 	%rd190, %rd189, %rd7;
	shl.b64 	%rd191, %rd190, 2;
	add.s64 	%rd192, %rd1, %rd191;
	st.global.u32 	[%rd192+15360], %r1687;
$L__BB22_181:
	bar.warp.sync 	-1;
	add.s32 	%r1688, %r1, 4224;
	setp.ge.s32 	%p260, %r1688, %r295;
	@%p260 bra 	$L__BB22_183;
	ld.shared.u32 	%r1689, [%r294+16896];
	setp.eq.s32 	%p261, %r1689, 2147483647;
	selp.b32 	%r1690, -2147483648, %r1689, %p261;
	shr.u32 	%r1691, %r1690, %r298;
	and.b32  	%r1692, %r1691, %r97;
	shl.b32 	%r1693, %r1692, 3;
	add.s32 	%r1695, %r1385, %r1693;
	ld.shared.u64 	%rd193, [%r1695+27648];
	setp.gt.s32 	%p262, %r1689, -1;
	selp.b32 	%r1696, -1, -2147483648, %p262;
	xor.b32  	%r1697, %r1696, %r1689;
	add.s64 	%rd194, %rd193, %rd7;
	shl.b64 	%rd195, %rd194, 2;
	add.s64 	%rd196, %rd1, %rd195;
	st.global.u32 	[%rd196+16896], %r1697;
$L__BB22_183:
	bar.warp.sync 	-1;
	add.s32 	%r1698, %r1, 4608;
	setp.ge.s32 	%p263, %r1698, %r295;
	@%p263 bra 	$L__BB22_185;
	ld.shared.u32 	%r1699, [%r294+18432];
	setp.eq.s32 	%p264, %r1699, 2147483647;
	selp.b32 	%r1700, -2147483648, %r1699, %p264;
	shr.u32 	%r1701, %r1700, %r298;
	and.b32  	%r1702, %r1701, %r97;
	shl.b32 	%r1703, %r1702, 3;
	add.s32 	%r1705, %r1385, %r1703;
	ld.shared.u64 	%rd197, [%r1705+27648];
	setp.gt.s32 	%p265, %r1699, -1;
	selp.b32 	%r1706, -1, -2147483648, %p265;
	xor.b32  	%r1707, %r1706, %r1699;
	add.s64 	%rd198, %rd197, %rd7;
	shl.b64 	%rd199, %rd198, 2;
	add.s64 	%rd200, %rd1, %rd199;
	st.global.u32 	[%rd200+18432], %r1707;
$L__BB22_185:
	bar.warp.sync 	-1;
	add.s32 	%r1708, %r1, 4992;
	setp.ge.s32 	%p266, %r1708, %r295;
	@%p266 bra 	$L__BB22_187;
	ld.shared.u32 	%r1709, [%r294+19968];
	setp.eq.s32 	%p267, %r1709, 2147483647;
	selp.b32 	%r1710, -2147483648, %r1709, %p267;
	shr.u32 	%r1711, %r1710, %r298;
	and.b32  	%r1712, %r1711, %r97;
	shl.b32 	%r1713, %r1712, 3;
	add.s32 	%r1715, %r1385, %r1713;
	ld.shared.u64 	%rd201, [%r1715+27648];
	setp.gt.s32 	%p268, %r1709, -1;
	selp.b32 	%r1716, -1, -2147483648, %p268;
	xor.b32  	%r1717, %r1716, %r1709;
	add.s64 	%rd202, %rd201, %rd7;
	shl.b64 	%rd203, %rd202, 2;
	add.s64 	%rd204, %rd1, %rd203;
	st.global.u32 	[%rd204+19968], %r1717;
$L__BB22_187:
	bar.warp.sync 	-1;
	add.s32 	%r1718, %r1, 5376;
	setp.ge.s32 	%p269, %r1718, %r295;
	@%p269 bra 	$L__BB22_189;
	ld.shared.u32 	%r1719, [%r294+21504];
	setp.eq.s32 	%p270, %r1719, 2147483647;
	selp.b32 	%r1720, -2147483648, %r1719, %p270;
	shr.u32 	%r1721, %r1720, %r298;
	and.b32  	%r1722, %r1721, %r97;
	shl.b32 	%r1723, %r1722, 3;
	add.s32 	%r1725, %r1385, %r1723;
	ld.shared.u64 	%rd205, [%r1725+27648];
	setp.gt.s32 	%p271, %r1719, -1;
	selp.b32 	%r1726, -1, -2147483648, %p271;
	xor.b32  	%r1727, %r1726, %r1719;
	add.s64 	%rd206, %rd205, %rd7;
	shl.b64 	%rd207, %rd206, 2;
	add.s64 	%rd208, %rd1, %rd207;
	st.global.u32 	[%rd208+21504], %r1727;
$L__BB22_189:
	bar.warp.sync 	-1;
	add.s32 	%r1728, %r1, 5760;
	setp.ge.s32 	%p272, %r1728, %r295;
	@%p272 bra 	$L__BB22_191;
	ld.shared.u32 	%r1729, [%r294+23040];
	setp.eq.s32 	%p273, %r1729, 2147483647;
	selp.b32 	%r1730, -2147483648, %r1729, %p273;
	shr.u32 	%r1731, %r1730, %r298;
	and.b32  	%r1732, %r1731, %r97;
	shl.b32 	%r1733, %r1732, 3;
	add.s32 	%r1735, %r1385, %r1733;
	ld.shared.u64 	%rd209, [%r1735+27648];
	setp.gt.s32 	%p274, %r1729, -1;
	selp.b32 	%r1736, -1, -2147483648, %p274;
	xor.b32  	%r1737, %r1736, %r1729;
	add.s64 	%rd210, %rd209, %rd7;
	shl.b64 	%rd211, %rd210, 2;
	add.s64 	%rd212, %rd1, %rd211;
	st.global.u32 	[%rd212+23040], %r1737;
$L__BB22_191:
	bar.warp.sync 	-1;
	or.b32  	%r1738, %r1, 6144;
	setp.ge.s32 	%p275, %r1738, %r295;
	@%p275 bra 	$L__BB22_193;
	ld.shared.u32 	%r1739, [%r294+24576];
	setp.eq.s32 	%p276, %r1739, 2147483647;
	selp.b32 	%r1740, -2147483648, %r1739, %p276;
	shr.u32 	%r1741, %r1740, %r298;
	and.b32  	%r1742, %r1741, %r97;
	shl.b32 	%r1743, %r1742, 3;
	add.s32 	%r1745, %r1385, %r1743;
	ld.shared.u64 	%rd213, [%r1745+27648];
	setp.gt.s32 	%p277, %r1739, -1;
	selp.b32 	%r1746, -1, -2147483648, %p277;
	xor.b32  	%r1747, %r1746, %r1739;
	add.s64 	%rd214, %rd213, %rd7;
	shl.b64 	%rd215, %rd214, 2;
	add.s64 	%rd216, %rd1, %rd215;
	st.global.u32 	[%rd216+24576], %r1747;
$L__BB22_193:
	bar.warp.sync 	-1;
	add.s32 	%r1748, %r1, 6528;
	ld.shared.u32 	%r296, [%r294+26112];
	setp.eq.s32 	%p278, %r296, 2147483647;
	selp.b32 	%r1749, -2147483648, %r296, %p278;
	shr.u32 	%r1750, %r1749, %r298;
	and.b32  	%r1751, %r1750, %r97;
	shl.b32 	%r1752, %r1751, 3;
	add.s32 	%r1754, %r1385, %r1752;
	ld.shared.u64 	%rd217, [%r1754+27648];
	add.s64 	%rd19, %rd217, %rd7;
	setp.ge.s32 	%p279, %r1748, %r295;
	@%p279 bra 	$L__BB22_195;
	setp.gt.s32 	%p280, %r296, -1;
	selp.b32 	%r1755, -1, -2147483648, %p280;
	xor.b32  	%r1756, %r1755, %r296;
	shl.b64 	%rd218, %rd19, 2;
	add.s64 	%rd219, %rd1, %rd218;
	st.global.u32 	[%rd219+26112], %r1756;
$L__BB22_195:
	bar.warp.sync 	-1;
$L__BB22_196:
	ret;

}


// ===== COMPILED SASS (sm_100) =====

	.target	sm_100

	.elftype	@"ET_EXEC"


//--------------------- .note.nv.tkinfo           --------------------------
	.section	.note.nv.tkinfo,"",@"SHT_NOTE"
	.sectionflags	@"SHF_NOTE_NV_TKINFO"
	.tkinfo
        /*0018*/ 	.word	0x00000002
        /*0030*/ 	.string	""
        /*0030*/ 	.string	"ptxas"
        /*0030*/ 	.string	"Cuda compilation tools, release 13.0, V13.0.88"
        /*0030*/ 	.string	"Build cuda_13.0.r13.0/compiler.36424714_0"
        /*0030*/ 	.string	"-arch sm_100 -m 64 "



//--------------------- .note.nv.cuinfo           --------------------------
	.section	.note.nv.cuinfo,"",@"SHT_NOTE"
	.sectionflags	@"SHF_NOTE_NV_CUINFO"
        /*0018*/ 	.short	0x0002
        /*001a*/ 	.short	0x0064
        /*001c*/ 	.short	0x0082
	.zero		2


//--------------------- .nv.info                  --------------------------
	.section	.nv.info,"",@"SHT_CUDA_INFO"
	.align	4


	//----- nvinfo : EIATTR_REGCOUNT
	.align		4
        /*0000*/ 	.byte	0x04, 0x2f
        /*0002*/ 	.short	(.L_51 - .L_50)
	.align		4
.L_50:
        /*0004*/ 	.word	index@(_Z17cuMedianOfMediansPfS_m14momOutputStyle)
        /*0008*/ 	.word	0x00000013


	//----- nvinfo : EIATTR_FRAME_SIZE
	.align		4
.L_51:
        /*000c*/ 	.byte	0x04, 0x11
        /*000e*/ 	.short	(.L_53 - .L_52)
	.align		4
.L_52:
        /*0010*/ 	.word	index@(_Z17cuMedianOfMediansPfS_m14momOutputStyle)
        /*0014*/ 	.word	0x00000000


	//----- nvinfo : EIATTR_REGCOUNT
	.align		4
.L_53:
        /*0018*/ 	.byte	0x04, 0x2f
        /*001a*/ 	.short	(.L_55 - .L_54)
	.align		4
.L_54:
        /*001c*/ 	.word	index@(_Z18cubMedianOfMediansPfS_m)
        /*0020*/ 	.word	0x00000030


	//----- nvinfo : EIATTR_FRAME_SIZE
	.align		4
.L_55:
        /*0024*/ 	.byte	0x04, 0x11
        /*0026*/ 	.short	(.L_57 - .L_56)
	.align		4
.L_56:
        /*0028*/ 	.word	index@(_Z18cubMedianOfMediansPfS_m)
        /*002c*/ 	.word	0x00000000


	//----- nvinfo : EIATTR_REGCOUNT
	.align		4
.L_57:
        /*0030*/ 	.byte	0x04, 0x2f
        /*0032*/ 	.short	(.L_59 - .L_58)
	.align		4
.L_58:
        /*0034*/ 	.word	index@(_Z10cuDecimatePfS_mi)
        /*0038*/ 	.word	0x0000000c


	//----- nvinfo : EIATTR_FRAME_SIZE
	.align		4
.L_59:
        /*003c*/ 	.byte	0x04, 0x11
        /*003e*/ 	.short	(.L_61 - .L_60)
	.align		4
.L_60:
        /*0040*/ 	.word	index@(_Z10cuDecimatePfS_mi)
        /*0044*/ 	.word	0x00000000


	//----- nvinfo : EIATTR_REGCOUNT
	.align		4
.L_61:
        /*0048*/ 	.byte	0x04, 0x2f
        /*004a*/ 	.short	(.L_63 - .L_62)
	.align		4
.L_62:
        /*004c*/ 	.word	index@(_Z16dataSplitCompactPfS_PiS_S0_S_l)
        /*0050*/ 	.word	0x0000000e


	//----- nvinfo : EIATTR_FRAME_SIZE
	.align		4
.L_63:
        /*0054*/ 	.byte	0x04, 0x11
        /*0056*/ 	.short	(.L_65 - .L_64)
	.align		4
.L_64:
        /*0058*/ 	.word	index@(_Z16dataSplitCompactPfS_PiS_S0_S_l)
        /*005c*/ 	.word	0x00000000


	//----- nvinfo : EIATTR_REGCOUNT
	.align		4
.L_65:
        /*0060*/ 	.byte	0x04, 0x2f
        /*0062*/ 	.short	(.L_67 - .L_66)
	.align		4
.L_66:
        /*0064*/ 	.word	index@(_Z9resetValsPii)
        /*0068*/ 	.word	0x00000008


	//----- nvinfo : EIATTR_FRAME_SIZE
	.align		4
.L_67:
        /*006c*/ 	.byte	0x04, 0x11
        /*006e*/ 	.short	(.L_69 - .L_68)
	.align		4
.L_68:
        /*0070*/ 	.word	index@(_Z9resetValsPii)
        /*0074*/ 	.word	0x00000000


	//----- nvinfo : EIATTR_REGCOUNT
	.align		4
.L_69:
        /*0078*/ 	.byte	0x04, 0x2f
        /*007a*/ 	.short	(.L_71 - .L_70)
	.align		4
.L_70:
        /*007c*/ 	.word	index@(_Z16bubbleSortKernelPfm)
        /*0080*/ 	.word	0x00000020


	//----- nvinfo : EIATTR_FRAME_SIZE
	.align		4
.L_71:
        /*0084*/ 	.byte	0x04, 0x11
        /*0086*/ 	.short	(.L_73 - .L_72)
	.align		4
.L_72:
        /*0088*/ 	.word	index@(_Z16bubbleSortKernelPfm)
        /*008c*/ 	.word	0x00000000


	//----- nvinfo : EIATTR_REGCOUNT
	.align		4
.L_73:
        /*0090*/ 	.byte	0x04, 0x2f
        /*0092*/ 	.short	(.L_75 - .L_74)
	.align		4
.L_74:
        /*0094*/ 	.word	index@(_Z9dataSplitPfS_S_S_l)
        /*0098*/ 	.word	0x00000012


	//----- nvinfo : EIATTR_FRAME_SIZE
	.align		4
.L_75:
        /*009c*/ 	.byte	0x04, 0x11
        /*009e*/ 	.short	(.L_77 - .L_76)
	.align		4
.L_76:
        /*00a0*/ 	.word	index@(_Z9dataSplitPfS_S_S_l)
        /*00a4*/ 	.word	0x00000000


	//----- nvinfo : EIATTR_REGCOUNT
	.align		4
.L_77:
        /*00a8*/ 	.byte	0x04, 0x2f
        /*00aa*/ 	.short	(.L_79 - .L_78)
	.align		4
.L_78:
        /*00ac*/ 	.word	index@(_Z17reduceCountKernelPfPil)
        /*00b0*/ 	.word	0x0000001a


	//----- nvinfo : EIATTR_FRAME_SIZE
	.align		4
.L_79:
        /*00b4*/ 	.byte	0x04, 0x11
        /*00b6*/ 	.short	(.L_81 - .L_80)
	.align		4
.L_80:
        /*00b8*/ 	.word	index@($__internal_5_$__cuda_sm20_rem_s64)
        /*00bc*/ 	.word	0x00000000


	//----- nvinfo : EIATTR_FRAME_SIZE
	.align		4
.L_81:
        /*00c0*/ 	.byte	0x04, 0x11
        /*00c2*/ 	.short	(.L_83 - .L_82)
	.align		4
.L_82:
        /*00c4*/ 	.word	index@($__internal_4_$__cuda_sm20_div_s64)
        /*00c8*/ 	.word	0x00000000


	//----- nvinfo : EIATTR_FRAME_SIZE
	.align		4
.L_83:
        /*00cc*/ 	.byte	0x04, 0x11
        /*00ce*/ 	.short	(.L_85 - .L_84)
	.align		4
.L_84:
        /*00d0*/ 	.word	index@(_Z17reduceCountKernelPfPil)
        /*00d4*/ 	.word	0x00000000


	//----- nvinfo : EIATTR_REGCOUNT
	.align		4
.L_85:
        /*00d8*/ 	.byte	0x04, 0x2f
        /*00da*/ 	.short	(.L_87 - .L_86)
	.align		4
.L_86:
        /*00dc*/ 	.word	index@(_Z13compactKernelPfS_Pil)
        /*00e0*/ 	.word	0x0000000e


	//----- nvinfo : EIATTR_FRAME_SIZE
	.align		4
.L_87:
        /*00e4*/ 	.byte	0x04, 0x11
        /*00e6*/ 	.short	(.L_89 - .L_88)
	.align		4
.L_88:
        /*00e8*/ 	.word	index@(_Z13compactKernelPfS_Pil)
        /*00ec*/ 	.word	0x00000000


	//----- nvinfo : EIATTR_REGCOUNT
	.align		4
.L_89:
        /*00f0*/ 	.byte	0x04, 0x2f
        /*00f2*/ 	.short	(.L_91 - .L_90)
	.align		4
.L_90:
        /*00f4*/ 	.word	index@(_Z13randValKernelPfS_ml)
        /*00f8*/ 	.word	0x0000001f


	//----- nvinfo : EIATTR_FRAME_SIZE
	.align		4
.L_91:
        /*00fc*/ 	.byte	0x04, 0x11
        /*00fe*/ 	.short	(.L_93 - .L_92)
	.align		4
.L_92:
        /*0100*/ 	.word	index@($__internal_3_$__cuda_sm20_div_s64)
        /*0104*/ 	.word	0x00000030


	//----- nvinfo : EIATTR_FRAME_SIZE
	.align		4
.L_93:
        /*0108*/ 	.byte	0x04, 0x11
        /*010a*/ 	.short	(.L_95 - .L_94)
	.align		4
.L_94:
        /*010c*/ 	.word	index@(_Z13randValKernelPfS_ml)
        /*0110*/ 	.word	0x00000030


	//----- nvinfo : EIATTR_REGCOUNT
	.align		4
.L_95:
        /*0114*/ 	.byte	0x04, 0x2f
        /*0116*/ 	.short	(.L_97 - .L_96)
	.align		4
.L_96:
        /*0118*/ 	.word	index@(_Z25randValPrescanSetupKernelPfl)
        /*011c*/ 	.word	0x00000008


	//----- nvinfo : EIATTR_FRAME_SIZE
	.align		4
.L_97:
        /*0120*/ 	.byte	0x04, 0x11
        /*0122*/ 	.short	(.L_99 - .L_98)
	.align		4
.L_98:
        /*0124*/ 	.word	index@(_Z25randValPrescanSetupKernelPfl)
        /*0128*/ 	.word	0x00000000


	//----- nvinfo : EIATTR_REGCOUNT
	.align		4
.L_99:
        /*012c*/ 	.byte	0x04, 0x2f
        /*012e*/ 	.short	(.L_101 - .L_100)
	.align		4
.L_100:
        /*0130*/ 	.word	index@(_Z20randValPrescanKernelPfS_ml)
        /*0134*/ 	.word	0x00000014


	//----- nvinfo : EIATTR_FRAME_SIZE
	.align		4
.L_101:
        /*0138*/ 	.byte	0x04, 0x11
        /*013a*/ 	.short	(.L_103 - .L_102)
	.align		4
.L_102:
        /*013c*/ 	.word	index@($__internal_2_$__cuda_sm20_rem_u64)
        /*0140*/ 	.word	0x00000000


	//----- nvinfo : EIATTR_FRAME_SIZE
	.align		4
.L_103:
        /*0144*/ 	.byte	0x04, 0x11
        /*0146*/ 	.short	(.L_105 - .L_104)
	.align		4
.L_104:
        /*0148*/ 	.word	index@(_Z20randValPrescanKernelPfS_ml)
        /*014c*/ 	.word	0x00000000


	//----- nvinfo : EIATTR_REGCOUNT
	.align		4
.L_105:
        /*0150*/ 	.byte	0x04, 0x2f
        /*0152*/ 	.short	(.L_107 - .L_106)
	.align		4
.L_106:
        /*0154*/ 	.word	index@(_Z18randValQuickKernelPfS_ml)
        /*0158*/ 	.word	0x00000018


	//----- nvinfo : EIATTR_FRAME_SIZE
	.align		4
.L_107:
        /*015c*/ 	.byte	0x04, 0x11
        /*015e*/ 	.short	(.L_109 - .L_108)
	.align		4
.L_108:
        /*0160*/ 	.word	index@($__internal_1_$__cuda_sm20_rem_u64)
        /*0164*/ 	.word	0x00000008


	//----- nvinfo : EIATTR_FRAME_SIZE
	.align		4
.L_109:
        /*0168*/ 	.byte	0x04, 0x11
        /*016a*/ 	.short	(.L_111 - .L_110)
	.align		4
.L_110:
        /*016c*/ 	.word	index@(_Z18randValQuickKernelPfS_ml)
        /*0170*/ 	.word	0x00000008


	//----- nvinfo : EIATTR_REGCOUNT
	.align		4
.L_111:
        /*0174*/ 	.byte	0x04, 0x2f
        /*0176*/ 	.short	(.L_113 - .L_112)
	.align		4
.L_112:
        /*0178*/ 	.word	index@(_Z20randValQuickerKernelPfS_ml)
        /*017c*/ 	.word	0x00000014


	//----- nvinfo : EIATTR_FRAME_SIZE
	.align		4
.L_113:
        /*0180*/ 	.byte	0x04, 0x11
        /*0182*/ 	.short	(.L_115 - .L_114)
	.align		4
.L_114:
        /*0184*/ 	.word	index@($__internal_0_$__cuda_sm20_rem_u64)
        /*0188*/ 	.word	0x00000000


	//----- nvinfo : EIATTR_FRAME_SIZE
	.align		4
.L_115:
        /*018c*/ 	.byte	0x04, 0x11
        /*018e*/ 	.short	(.L_117 - .L_116)
	.align		4
.L_116:
        /*0190*/ 	.word	index@(_Z20randValQuickerKernelPfS_ml)
        /*0194*/ 	.word	0x00000000


	//----- nvinfo : EIATTR_REGCOUNT
	.align		4
.L_117:
        /*0198*/ 	.byte	0x04, 0x2f
        /*019a*/ 	.short	(.L_119 - .L_118)
	.align		4
.L_118:
        /*019c*/ 	.word	index@(_ZN3cub18CUB_300001_SM_10006detail11EmptyKernelIvEEvv)
        /*01a0*/ 	.word	0x00000004


	//----- nvinfo : EIATTR_FRAME_SIZE
	.align		4
.L_119:
        /*01a4*/ 	.byte	0x04, 0x11
        /*01a6*/ 	.short	(.L_121 - .L_120)
	.align		4
.L_120:
        /*01a8*/ 	.word	index@(_ZN3cub18CUB_300001_SM_10006detail11EmptyKernelIvEEvv)
        /*01ac*/ 	.word	0x00000000


	//----- nvinfo : EIATTR_REGCOUNT
	.align		4
.L_121:
        /*01b0*/ 	.byte	0x04, 0x2f
        /*01b2*/ 	.short	(.L_123 - .L_122)
	.align		4
.L_122:
        /*01b4*/ 	.word	index@(_ZN3cub18CUB_300001_SM_10006detail10radix_sort31DeviceRadixSortSingleTileKernelINS1_5radix10policy_hubIfNS0_8NullTypeEjE10Policy1000ELNS0_9SortOrderE0EfS6_jNS1_21identity_decomposer_tEEEvPKT1_PSB_PKT2_PSF_T3_iiT4_)
        /*01b8*/ 	.word	0x0000007f


	//----- nvinfo : EIATTR_FRAME_SIZE
	.align		4
.L_123:
        /*01bc*/ 	.byte	0x04, 0x11
        /*01be*/ 	.short	(.L_125 - .L_124)
	.align		4
.L_124:
        /*01c0*/ 	.word	index@(_ZN3cub18CUB_300001_SM_10006detail10radix_sort31DeviceRadixSortSingleTileKernelINS1_5radix10policy_hubIfNS0_8NullTypeEjE10Policy1000ELNS0_9SortOrderE0EfS6_jNS1_21identity_decomposer_tEEEvPKT1_PSB_PKT2_PSF_T3_iiT4_)
        /*01c4*/ 	.word	0x00000000


	//----- nvinfo : EIATTR_REGCOUNT
	.align		4
.L_125:
        /*01c8*/ 	.byte	0x04, 0x2f
        /*01ca*/ 	.short	(.L_127 - .L_126)
	.align		4
.L_126:
        /*01cc*/ 	.word	index@(_ZN3cub18CUB_300001_SM_10006detail10radix_sort30DeviceRadixSortHistogramKernelINS1_5radix10policy_hubIfNS0_8NullTypeEjE10Policy1000ELNS0_9SortOrderE0EfjNS1_21identity_decomposer_tEEEvPT2_PKT1_SB_iiT3_)
        /*01d0*/ 	.word	0x00000020


	//----- nvinfo : EIATTR_FRAME_SIZE
	.align		4
.L_127:
        /*01d4*/ 	.byte	0x04, 0x11
        /*01d6*/ 	.short	(.L_129 - .L_128)
	.align		4
.L_128:
        /*01d8*/ 	.word	index@(_ZN3cub18CUB_300001_SM_10006detail10radix_sort30DeviceRadixSortHistogramKernelINS1_5radix10policy_hubIfNS0_8NullTypeEjE10Policy1000ELNS0_9SortOrderE0EfjNS1_21identity_decomposer_tEEEvPT2_PKT1_SB_iiT3_)
        /*01dc*/ 	.word	0x00000000


	//----- nvinfo : EIATTR_REGCOUNT
	.align		4
.L_129:
        /*01e0*/ 	.byte	0x04, 0x2f
        /*01e2*/ 	.short	(.L_131 - .L_130)
	.align		4
.L_130:
        /*01e4*/ 	.word	index@(_ZN3cub18CUB_300001_SM_10006detail10radix_sort33DeviceRadixSortExclusiveSumKernelINS1_5radix10policy_hubIfNS0_8NullTypeEjE10Policy1000EjEEvPT0_)
        /*01e8*/ 	.word	0x00000018


	//----- nvinfo : EIATTR_FRAME_SIZE
	.align		4
.L_131:
        /*01ec*/ 	.byte	0x04, 0x11
        /*01ee*/ 	.short	(.L_133 - .L_132)
	.align		4
.L_132:
        /*01f0*/ 	.word	index@(_ZN3cub18CUB_300001_SM_10006detail10radix_sort33DeviceRadixSortExclusiveSumKernelINS1_5radix10policy_hubIfNS0_8NullTypeEjE10Policy1000EjEEvPT0_)
        /*01f4*/ 	.word	0x00000000


	//----- nvinfo : EIATTR_REGCOUNT
	.align		4
.L_133:
        /*01f8*/ 	.byte	0x04, 0x2f
        /*01fa*/ 	.short	(.L_135 - .L_134)
	.align		4
.L_134:
        /*01fc*/ 	.word	index@(_ZN3cub18CUB_300001_SM_10006detail10radix_sort29DeviceRadixSortOnesweepKernelINS1_5radix10policy_hubIfNS0_8NullTypeEjE10Policy1000ELNS0_9SortOrderE0EfS6_jiiNS1_21identity_decomposer_tEEEvPT5_SC_PT3_PKSD_PT1_PKSH_PT2_PKSL_T4_iiT6_)
        /*0200*/ 	.word	0x0000004f


	//----- nvinfo : EIATTR_FRAME_SIZE
	.align		4
.L_135:
        /*0204*/ 	.byte	0x04, 0x11
        /*0206*/ 	.short	(.L_137 - .L_136)
	.align		4
.L_136:
        /*0208*/ 	.word	index@(_ZN3cub18CUB_300001_SM_10006detail10radix_sort29DeviceRadixSortOnesweepKernelINS1_5radix10policy_hubIfNS0_8NullTypeEjE10Policy1000ELNS0_9SortOrderE0EfS6_jiiNS1_21identity_decomposer_tEEEvPT5_SC_PT3_PKSD_PT1_PKSH_PT2_PKSL_T4_iiT6_)
        /*020c*/ 	.word	0x00000000


	//----- nvinfo : EIATTR_REGCOUNT
	.align		4
.L_137:
        /*0210*/ 	.byte	0x04, 0x2f
        /*0212*/ 	.short	(.L_139 - .L_138)
	.align		4
.L_138:
        /*0214*/ 	.word	index@(_ZN3cub18CUB_300001_SM_10006detail10radix_sort31DeviceRadixSortSingleTileKernelINS1_5radix10policy_hubIfNS0_8NullTypeEyE10Policy1000ELNS0_9SortOrderE0EfS6_yNS1_21identity_decomposer_tEEEvPKT1_PSB_PKT2_PSF_T3_iiT4_)
        /*0218*/ 	.word	0x0000007f


	//----- nvinfo : EIATTR_FRAME_SIZE
	.align		4
.L_139:
        /*021c*/ 	.byte	0x04, 0x11
        /*021e*/ 	.short	(.L_141 - .L_140)
	.align		4
.L_140:
        /*0220*/ 	.word	index@(_ZN3cub18CUB_300001_SM_10006detail10radix_sort31DeviceRadixSortSingleTileKernelINS1_5radix10policy_hubIfNS0_8NullTypeEyE10Policy1000ELNS0_9SortOrderE0EfS6_yNS1_21identity_decomposer_tEEEvPKT1_PSB_PKT2_PSF_T3_iiT4_)
        /*0224*/ 	.word	0x00000000


	//----- nvinfo : EIATTR_REGCOUNT
	.align		4
.L_141:
        /*0228*/ 	.byte	0x04, 0x2f
        /*022a*/ 	.short	(.L_143 - .L_142)
	.align		4
.L_142:
        /*022c*/ 	.word	index@(_ZN3cub18CUB_300001_SM_10006detail10radix_sort30DeviceRadixSortHistogramKernelINS1_5radix10policy_hubIfNS0_8NullTypeEyE10Policy1000ELNS0_9SortOrderE0EfyNS1_21identity_decomposer_tEEEvPT2_PKT1_SB_iiT3_)
        /*0230*/ 	.word	0x00000020


	//----- nvinfo : EIATTR_FRAME_SIZE
	.align		4
.L_143:
        /*0234*/ 	.byte	0x04, 0x11
        /*0236*/ 	.short	(.L_145 - .L_144)
	.align		4
.L_144:
        /*0238*/ 	.word	index@(_ZN3cub18CUB_300001_SM_10006detail10radix_sort30DeviceRadixSortHistogramKernelINS1_5radix10policy_hubIfNS0_8NullTypeEyE10Policy1000ELNS0_9SortOrderE0EfyNS1_21identity_decomposer_tEEEvPT2_PKT1_SB_iiT3_)
        /*023c*/ 	.word	0x00000000


	//----- nvinfo : EIATTR_REGCOUNT
	.align		4
.L_145:
        /*0240*/ 	.byte	0x04, 0x2f
        /*0242*/ 	.short	(.L_147 - .L_146)
	.align		4
.L_146:
        /*0244*/ 	.word	index@(_ZN3cub18CUB_300001_SM_10006detail10radix_sort33DeviceRadixSortExclusiveSumKernelINS1_5radix10policy_hubIfNS0_8NullTypeEyE10Policy1000EyEEvPT0_)
        /*0248*/ 	.word	0x00000020


	//----- nvinfo : EIATTR_FRAME_SIZE
	.align		4
.L_147:
        /*024c*/ 	.byte	0x04, 0x11
        /*024e*/ 	.short	(.L_149 - .L_148)
	.align		4
.L_148:
        /*0250*/ 	.word	index@(_ZN3cub18CUB_300001_SM_10006detail10radix_sort33DeviceRadixSortExclusiveSumKernelINS1_5radix10policy_hubIfNS0_8NullTypeEyE10Policy1000EyEEvPT0_)
        /*0254*/ 	.word	0x00000000


	//----- nvinfo : EIATTR_REGCOUNT
	.align		4
.L_149:
        /*0258*/ 	.byte	0x04, 0x2f
        /*025a*/ 	.short	(.L_151 - .L_150)
	.align		4
.L_150:
        /*025c*/ 	.word	index@(_ZN3cub18CUB_300001_SM_10006detail10radix_sort29DeviceRadixSortOnesweepKernelINS1_5radix10policy_hubIfNS0_8NullTypeEyE10Policy1000ELNS0_9SortOrderE0EfS6_yiiNS1_21identity_decomposer_tEEEvPT5_SC_PT3_PKSD_PT1_PKSH_PT2_PKSL_T4_iiT6_)
        /*0260*/ 	.word	0x00000038


	//----- nvinfo : EIATTR_FRAME_SIZE
	.align		4
.L_151:
        /*0264*/ 	.byte	0x04, 0x11
        /*0266*/ 	.short	(.L_153 - .L_152)
	.align		4
.L_152:
        /*0268*/ 	.word	index@(_ZN3cub18CUB_300001_SM_10006detail10radix_sort29DeviceRadixSortOnesweepKernelINS1_5radix10policy_hubIfNS0_8NullTypeEyE10Policy1000ELNS0_9SortOrderE0EfS6_yiiNS1_21identity_decomposer_tEEEvPT5_SC_PT3_PKSD_PT1_PKSH_PT2_PKSL_T4_iiT6_)
        /*026c*/ 	.word	0x00000000


	//----- nvinfo : EIATTR_MIN_STACK_SIZE
	.align		4
.L_153:
        /*0270*/ 	.byte	0x04, 0x12
        /*0272*/ 	.short	(.L_155 - .L_154)
	.align		4
.L_154:
        /*0274*/ 	.word	index@(_ZN3cub18CUB_300001_SM_10006detail10radix_sort29DeviceRadixSortOnesweepKernelINS1_5radix10policy_hubIfNS0_8NullTypeEyE10Policy1000ELNS0_9SortOrderE0EfS6_yiiNS1_21identity_decomposer_tEEEvPT5_SC_PT3_PKSD_PT1_PKSH_PT2_PKSL_T4_iiT6_)
        /*0278*/ 	.word	0x00000000


	//----- nvinfo : EIATTR_MIN_STACK_SIZE
	.align		4
.L_155:
        /*027c*/ 	.byte	0x04, 0x12
        /*027e*/ 	.short	(.L_157 - .L_156)
	.align		4
.L_156:
        /*0280*/ 	.word	index@(_ZN3cub18CUB_300001_SM_10006detail10radix_sort33DeviceRadixSortExclusiveSumKernelINS1_5radix10policy_hubIfNS0_8NullTypeEyE10Policy1000EyEEvPT0_)
        /*0284*/ 	.word	0x00000000


	//----- nvinfo : EIATTR_MIN_STACK_SIZE
	.align		4
.L_157:
        /*0288*/ 	.byte	0x04, 0x12
        /*028a*/ 	.short	(.L_159 - .L_158)
	.align		4
.L_158:
        /*028c*/ 	.word	index@(_ZN3cub18CUB_300001_SM_10006detail10radix_sort30DeviceRadixSortHistogramKernelINS1_5radix10policy_hubIfNS0_8NullTypeEyE10Policy1000ELNS0_9SortOrderE0EfyNS1_21identity_decomposer_tEEEvPT2_PKT1_SB_iiT3_)
        /*0290*/ 	.word	0x00000000


	//----- nvinfo : EIATTR_MIN_STACK_SIZE
	.align		4
.L_159:
        /*0294*/ 	.byte	0x04, 0x12
        /*0296*/ 	.short	(.L_161 - .L_160)
	.align		4
.L_160:
        /*0298*/ 	.word	index@(_ZN3cub18CUB_300001_SM_10006detail10radix_sort31DeviceRadixSortSingleTileKernelINS1_5radix10policy_hubIfNS0_8NullTypeEyE10Policy1000ELNS0_9SortOrderE0EfS6_yNS1_21identity_decomposer_tEEEvPKT1_PSB_PKT2_PSF_T3_iiT4_)
        /*029c*/ 	.word	0x00000000


	//----- nvinfo : EIATTR_MIN_STACK_SIZE
	.align		4
.L_161:
        /*02a0*/ 	.byte	0x04, 0x12
        /*02a2*/ 	.short	(.L_163 - .L_162)
	.align		4
.L_162:
        /*02a4*/ 	.word	index@(_ZN3cub18CUB_300001_SM_10006detail10radix_sort29DeviceRadixSortOnesweepKernelINS1_5radix10policy_hubIfNS0_8NullTypeEjE10Policy1000ELNS0_9SortOrderE0EfS6_jiiNS1_21identity_decomposer_tEEEvPT5_SC_PT3_PKSD_PT1_PKSH_PT2_PKSL_T4_iiT6_)
        /*02a8*/ 	.word	0x00000000


	//----- nvinfo : EIATTR_MIN_STACK_SIZE
	.align		4
.L_163:
        /*02ac*/ 	.byte	0x04, 0x12
        /*02ae*/ 	.short	(.L_165 - .L_164)
	.align		4
.L_164:
        /*02b0*/ 	.word	index@(_ZN3cub18CUB_300001_SM_10006detail10radix_sort33DeviceRadixSortExclusiveSumKernelINS1_5radix10policy_hubIfNS0_8NullTypeEjE10Policy1000EjEEvPT0_)
        /*02b4*/ 	.word	0x00000000


	//----- nvinfo : EIATTR_MIN_STACK_SIZE
	.align		4
.L_165:
        /*02b8*/ 	.byte	0x04, 0x12
        /*02ba*/ 	.short	(.L_167 - .L_166)
	.align		4
.L_166:
        /*02bc*/ 	.word	index@(_ZN3cub18CUB_300001_SM_10006detail10radix_sort30DeviceRadixSortHistogramKernelINS1_5radix10policy_hubIfNS0_8NullTypeEjE10Policy1000ELNS0_9SortOrderE0EfjNS1_21identity_decomposer_tEEEvPT2_PKT1_SB_iiT3_)
        /*02c0*/ 	.word	0x00000000


	//----- nvinfo : EIATTR_MIN_STACK_SIZE
	.align		4
.L_167:
        /*02c4*/ 	.byte	0x04, 0x12
        /*02c6*/ 	.short	(.L_169 - .L_168)
	.align		4
.L_168:
        /*02c8*/ 	.word	index@(_ZN3cub18CUB_300001_SM_10006detail10radix_sort31DeviceRadixSortSingleTileKernelINS1_5radix10policy_hubIfNS0_8NullTypeEjE10Policy1000ELNS0_9SortOrderE0EfS6_jNS1_21identity_decomposer_tEEEvPKT1_PSB_PKT2_PSF_T3_iiT4_)
        /*02cc*/ 	.word	0x00000000


	//----- nvinfo : EIATTR_MIN_STACK_SIZE
	.align		4
.L_169:
        /*02d0*/ 	.byte	0x04, 0x12
        /*02d2*/ 	.short	(.L_171 - .L_170)
	.align		4
.L_170:
        /*02d4*/ 	.word	index@(_ZN3cub18CUB_300001_SM_10006detail11EmptyKernelIvEEvv)
        /*02d8*/ 	.word	0x00000000


	//----- nvinfo : EIATTR_MIN_STACK_SIZE
	.align		4
.L_171:
        /*02dc*/ 	.byte	0x04, 0x12
        /*02de*/ 	.short	(.L_173 - .L_172)
	.align		4
.L_172:
        /*02e0*/ 	.word	index@(_Z20randValQuickerKernelPfS_ml)
        /*02e4*/ 	.word	0x00000000


	//----- nvinfo : EIATTR_MIN_STACK_SIZE
	.align		4
.L_173:
        /*02e8*/ 	.byte	0x04, 0x12
        /*02ea*/ 	.short	(.L_175 - .L_174)
	.align		4
.L_174:
        /*02ec*/ 	.word	index@(_Z18randValQuickKernelPfS_ml)
        /*02f0*/ 	.word	0x00000008


	//----- nvinfo : EIATTR_MIN_STACK_SIZE
	.align		4
.L_175:
        /*02f4*/ 	.byte	0x04, 0x12
        /*02f6*/ 	.short	(.L_177 - .L_176)
	.align		4
.L_176:
        /*02f8*/ 	.word	index@(_Z20randValPrescanKernelPfS_ml)
        /*02fc*/ 	.word	0x00000000


	//----- nvinfo : EIATTR_MIN_STACK_SIZE
	.align		4
.L_177:
        /*0300*/ 	.byte	0x04, 0x12
        /*0302*/ 	.short	(.L_179 - .L_178)
	.align		4
.L_178:
        /*0304*/ 	.word	index@(_Z25randValPrescanSetupKernelPfl)
        /*0308*/ 	.word	0x00000000


	//----- nvinfo : EIATTR_MIN_STACK_SIZE
	.align		4
.L_179:
        /*030c*/ 	.byte	0x04, 0x12
        /*030e*/ 	.short	(.L_181 - .L_180)
	.align		4
.L_180:
        /*0310*/ 	.word	index@(_Z13randValKernelPfS_ml)
        /*0314*/ 	.word	0x00000030


	//----- nvinfo : EIATTR_MIN_STACK_SIZE
	.align		4
.L_181:
        /*0318*/ 	.byte	0x04, 0x12
        /*031a*/ 	.short	(.L_183 - .L_182)
	.align		4
.L_182:
        /*031c*/ 	.word	index@(_Z13compactKernelPfS_Pil)
        /*0320*/ 	.word	0x00000000


	//----- nvinfo : EIATTR_MIN_STACK_SIZE
	.align		4
.L_183:
        /*0324*/ 	.byte	0x04, 0x12
        /*0326*/ 	.short	(.L_185 - .L_184)
	.align		4
.L_184:
        /*0328*/ 	.word	index@(_Z17reduceCountKernelPfPil)
        /*032c*/ 	.word	0x00000000


	//----- nvinfo : EIATTR_MIN_STACK_SIZE
	.align		4
.L_185:
        /*0330*/ 	.byte	0x04, 0x12
        /*0332*/ 	.short	(.L_187 - .L_186)
	.align		4
.L_186:
        /*0334*/ 	.word	index@(_Z9dataSplitPfS_S_S_l)
        /*0338*/ 	.word	0x00000000


	//----- nvinfo : EIATTR_MIN_STACK_SIZE
	.align		4
.L_187:
        /*033c*/ 	.byte	0x04, 0x12
        /*033e*/ 	.short	(.L_189 - .L_188)
	.align		4
.L_188:
        /*0340*/ 	.word	index@(_Z16bubbleSortKernelPfm)
        /*0344*/ 	.word	0x00000000


	//----- nvinfo : EIATTR_MIN_STACK_SIZE
	.align		4
.L_189:
        /*0348*/ 	.byte	0x04, 0x12
        /*034a*/ 	.short	(.L_191 - .L_190)
	.align		4
.L_190:
        /*034c*/ 	.word	index@(_Z9resetValsPii)
        /*0350*/ 	.word	0x00000000


	//----- nvinfo : EIATTR_MIN_STACK_SIZE
	.align		4
.L_191:
        /*0354*/ 	.byte	0x04, 0x12
        /*0356*/ 	.short	(.L_193 - .L_192)
	.align		4
.L_192:
        /*0358*/ 	.word	index@(_Z16dataSplitCompactPfS_PiS_S0_S_l)
        /*035c*/ 	.word	0x00000000


	//----- nvinfo : EIATTR_MIN_STACK_SIZE
	.align		4
.L_193:
        /*0360*/ 	.byte	0x04, 0x12
        /*0362*/ 	.short	(.L_195 - .L_194)
	.align		4
.L_194:
        /*0364*/ 	.word	index@(_Z10cuDecimatePfS_mi)
        /*0368*/ 	.word	0x00000000


	//----- nvinfo : EIATTR_MIN_STACK_SIZE
	.align		4
.L_195:
        /*036c*/ 	.byte	0x04, 0x12
        /*036e*/ 	.short	(.L_197 - .L_196)
	.align		4
.L_196:
        /*0370*/ 	.word	index@(_Z18cubMedianOfMediansPfS_m)
        /*0374*/ 	.word	0x00000000


	//----- nvinfo : EIATTR_MIN_STACK_SIZE
	.align		4
.L_197:
        /*0378*/ 	.byte	0x04, 0x12
        /*037a*/ 	.short	(.L_199 - .L_198)
	.align		4
.L_198:
        /*037c*/ 	.word	index@(_Z17cuMedianOfMediansPfS_m14momOutputStyle)
        /*0380*/ 	.word	0x00000000
.L_199:


//--------------------- .nv.compat                --------------------------
	.section	.nv.compat,"",@"SHT_CUDA_COMPAT_INFO"
	.align	4
        /*0000*/ 	.byte	0x02, 0x09, 0x00, 0x00, 0x02, 0x02, 0x01, 0x00, 0x02, 0x05, 0x05, 0x00, 0x03, 0x07, 0x01, 0x01
        /*0010*/ 	.byte	0x02, 0x03, 0x00, 0x00, 0x02, 0x06, 0x01, 0x00, 0x04, 0x0b, 0x08, 0x00, 0x01, 0x00, 0x00, 0x00
        /*0020*/ 	.byte	0x00, 0x00, 0x00, 0x00


//--------------------- .nv.info._ZN3cub18CUB_300001_SM_10006detail10radix_sort29DeviceRadixSortOnesweepKernelINS1_5radix10policy_hubIfNS0_8NullTypeEyE10Policy1000ELNS0_9SortOrderE0EfS6_yiiNS1_21identity_decomposer_tEEEvPT5_SC_PT3_PKSD_PT1_PKSH_PT2_PKSL_T4_iiT6_ --------------------------
	.section	.nv.info._ZN3cub18CUB_300001_SM_10006detail10radix_sort29DeviceRadixSortOnesweepKernelINS1_5radix10policy_hubIfNS0_8NullTypeEyE10Policy1000ELNS0_9SortOrderE0EfS6_yiiNS1_21identity_decomposer_tEEEvPT5_SC_PT3_PKSD_PT1_PKSH_PT2_PKSL_T4_iiT6_,"",@"SHT_CUDA_INFO"
	.sectionflags	@""
	.align	4


	//----- nvinfo : EIATTR_CUDA_API_VERSION
	.align		4
        /*0000*/ 	.byte	0x04, 0x37
        /*0002*/ 	.short	(.L_201 - .L_200)
.L_200:
        /*0004*/ 	.word	0x00000082


	//----- nvinfo : EIATTR_KPARAM_INFO
	.align		4
.L_201:
        /*0008*/ 	.byte	0x04, 0x17
        /*000a*/ 	.short	(.L_203 - .L_202)
.L_202:
        /*000c*/ 	.word	0x00000000
        /*0010*/ 	.short	0x000b
        /*0012*/ 	.short	0x004c
        /*0014*/ 	.byte	0x00, 0xf0, 0x05, 0x00


	//----- nvinfo : EIATTR_KPARAM_INFO
	.align		4
.L_203:
        /*0018*/ 	.byte	0x04, 0x17
        /*001a*/ 	.short	(.L_205 - .L_204)
.L_204:
        /*001c*/ 	.word	0x00000000
        /*0020*/ 	.short	0x000a
        /*0022*/ 	.short	0x0048
        /*0024*/ 	.byte	0x00, 0xf0, 0x11, 0x00


	//----- nvinfo : EIATTR_KPARAM_INFO
	.align		4
.L_205:
        /*0028*/ 	.byte	0x04, 0x17
        /*002a*/ 	.short	(.L_207 - .L_206)
.L_206:
        /*002c*/ 	.word	0x00000000
        /*0030*/ 	.short	0x0009
        /*0032*/ 	.short	0x0044
        /*0034*/ 	.byte	0x00, 0xf0, 0x11, 0x00


	//----- nvinfo : EIATTR_KPARAM_INFO
	.align		4
.L_207:
        /*0038*/ 	.byte	0x04, 0x17
        /*003a*/ 	.short	(.L_209 - .L_208)
.L_208:
        /*003c*/ 	.word	0x00000000
        /*0040*/ 	.short	0x0008
        /*0042*/ 	.short	0x0040
        /*0044*/ 	.byte	0x00, 0xf0, 0x11, 0x00


	//----- nvinfo : EIATTR_KPARAM_INFO
	.align		4
.L_209:
        /*0048*/ 	.byte	0x04, 0x17
        /*004a*/ 	.short	(.L_211 - .L_210)
.L_210:
        /*004c*/ 	.word	0x00000000
        /*0050*/ 	.short	0x0007
        /*0052*/ 	.short	0x0038
        /*0054*/ 	.byte	0x00, 0xf5, 0x21, 0x00


	//----- nvinfo : EIATTR_KPARAM_INFO
	.align		4
.L_211:
        /*0058*/ 	.byte	0x04, 0x17
        /*005a*/ 	.short	(.L_213 - .L_212)
.L_212:
        /*005c*/ 	.word	0x00000000
        /*0060*/ 	.short	0x0006
        /*0062*/ 	.short	0x0030
        /*0064*/ 	.byte	0x00, 0xf5, 0x21, 0x00


	//----- nvinfo : EIATTR_KPARAM_INFO
	.align		4
.L_213:
        /*0068*/ 	.byte	0x04, 0x17
        /*006a*/ 	.short	(.L_215 - .L_214)
.L_214:
        /*006c*/ 	.word	0x00000000
        /*0070*/ 	.short	0x0005
        /*0072*/ 	.short	0x0028
        /*0074*/ 	.byte	0x00, 0xf5, 0x21, 0x00


	//----- nvinfo : EIATTR_KPARAM_INFO
	.align		4
.L_215:
        /*0078*/ 	.byte	0x04, 0x17
        /*007a*/ 	.short	(.L_217 - .L_216)
.L_216:
        /*007c*/ 	.word	0x00000000
        /*0080*/ 	.short	0x0004
        /*0082*/ 	.short	0x0020
        /*0084*/ 	.byte	0x00, 0xf5, 0x21, 0x00


	//----- nvinfo : EIATTR_KPARAM_INFO
	.align		4
.L_217:
        /*0088*/ 	.byte	0x04, 0x17
        /*008a*/ 	.short	(.L_219 - .L_218)
.L_218:
        /*008c*/ 	.word	0x00000000
        /*0090*/ 	.short	0x0003
        /*0092*/ 	.short	0x0018
        /*0094*/ 	.byte	0x00, 0xf5, 0x21, 0x00


	//----- nvinfo : EIATTR_KPARAM_INFO
	.align		4
.L_219:
        /*0098*/ 	.byte	0x04, 0x17
        /*009a*/ 	.short	(.L_221 - .L_220)
.L_220:
        /*009c*/ 	.word	0x00000000
        /*00a0*/ 	.short	0x0002
        /*00a2*/ 	.short	0x0010
        /*00a4*/ 	.byte	0x00, 0xf5, 0x21, 0x00


	//----- nvinfo : EIATTR_KPARAM_INFO
	.align		4
.L_221:
        /*00a8*/ 	.byte	0x04, 0x17
        /*00aa*/ 	.short	(.L_223 - .L_222)
.L_222:
        /*00ac*/ 	.word	0x00000000
        /*00b0*/ 	.short	0x0001
        /*00b2*/ 	.short	0x0008
        /*00b4*/ 	.byte	0x00, 0xf5, 0x21, 0x00


	//----- nvinfo : EIATTR_KPARAM_INFO
	.align		4
.L_223:
        /*00b8*/ 	.byte	0x04, 0x17
        /*00ba*/ 	.short	(.L_225 - .L_224)
.L_224:
        /*00bc*/ 	.word	0x00000000
        /*00c0*/ 	.short	0x0000
        /*00c2*/ 	.short	0x0000
        /*00c4*/ 	.byte	0x00, 0xf5, 0x21, 0x00


	//----- nvinfo : EIATTR_SPARSE_MMA_MASK
	.align		4
.L_225:
        /*00c8*/ 	.byte	0x03, 0x50
        /*00ca*/ 	.short	0x0000


	//----- nvinfo : EIATTR_MAXREG_COUNT
	.align		4
        /*00cc*/ 	.byte	0x03, 0x1b
        /*00ce*/ 	.short	0x00a8


	//----- nvinfo : EIATTR_NUM_BARRIERS
	.align		4
        /*00d0*/ 	.byte	0x02, 0x4c
        /*00d2*/ 	.byte	0x01
	.zero		1


	//----- nvinfo : EIATTR_MERCURY_ISA_VERSION
	.align		4
        /*00d4*/ 	.byte	0x03, 0x5f
        /*00d6*/ 	.short	0x0101


	//----- nvinfo : EIATTR_COOP_GROUP_MASK_REGIDS
	.align		4
        /*00d8*/ 	.byte	0x04, 0x29
        /*00da*/ 	.short	(.L_227 - .L_226)


	//   ....[0]....
.L_226:
        /*00dc*/ 	.word	0xffffffff


	//   ....[1]....
        /*00e0*/ 	.word	0x0500001a


	//   ....[2]....
        /*00e4*/ 	.word	0xffffffff


	//   ....[3]....
        /*00e8*/ 	.word	0xffffffff


	//   ....[4]....
        /*00ec*/ 	.word	0xffffffff


	//   ....[5]....
        /*00f0*/ 	.word	0xffffffff


	//   ....[6]....
        /*00f4*/ 	.word	0xffffffff


	//   ....[7]....
        /*00f8*/ 	.word	0xffffffff


	//   ....[8]....
        /*00fc*/ 	.word	0xffffffff


	//   ....[9]....
        /*0100*/ 	.word	0xffffffff


	//   ....[10]....
        /*0104*/ 	.word	0xffffffff


	//   ....[11]....
        /*0108*/ 	.word	0xffffffff


	//   ....[12]....
        /*010c*/ 	.word	0xffffffff


	//   ....[13]....
        /*0110*/ 	.word	0xffffffff


	//   ....[14]....
        /*0114*/ 	.word	0xffffffff


	//   ....[15]....
        /*0118*/ 	.word	0xffffffff


	//   ....[16]....
        /*011c*/ 	.word	0xffffffff


	//   ....[17]....
        /*0120*/ 	.word	0xffffffff


	//   ....[18]....
        /*0124*/ 	.word	0xffffffff


	//   ....[19]....
        /*0128*/ 	.word	0xffffffff


	//   ....[20]....
        /*012c*/ 	.word	0xffffffff


	//   ....[21]....
        /*0130*/ 	.word	0xffffffff


	//   ....[22]....
        /*0134*/ 	.word	0xffffffff


	//   ....[23]....
        /*0138*/ 	.word	0xffffffff


	//   ....[24]....
        /*013c*/ 	.word	0xffffffff


	//   ....[25]....
        /*0140*/ 	.word	0xffffffff


	//   ....[26]....
        /*0144*/ 	.word	0xffffffff


	//   ....[27]....
        /*0148*/ 	.word	0xffffffff


	//   ....[28]....
        /*014c*/ 	.word	0xffffffff


	//   ....[29]....
        /*0150*/ 	.word	0xffffffff


	//   ....[30]....
        /*0154*/ 	.word	0xffffffff


	//   ....[31]....
        /*0158*/ 	.word	0xffffffff


	//   ....[32]....
        /*015c*/ 	.word	0xffffffff


	//   ....[33]....
        /*0160*/ 	.word	0xffffffff


	//   ....[34]....
        /*0164*/ 	.word	0xffffffff


	//   ....[35]....
        /*0168*/ 	.word	0xffffffff


	//   ....[36]....
        /*016c*/ 	.word	0xffffffff


	//   ....[37]....
        /*0170*/ 	.word	0xffffffff


	//   ....[38]....
        /*0174*/ 	.word	0xffffffff


	//   ....[39]....
        /*0178*/ 	.word	0xffffffff


	//   ....[40]....
        /*017c*/ 	.word	0xffffffff


	//   ....[41]....
        /*0180*/ 	.word	0xffffffff


	//   ....[42]....
        /*0184*/ 	.word	0xffffffff


	//   ....[43]....
        /*0188*/ 	.word	0xffffffff


	//   ....[44]....
        /*018c*/ 	.word	0xffffffff


	//   ....[45]....
        /*0190*/ 	.word	0xffffffff


	//   ....[46]....
        /*0194*/ 	.word	0xffffffff


	//   ....[47]....
        /*0198*/ 	.word	0xffffffff


	//   ....[48]....
        /*019c*/ 	.word	0xffffffff


	//   ....[49]....
        /*01a0*/ 	.word	0xffffffff


	//   ....[50]....
        /*01a4*/ 	.word	0xffffffff


	//   ....[51]....
        /*01a8*/ 	.word	0xffffffff


	//   ....[52]....
        /*01ac*/ 	.word	0xffffffff


	//   ....[53]....
        /*01b0*/ 	.word	0xffffffff


	//   ....[54]....
        /*01b4*/ 	.word	0xffffffff


	//   ....[55]....
        /*01b8*/ 	.word	0xffffffff


	//   ....[56]....
        /*01bc*/ 	.word	0xffffffff


	//   ....[57]....
        /*01c0*/ 	.word	0xffffffff


	//   ....[58]....
        /*01c4*/ 	.word	0xffffffff


	//   ....[59]....
        /*01c8*/ 	.word	0xffffffff


	//   ....[60]....
        /*01cc*/ 	.word	0xffffffff


	//   ....[61]....
        /*01d0*/ 	.word	0xffffffff


	//   ....[62]....
        /*01d4*/ 	.word	0xffffffff


	//   ....[63]....
        /*01d8*/ 	.word	0xffffffff


	//   ....[64]....
        /*01dc*/ 	.word	0xffffffff


	//   ....[65]....
        /*01e0*/ 	.word	0xffffffff


	//   ....[66]....
        /*01e4*/ 	.word	0xffffffff


	//   ....[67]....
        /*01e8*/ 	.word	0xffffffff


	//   ....[68]....
        /*01ec*/ 	.word	0xffffffff


	//   ....[69]....
        /*01f0*/ 	.word	0xffffffff


	//   ....[70]....
        /*01f4*/ 	.word	0xffffffff


	//   ....[71]....
        /*01f8*/ 	.word	0xffffffff


	//   ....[72]....
        /*01fc*/ 	.word	0xffffffff


	//   ....[73]....
        /*0200*/ 	.word	0xffffffff


	//   ....[74]....
        /*0204*/ 	.word	0xffffffff


	//   ....[75]....
        /*0208*/ 	.word	0xffffffff


	//   ....[76]....
        /*020c*/ 	.word	0xffffffff


	//   ....[77]....
        /*0210*/ 	.word	0xffffffff


	//   ....[78]....
        /*0214*/ 	.word	0xffffffff


	//   ....[79]....
        /*0218*/ 	.word	0xffffffff


	//   ....[80]....
        /*021c*/ 	.word	0xffffffff


	//   ....[81]....
        /*0220*/ 	.word	0xffffffff


	//   ....[82]....
        /*0224*/ 	.word	0xffffffff


	//   ....[83]....
        /*0228*/ 	.word	0xffffffff


	//   ....[84]....
        /*022c*/ 	.word	0xffffffff


	//   ....[85]....
        /*0230*/ 	.word	0xffffffff


	//   ....[86]....
        /*0234*/ 	.word	0xffffffff


	//   ....[87]....
        /*0238*/ 	.word	0xffffffff


	//   ....[88]....
        /*023c*/ 	.word	0xffffffff


	//   ....[89]....
        /*0240*/ 	.word	0xffffffff


	//   ....[90]....
        /*0244*/ 	.word	0xffffffff


	//   ....[91]....
        /*0248*/ 	.word	0xffffffff


	//   ....[92]....
        /*024c*/ 	.word	0xffffffff


	//   ....[93]....
        /*0250*/ 	.word	0xffffffff


	//   ....[94]....
        /*0254*/ 	.word	0xffffffff


	//   ....[95]....
        /*0258*/ 	.word	0xffffffff


	//   ....[96]....
        /*025c*/ 	.word	0xffffffff


	//   ....[97]....
        /*0260*/ 	.word	0xffffffff


	//   ....[98]....
        /*0264*/ 	.word	0xffffffff


	//   ....[99]....
        /*0268*/ 	.word	0xffffffff


	//   ....[100]....
        /*026c*/ 	.word	0xffffffff


	//   ....[101]....
        /*0270*/ 	.word	0xffffffff


	//   ....[102]....
        /*0274*/ 	.word	0xffffffff


	//   ....[103]....
        /*0278*/ 	.word	0xffffffff


	//   ....[104]....
        /*027c*/ 	.word	0xffffffff


	//   ....[105]....
        /*0280*/ 	.word	0xffffffff


	//   ....[106]....
        /*0284*/ 	.word	0xffffffff


	//   ....[107]....
        /*0288*/ 	.word	0xffffffff


	//   ....[108]....
        /*028c*/ 	.word	0xffffffff


	//   ....[109]....
        /*0290*/ 	.word	0xffffffff


	//   ....[110]....
        /*0294*/ 	.word	0xffffffff


	//   ....[111]....
        /*0298*/ 	.word	0xffffffff


	//   ....[112]....
        /*029c*/ 	.word	0xffffffff


	//   ....[113]....
        /*02a0*/ 	.word	0xffffffff


	//   ....[114]....
        /*02a4*/ 	.word	0xffffffff


	//   ....[115]....
        /*02a8*/ 	.word	0xffffffff


	//   ....[116]....
        /*02ac*/ 	.word	0xffffffff


	//   ....[117]....
        /*02b0*/ 	.word	0xffffffff


	//   ....[118]....
        /*02b4*/ 	.word	0xffffffff


	//   ....[119]....
        /*02b8*/ 	.word	0xffffffff


	//   ....[120]....
        /*02bc*/ 	.word	0xffffffff


	//   ....[121]....
        /*02c0*/ 	.word	0xffffffff


	//   ....[122]....
        /*02c4*/ 	.word	0xffffffff


	//   ....[123]....
        /*02c8*/ 	.word	0xffffffff


	//   ....[124]....
        /*02cc*/ 	.word	0xffffffff


	//   ....[125]....
        /*02d0*/ 	.word	0xffffffff


	//   ....[126]....
        /*02d4*/ 	.word	0xffffffff


	//   ....[127]....
        /*02d8*/ 	.word	0xffffffff


	//   ....[128]....
        /*02dc*/ 	.word	0xffffffff


	//   ....[129]....
        /*02e0*/ 	.word	0xffffffff


	//   ....[130]....
        /*02e4*/ 	.word	0xffffffff


	//   ....[131]....
        /*02e8*/ 	.word	0xffffffff


	//   ....[132]....
        /*02ec*/ 	.word	0xffffffff


	//   ....[133]....
        /*02f0*/ 	.word	0xffffffff


	//   ....[134]....
        /*02f4*/ 	.word	0xffffffff


	//   ....[135]....
        /*02f8*/ 	.word	0xffffffff


	//   ....[136]....
        /*02fc*/ 	.word	0xffffffff


	//   ....[137]....
        /*0300*/ 	.word	0xffffffff


	//   ....[138]....
        /*0304*/ 	.word	0xffffffff


	//   ....[139]....
        /*0308*/ 	.word	0xffffffff


	//   ....[140]....
        /*030c*/ 	.word	0xffffffff


	//   ....[141]....
        /*0310*/ 	.word	0xffffffff


	//   ....[142]....
        /*0314*/ 	.word	0xffffffff


	//   ....[143]....
        /*0318*/ 	.word	0xffffffff


	//   ....[144]....
        /*031c*/ 	.word	0xffffffff


	//   ....[145]....
        /*0320*/ 	.word	0xffffffff


	//   ....[146]....
        /*0324*/ 	.word	0xffffffff


	//   ....[147]....
        /*0328*/ 	.word	0xffffffff


	//   ....[148]....
        /*032c*/ 	.word	0xffffffff


	//   ....[149]....
        /*0330*/ 	.word	0xffffffff


	//   ....[150]....
        /*0334*/ 	.word	0xffffffff


	//   ....[151]....
        /*0338*/ 	.word	0xffffffff


	//   ....[152]....
        /*033c*/ 	.word	0xffffffff


	//   ....[153]....
        /*0340*/ 	.word	0xffffffff


	//   ....[154]....
        /*0344*/ 	.word	0xffffffff


	//   ....[155]....
        /*0348*/ 	.word	0xffffffff


	//   ....[156]....
        /*034c*/ 	.word	0xffffffff


	//   ....[157]....
        /*0350*/ 	.word	0xffffffff


	//   ....[158]....
        /*0354*/ 	.word	0xffffffff


	//   ....[159]....
        /*0358*/ 	.word	0xffffffff


	//   ....[160]....
        /*035c*/ 	.word	0xffffffff


	//   ....[161]....
        /*0360*/ 	.word	0xffffffff


	//   ....[162]....
        /*0364*/ 	.word	0xffffffff


	//   ....[163]....
        /*0368*/ 	.word	0xffffffff


	//   ....[164]....
        /*036c*/ 	.word	0xffffffff


	//   ....[165]....
        /*0370*/ 	.word	0xffffffff


	//   ....[166]....
        /*0374*/ 	.word	0xffffffff


	//   ....[167]....
        /*0378*/ 	.word	0xffffffff


	//   ....[168]....
        /*037c*/ 	.word	0xffffffff


	//   ....[169]....
        /*0380*/ 	.word	0x05000004


	//   ....[170]....
        /*0384*/ 	.word	0xffffffff


	//   ....[171]....
        /*0388*/ 	.word	0xffffffff


	//   ....[172]....
        /*038c*/ 	.word	0xffffffff


	//   ....[173]....
        /*0390*/ 	.word	0xffffffff


	//   ....[174]....
        /*0394*/ 	.word	0xffffffff


	//   ....[175]....
        /*0398*/ 	.word	0xffffffff


	//   ....[176]....
        /*039c*/ 	.word	0xffffffff


	//   ....[177]....
        /*03a0*/ 	.word	0xffffffff


	//   ....[178]....
        /*03a4*/ 	.word	0xffffffff


	//   ....[179]....
        /*03a8*/ 	.word	0xffffffff


	//   ....[180]....
        /*03ac*/ 	.word	0xffffffff


	//   ....[181]....
        /*03b0*/ 	.word	0xffffffff


	//   ....[182]....
        /*03b4*/ 	.word	0xffffffff


	//   ....[183]....
        /*03b8*/ 	.word	0xffffffff


	//   ....[184]....
        /*03bc*/ 	.word	0xffffffff


	//   ....[185]....
        /*03c0*/ 	.word	0xffffffff


	//   ....[186]....
        /*03c4*/ 	.word	0xffffffff


	//   ....[187]....
        /*03c8*/ 	.word	0xffffffff


	//   ....[188]....
        /*03cc*/ 	.word	0xffffffff


	//   ....[189]....
        /*03d0*/ 	.word	0xffffffff


	//   ....[190]....
        /*03d4*/ 	.word	0xffffffff


	//   ....[191]....
        /*03d8*/ 	.word	0xffffffff


	//   ....[192]....
        /*03dc*/ 	.word	0xffffffff


	//   ....[193]....
        /*03e0*/ 	.word	0xffffffff


	//   ....[194]....
        /*03e4*/ 	.word	0xffffffff


	//   ....[195]....
        /*03e8*/ 	.word	0xffffffff


	//   ....[196]....
        /*03ec*/ 	.word	0xffffffff


	//   ....[197]....
        /*03f0*/ 	.word	0xffffffff


	//   ....[198]....
        /*03f4*/ 	.word	0xffffffff


	//   ....[199]....
        /*03f8*/ 	.word	0xffffffff


	//   ....[200]....
        /*03fc*/ 	.word	0xffffffff


	//   ....[201]....
        /*0400*/ 	.word	0xffffffff


	//   ....[202]....
        /*0404*/ 	.word	0xffffffff


	//   ....[203]....
        /*0408*/ 	.word	0xffffffff


	//   ....[204]....
        /*040c*/ 	.word	0xffffffff


	//   ....[205]....
        /*0410*/ 	.word	0xffffffff


	//   ....[206]....
        /*0414*/ 	.word	0x0500002e


	//   ....[207]....
        /*0418*/ 	.word	0x0500002e


	//   ....[208]....
        /*041c*/ 	.word	0x0500002e


	//   ....[209]....
        /*0420*/ 	.word	0x0500002e


	//   ....[210]....
        /*0424*/ 	.word	0x0500002e


	//----- nvinfo : EIATTR_COOP_GROUP_INSTR_OFFSETS
	.align		4
.L_227:
        /*0428*/ 	.byte	0x04, 0x28
        /*042a*/ 	.short	(.L_229 - .L_228)


	//   ....[0]....
.L_228:
        /*042c*/ 	.word	0x00001220


	//   ....[1]....
        /*0430*/ 	.word	0x00001d00


	//   ....[2]....
        /*0434*/ 	.word	0x00002a50


	//   ....[3]....
        /*0438*/ 	.word	0x00002a70


	//   ....[4]....
        /*043c*/ 	.word	0x00002a90


	//   ....[5]....
        /*0440*/ 	.word	0x00002ab0


	//   ....[6]....
        /*0444*/ 	.word	0x00002ad0


	//   ....[7]....
        /*0448*/ 	.word	0x00002fa0


	//   ....[8]....
        /*044c*/ 	.word	0x00002fb0


	//   ....[9]....
        /*0450*/ 	.word	0x00002fd0


	//   ....[10]....
        /*0454*/ 	.word	0x00002ff0


	//   ....[11]....
        /*0458*/ 	.word	0x00003040


	//   ....[12]....
        /*045c*/ 	.word	0x00003070


	//   ....[13]....
        /*0460*/ 	.word	0x000030b0


	//   ....[14]....
        /*0464*/ 	.word	0x000030f0


	//   ....[15]....
        /*0468*/ 	.word	0x000031e0


	//   ....[16]....
        /*046c*/ 	.word	0x00003240


	//   ....[17]....
        /*0470*/ 	.word	0x00003250


	//   ....[18]....
        /*0474*/ 	.word	0x00003270


	//   ....[19]....
        /*0478*/ 	.word	0x000032b0


	//   ....[20]....
        /*047c*/ 	.word	0x000032e0


	//   ....[21]....
        /*0480*/ 	.word	0x00003320


	//   ....[22]....
        /*0484*/ 	.word	0x00003340


	//   ....[23]....
        /*0488*/ 	.word	0x00003360


	//   ....[24]....
        /*048c*/ 	.word	0x000034a0


	//   ....[25]....
        /*0490*/ 	.word	0x000034d0


	//   ....[26]....
        /*0494*/ 	.word	0x000034e0


	//   ....[27]....
        /*0498*/ 	.word	0x00003500


	//   ....[28]....
        /*049c*/ 	.word	0x00003540


	//   ....[29]....
        /*04a0*/ 	.word	0x00003570


	//   ....[30]....
        /*04a4*/ 	.word	0x000035b0


	//   ....[31]....
        /*04a8*/ 	.word	0x000035d0


	//   ....[32]....
        /*04ac*/ 	.word	0x000035f0


	//   ....[33]....
        /*04b0*/ 	.word	0x00003720


	//   ....[34]....
        /*04b4*/ 	.word	0x00003740


	//   ....[35]....
        /*04b8*/ 	.word	0x00003750


	//   ....[36]....
        /*04bc*/ 	.word	0x00003770


	//   ....[37]....
        /*04c0*/ 	.word	0x000037b0


	//   ....[38]....
        /*04c4*/ 	.word	0x000037e0


	//   ....[39]....
        /*04c8*/ 	.word	0x00003820


	//   ....[40]....
        /*04cc*/ 	.word	0x00003840


	//   ....[41]....
        /*04d0*/ 	.word	0x00003860


	//   ....[42]....
        /*04d4*/ 	.word	0x000039a0


	//   ....[43]....
        /*04d8*/ 	.word	0x000039d0


	//   ....[44]....
        /*04dc*/ 	.word	0x000039e0


	//   ....[45]....
        /*04e0*/ 	.word	0x00003a00


	//   ....[46]....
        /*04e4*/ 	.word	0x00003a40


	//   ....[47]....
        /*04e8*/ 	.word	0x00003a70


	//   ....[48]....
        /*04ec*/ 	.word	0x00003ab0


	//   ....[49]....
        /*04f0*/ 	.word	0x00003ad0


	//   ....[50]....
        /*04f4*/ 	.word	0x00003af0


	//   ....[51]....
        /*04f8*/ 	.word	0x00003c20


	//   ....[52]....
        /*04fc*/ 	.word	0x00003c40


	//   ....[53]....
        /*0500*/ 	.word	0x00003c50


	//   ....[54]....
        /*0504*/ 	.word	0x00003c70


	//   ....[55]....
        /*0508*/ 	.word	0x00003cb0


	//   ....[56]....
        /*050c*/ 	.word	0x00003ce0


	//   ....[57]....
        /*0510*/ 	.word	0x00003d20


	//   ....[58]....
        /*0514*/ 	.word	0x00003d40


	//   ....[59]....
        /*0518*/ 	.word	0x00003d60


	//   ....[60]....
        /*051c*/ 	.word	0x00003ea0


	//   ....[61]....
        /*0520*/ 	.word	0x00003ed0


	//   ....[62]....
        /*0524*/ 	.word	0x00003ee0


	//   ....[63]....
        /*0528*/ 	.word	0x00003f00


	//   ....[64]....
        /*052c*/ 	.word	0x00003f40


	//   ....[65]....
        /*0530*/ 	.word	0x00003f70


	//   ....[66]....
        /*0534*/ 	.word	0x00003fb0


	//   ....[67]....
        /*0538*/ 	.word	0x00003fd0


	//   ....[68]....
        /*053c*/ 	.word	0x00003ff0


	//   ....[69]....
        /*0540*/ 	.word	0x00004120


	//   ....[70]....
        /*0544*/ 	.word	0x00004140


	//   ....[71]....
        /*0548*/ 	.word	0x00004150


	//   ....[72]....
        /*054c*/ 	.word	0x00004180


	//   ....[73]....
        /*0550*/ 	.word	0x000041a0


	//   ....[74]....
        /*0554*/ 	.word	0x000041f0


	//   ....[75]....
        /*0558*/ 	.word	0x00004210


	//   ....[76]....
        /*055c*/ 	.word	0x00004250


	//   ....[77]....
        /*0560*/ 	.word	0x00004270


	//   ....[78]....
        /*0564*/ 	.word	0x000043a0


	//   ....[79]....
        /*0568*/ 	.word	0x000043d0


	//   ....[80]....
        /*056c*/ 	.word	0x000043e0


	//   ....[81]....
        /*0570*/ 	.word	0x00004430


	//   ....[82]....
        /*0574*/ 	.word	0x00004460


	//   ....[83]....
        /*0578*/ 	.word	0x00004490


	//   ....[84]....
        /*057c*/ 	.word	0x000044c0


	//   ....[85]....
        /*0580*/ 	.word	0x000044f0


	//   ....[86]....
        /*0584*/ 	.word	0x00004520


	//   ....[87]....
        /*0588*/ 	.word	0x00004620


	//   ....[88]....
        /*058c*/ 	.word	0x00004640


	//   ....[89]....
        /*0590*/ 	.word	0x00004650


	//   ....[90]....
        /*0594*/ 	.word	0x000046a0


	//   ....[91]....
        /*0598*/ 	.word	0x000046d0


	//   ....[92]....
        /*059c*/ 	.word	0x000046e0


	//   ....[93]....
        /*05a0*/ 	.word	0x00004720


	//   ....[94]....
        /*05a4*/ 	.word	0x00004760


	//   ....[95]....
        /*05a8*/ 	.word	0x00004790


	//   ....[96]....
        /*05ac*/ 	.word	0x000048b0


	//   ....[97]....
        /*05b0*/ 	.word	0x000048e0


	//   ....[98]....
        /*05b4*/ 	.word	0x000048f0


	//   ....[99]....
        /*05b8*/ 	.word	0x00004940


	//   ....[100]....
        /*05bc*/ 	.word	0x00004970


	//   ....[101]....
        /*05c0*/ 	.word	0x000049a0


	//   ....[102]....
        /*05c4*/ 	.word	0x000049d0


	//   ....[103]....
        /*05c8*/ 	.word	0x00004a00


	//   ....[104]....
        /*05cc*/ 	.word	0x00004a30


	//   ....[105]....
        /*05d0*/ 	.word	0x00004b50


	//   ....[106]....
        /*05d4*/ 	.word	0x00004b80


	//   ....[107]....
        /*05d8*/ 	.word	0x00004b90


	//   ....[108]....
        /*05dc*/ 	.word	0x00004be0


	//   ....[109]....
        /*05e0*/ 	.word	0x00004c10


	//   ....[110]....
        /*05e4*/ 	.word	0x00004c40


	//   ....[111]....
        /*05e8*/ 	.word	0x00004c70


	//   ....[112]....
        /*05ec*/ 	.word	0x00004ca0


	//   ....[113]....
        /*05f0*/ 	.word	0x00004cd0


	//   ....[114]....
        /*05f4*/ 	.word	0x00004df0


	//   ....[115]....
        /*05f8*/ 	.word	0x00004e20


	//   ....[116]....
        /*05fc*/ 	.word	0x00004e30


	//   ....[117]....
        /*0600*/ 	.word	0x00004e80


	//   ....[118]....
        /*0604*/ 	.word	0x00004eb0


	//   ....[119]....
        /*0608*/ 	.word	0x00004ee0


	//   ....[120]....
        /*060c*/ 	.word	0x00004f10


	//   ....[121]....
        /*0610*/ 	.word	0x00004f40


	//   ....[122]....
        /*0614*/ 	.word	0x00004f70


	//   ....[123]....
        /*0618*/ 	.word	0x00005090


	//   ....[124]....
        /*061c*/ 	.word	0x000050c0


	//   ....[125]....
        /*0620*/ 	.word	0x000050d0


	//   ....[126]....
        /*0624*/ 	.word	0x00005120


	//   ....[127]....
        /*0628*/ 	.word	0x00005150


	//   ....[128]....
        /*062c*/ 	.word	0x00005180


	//   ....[129]....
        /*0630*/ 	.word	0x000051b0


	//   ....[130]....
        /*0634*/ 	.word	0x000051e0


	//   ....[131]....
        /*0638*/ 	.word	0x00005210


	//   ....[132]....
        /*063c*/ 	.word	0x00005330


	//   ....[133]....
        /*0640*/ 	.word	0x00005360


	//   ....[134]....
        /*0644*/ 	.word	0x00005370


	//   ....[135]....
        /*0648*/ 	.word	0x000053c0


	//   ....[136]....
        /*064c*/ 	.word	0x000053f0


	//   ....[137]....
        /*0650*/ 	.word	0x00005420


	//   ....[138]....
        /*0654*/ 	.word	0x00005450


	//   ....[139]....
        /*0658*/ 	.word	0x00005480


	//   ....[140]....
        /*065c*/ 	.word	0x000054b0


	//   ....[141]....
        /*0660*/ 	.word	0x000055d0


	//   ....[142]....
        /*0664*/ 	.word	0x00005600


	//   ....[143]....
        /*0668*/ 	.word	0x00005610


	//   ....[144]....
        /*066c*/ 	.word	0x00005660


	//   ....[145]....
        /*0670*/ 	.word	0x00005690


	//   ....[146]....
        /*0674*/ 	.word	0x000056c0


	//   ....[147]....
        /*0678*/ 	.word	0x000056f0


	//   ....[148]....
        /*067c*/ 	.word	0x00005720


	//   ....[149]....
        /*0680*/ 	.word	0x00005750


	//   ....[150]....
        /*0684*/ 	.word	0x00005870


	//   ....[151]....
        /*0688*/ 	.word	0x000058a0


	//   ....[152]....
        /*068c*/ 	.word	0x000058b0


	//   ....[153]....
        /*0690*/ 	.word	0x00005900


	//   ....[154]....
        /*0694*/ 	.word	0x00005930


	//   ....[155]....
        /*0698*/ 	.word	0x00005960


	//   ....[156]....
        /*069c*/ 	.word	0x00005990


	//   ....[157]....
        /*06a0*/ 	.word	0x000059c0


	//   ....[158]....
        /*06a4*/ 	.word	0x000059f0


	//   ....[159]....
        /*06a8*/ 	.word	0x00005b00


	//   ....[160]....
        /*06ac*/ 	.word	0x00005b20


	//   ....[161]....
        /*06b0*/ 	.word	0x00005b30


	//   ....[162]....
        /*06b4*/ 	.word	0x00005b60


	//   ....[163]....
        /*06b8*/ 	.word	0x00005b80


	//   ....[164]....
        /*06bc*/ 	.word	0x00005bd0


	//   ....[165]....
        /*06c0*/ 	.word	0x00005c00


	//   ....[166]....
        /*06c4*/ 	.word	0x00005c50


	//   ....[167]....
        /*06c8*/ 	.word	0x00005c80


	//   ....[168]....
        /*06cc*/ 	.word	0x00005da0


	//   ....[169]....
        /*06d0*/ 	.word	0x00006200


	//   ....[170]....
        /*06d4*/ 	.word	0x00006590


	//   ....[171]....
        /*06d8*/ 	.word	0x00006690


	//   ....[172]....
        /*06dc*/ 	.word	0x00006790


	//   ....[173]....
        /*06e0*/ 	.word	0x00006890


	//   ....[174]....
        /*06e4*/ 	.word	0x00006990


	//   ....[175]....
        /*06e8*/ 	.word	0x00006a90


	//   ....[176]....
        /*06ec*/ 	.word	0x00006b90


	//   ....[177]....
        /*06f0*/ 	.word	0x00006c90


	//   ....[178]....
        /*06f4*/ 	.word	0x00006d90


	//   ....[179]....
        /*06f8*/ 	.word	0x00006e90


	//   ....[180]....
        /*06fc*/ 	.word	0x00006f90


	//   ....[181]....
        /*0700*/ 	.word	0x00007090


	//   ....[182]....
        /*0704*/ 	.word	0x00007190


	//   ....[183]....
        /*0708*/ 	.word	0x00007290


	//   ....[184]....
        /*070c*/ 	.word	0x00007390


	//   ....[185]....
        /*0710*/ 	.word	0x00007490


	//   ....[186]....
        /*0714*/ 	.word	0x00007590


	//   ....[187]....
        /*0718*/ 	.word	0x00007690


	//   ....[188]....
        /*071c*/ 	.word	0x000078d0


	//   ....[189]....
        /*0720*/ 	.word	0x00007a50


	//   ....[190]....
        /*0724*/ 	.word	0x00007bd0


	//   ....[191]....
        /*0728*/ 	.word	0x00007d50


	//   ....[192]....
        /*072c*/ 	.word	0x00007ed0


	//   ....[193]....
        /*0730*/ 	.word	0x00008050


	//   ....[194]....
        /*0734*/ 	.word	0x000081d0


	//   ....[195]....
        /*0738*/ 	.word	0x00008350


	//   ....[196]....
        /*073c*/ 	.word	0x000084d0


	//   ....[197]....
        /*0740*/ 	.word	0x00008650


	//   ....[198]....
        /*0744*/ 	.word	0x000087d0


	//   ....[199]....
        /*0748*/ 	.word	0x00008940


	//   ....[200]....
        /*074c*/ 	.word	0x00008aa0


	//   ....[201]....
        /*0750*/ 	.word	0x00008c00


	//   ....[202]....
        /*0754*/ 	.word	0x00008d60


	//   ....[203]....
        /*0758*/ 	.word	0x00008ec0


	//   ....[204]....
        /*075c*/ 	.word	0x00009020


	//   ....[205]....
        /*0760*/ 	.word	0x000091a0


	//   ....[206]....
        /*0764*/ 	.word	0x00009210


	//   ....[207]....
        /*0768*/ 	.word	0x00009280


	//   ....[208]....
        /*076c*/ 	.word	0x000092f0


	//   ....[209]....
        /*0770*/ 	.word	0x00009360


	//   ....[210]....
        /*0774*/ 	.word	0x000093d0


	//----- nvinfo : EIATTR_VRC_CTA_INIT_COUNT
	.align		4
.L_229:
        /*0778*/ 	.byte	0x02, 0x4a
	.zero		1
	.zero		1


	//----- nvinfo : EIATTR_EXIT_INSTR_OFFSETS
	.align		4
        /*077c*/ 	.byte	0x04, 0x1c
        /*077e*/ 	.short	(.L_231 - .L_230)


	//   ....[0]....
.L_230:
        /*0780*/ 	.word	0x00002460


	//   ....[1]....
        /*0784*/ 	.word	0x00002840


	//   ....[2]....
        /*0788*/ 	.word	0x00002860


	//   ....[3]....
        /*078c*/ 	.word	0x000076a0


	//   ....[4]....
        /*0790*/ 	.word	0x000091b0


	//----- nvinfo : EIATTR_MAX_THREADS
	.align		4
.L_231:
        /*0794*/ 	.byte	0x04, 0x05
        /*0796*/ 	.short	(.L_233 - .L_232)
.L_232:
        /*0798*/ 	.word	0x00000180
        /*079c*/ 	.word	0x00000001
        /*07a0*/ 	.word	0x00000001


	//----- nvinfo : EIATTR_CRS_STACK_SIZE
	.align		4
.L_233:
        /*07a4*/ 	.byte	0x04, 0x1e
        /*07a6*/ 	.short	(.L_235 - .L_234)
.L_234:
        /*07a8*/ 	.word	0x00000000


	//----- nvinfo : EIATTR_CBANK_PARAM_SIZE
	.align		4
.L_235:
        /*07ac*/ 	.byte	0x03, 0x19
        /*07ae*/ 	.short	0x004d


	//----- nvinfo : EIATTR_PARAM_CBANK
	.align		4
        /*07b0*/ 	.byte	0x04, 0x0a
        /*07b2*/ 	.short	(.L_237 - .L_236)
	.align		4
.L_236:
        /*07b4*/ 	.word	index@(.nv.constant0._ZN3cub18CUB_300001_SM_10006detail10radix_sort29DeviceRadixSortOnesweepKernelINS1_5radix10policy_hubIfNS0_8NullTypeEyE10Policy1000ELNS0_9SortOrderE0EfS6_yiiNS1_21identity_decomposer_tEEEvPT5_SC_PT3_PKSD_PT1_PKSH_PT2_PKSL_T4_iiT6_)
        /*07b8*/ 	.short	0x0380
        /*07ba*/ 	.short	0x004d


	//----- nvinfo : EIATTR_SW_WAR
	.align		4
.L_237:
        /*07bc*/ 	.byte	0x04, 0x36
        /*07be*/ 	.short	(.L_239 - .L_238)
.L_238:
        /*07c0*/ 	.word	0x00000008
.L_239:


//--------------------- .nv.info._ZN3cub18CUB_300001_SM_10006detail10radix_sort33DeviceRadixSortExclusiveSumKernelINS1_5radix10policy_hubIfNS0_8NullTypeEyE10Policy1000EyEEvPT0_ --------------------------
	.section	.nv.info._ZN3cub18CUB_300001_SM_10006detail10radix_sort33DeviceRadixSortExclusiveSumKernelINS1_5radix10policy_hubIfNS0_8NullTypeEyE10Policy1000EyEEvPT0_,"",@"SHT_CUDA_INFO"
	.sectionflags	@""
	.align	4


	//----- nvinfo : EIATTR_CUDA_API_VERSION
	.align		4
        /*0000*/ 	.byte	0x04, 0x37
        /*0002*/ 	.short	(.L_241 - .L_240)
.L_240:
        /*0004*/ 	.word	0x00000082


	//----- nvinfo : EIATTR_KPARAM_INFO
	.align		4
.L_241:
        /*0008*/ 	.byte	0x04, 0x17
        /*000a*/ 	.short	(.L_243 - .L_242)
.L_242:
        /*000c*/ 	.word	0x00000000
        /*0010*/ 	.short	0x0000
        /*0012*/ 	.short	0x0000
        /*0014*/ 	.byte	0x00, 0xf5, 0x21, 0x00


	//----- nvinfo : EIATTR_SPARSE_MMA_MASK
	.align		4
.L_243:
        /*0018*/ 	.byte	0x03, 0x50
        /*001a*/ 	.short	0x0000


	//----- nvinfo : EIATTR_MAXREG_COUNT
	.align		4
        /*001c*/ 	.byte	0x03, 0x1b
        /*001e*/ 	.short	0x00ff


	//----- nvinfo : EIATTR_NUM_BARRIERS
	.align		4
        /*0020*/ 	.byte	0x02, 0x4c
        /*0022*/ 	.byte	0x01
	.zero		1


	//----- nvinfo : EIATTR_MERCURY_ISA_VERSION
	.align		4
        /*0024*/ 	.byte	0x03, 0x5f
        /*0026*/ 	.short	0x0101


	//----- nvinfo : EIATTR_COOP_GROUP_MASK_REGIDS
	.align		4
        /*0028*/ 	.byte	0x04, 0x29
        /*002a*/ 	.short	(.L_245 - .L_244)


	//   ....[0]....
.L_244:
        /*002c*/ 	.word	0xffffffff


	//   ....[1]....
        /*0030*/ 	.word	0xffffffff


	//   ....[2]....
        /*0034*/ 	.word	0xffffffff


	//   ....[3]....
        /*0038*/ 	.word	0xffffffff


	//   ....[4]....
        /*003c*/ 	.word	0xffffffff


	//   ....[5]....
        /*0040*/ 	.word	0xffffffff


	//   ....[6]....
        /*0044*/ 	.word	0xffffffff


	//   ....[7]....
        /*0048*/ 	.word	0xffffffff


	//   ....[8]....
        /*004c*/ 	.word	0xffffffff


	//   ....[9]....
        /*0050*/ 	.word	0xffffffff


	//   ....[10]....
        /*0054*/ 	.word	0x05000015


	//   ....[11]....
        /*0058*/ 	.word	0x05000015


	//   ....[12]....
        /*005c*/ 	.word	0x05000015


	//   ....[13]....
        /*0060*/ 	.word	0x05000015


	//   ....[14]....
        /*0064*/ 	.word	0x05000015


	//   ....[15]....
        /*0068*/ 	.word	0x05000015


	//   ....[16]....
        /*006c*/ 	.word	0x05000015


	//   ....[17]....
        /*0070*/ 	.word	0x05000015


	//   ....[18]....
        /*0074*/ 	.word	0x05000015


	//   ....[19]....
        /*0078*/ 	.word	0x05000015


	//----- nvinfo : EIATTR_COOP_GROUP_INSTR_OFFSETS
	.align		4
.L_245:
        /*007c*/ 	.byte	0x04, 0x28
        /*007e*/ 	.short	(.L_247 - .L_246)


	//   ....[0]....
.L_246:
        /*0080*/ 	.word	0x00000250


	//   ....[1]....
        /*0084*/ 	.word	0x00000260


	//   ....[2]....
        /*0088*/ 	.word	0x000002a0


	//   ....[3]....
        /*008c*/ 	.word	0x000002c0


	//   ....[4]....
        /*0090*/ 	.word	0x00000310


	//   ....[5]....
        /*0094*/ 	.word	0x00000320


	//   ....[6]....
        /*0098*/ 	.word	0x00000360


	//   ....[7]....
        /*009c*/ 	.word	0x00000380


	//   ....[8]....
        /*00a0*/ 	.word	0x000003d0


	//   ....[9]....
        /*00a4*/ 	.word	0x000003e0


	//   ....[10]....
        /*00a8*/ 	.word	0x00000660


	//   ....[11]....
        /*00ac*/ 	.word	0x000006b0


	//   ....[12]....
        /*00b0*/ 	.word	0x00000740


	//   ....[13]....
        /*00b4*/ 	.word	0x00000790


	//   ....[14]....
        /*00b8*/ 	.word	0x00000820


	//   ....[15]....
        /*00bc*/ 	.word	0x00000870


	//   ....[16]....
        /*00c0*/ 	.word	0x00000900


	//   ....[17]....
        /*00c4*/ 	.word	0x00000950


	//   ....[18]....
        /*00c8*/ 	.word	0x000009e0


	//   ....[19]....
        /*00cc*/ 	.word	0x00000a30


	//----- nvinfo : EIATTR_VRC_CTA_INIT_COUNT
	.align		4
.L_247:
        /*00d0*/ 	.byte	0x02, 0x4a
	.zero		1
	.zero		1


	//----- nvinfo : EIATTR_EXIT_INSTR_OFFSETS
	.align		4
        /*00d4*/ 	.byte	0x04, 0x1c
        /*00d6*/ 	.short	(.L_249 - .L_248)


	//   ....[0]....
.L_248:
        /*00d8*/ 	.word	0x000005d0


	//   ....[1]....
        /*00dc*/ 	.word	0x00000600


	//----- nvinfo : EIATTR_CRS_STACK_SIZE
	.align		4
.L_249:
        /*00e0*/ 	.byte	0x04, 0x1e
        /*00e2*/ 	.short	(.L_251 - .L_250)
.L_250:
        /*00e4*/ 	.word	0x00000000


	//----- nvinfo : EIATTR_CBANK_PARAM_SIZE
	.align		4
.L_251:
        /*00e8*/ 	.byte	0x03, 0x19
        /*00ea*/ 	.short	0x0008


	//----- nvinfo : EIATTR_PARAM_CBANK
	.align		4
        /*00ec*/ 	.byte	0x04, 0x0a
        /*00ee*/ 	.short	(.L_253 - .L_252)
	.align		4
.L_252:
        /*00f0*/ 	.word	index@(.nv.constant0._ZN3cub18CUB_300001_SM_10006detail10radix_sort33DeviceRadixSortExclusiveSumKernelINS1_5radix10policy_hubIfNS0_8NullTypeEyE10Policy1000EyEEvPT0_)
        /*00f4*/ 	.short	0x0380
        /*00f6*/ 	.short	0x0008


	//----- nvinfo : EIATTR_SW_WAR
	.align		4
.L_253:
        /*00f8*/ 	.byte	0x04, 0x36
        /*00fa*/ 	.short	(.L_255 - .L_254)
.L_254:
        /*00fc*/ 	.word	0x00000008
.L_255:


//--------------------- .nv.info._ZN3cub18CUB_300001_SM_10006detail10radix_sort30DeviceRadixSortHistogramKernelINS1_5radix10policy_hubIfNS0_8NullTypeEyE10Policy1000ELNS0_9SortOrderE0EfyNS1_21identity_decomposer_tEEEvPT2_PKT1_SB_iiT3_ --------------------------
	.section	.nv.info._ZN3cub18CUB_300001_SM_10006detail10radix_sort30DeviceRadixSortHistogramKernelINS1_5radix10policy_hubIfNS0_8NullTypeEyE10Policy1000ELNS0_9SortOrderE0EfyNS1_21identity_decomposer_tEEEvPT2_PKT1_SB_iiT3_,"",@"SHT_CUDA_INFO"
	.sectionflags	@""
	.align	4


	//----- nvinfo : EIATTR_CUDA_API_VERSION
	.align		4
        /*0000*/ 	.byte	0x04, 0x37
        /*0002*/ 	.short	(.L_257 - .L_256)
.L_256:
        /*0004*/ 	.word	0x00000082


	//----- nvinfo : EIATTR_KPARAM_INFO
	.align		4
.L_257:
        /*0008*/ 	.byte	0x04, 0x17
        /*000a*/ 	.short	(.L_259 - .L_258)
.L_258:
        /*000c*/ 	.word	0x00000000
        /*0010*/ 	.short	0x0005
        /*0012*/ 	.short	0x0020
        /*0014*/ 	.byte	0x00, 0xf0, 0x05, 0x00


	//----- nvinfo : EIATTR_KPARAM_INFO
	.align		4
.L_259:
        /*0018*/ 	.byte	0x04, 0x17
        /*001a*/ 	.short	(.L_261 - .L_260)
.L_260:
        /*001c*/ 	.word	0x00000000
        /*0020*/ 	.short	0x0004
        /*0022*/ 	.short	0x001c
        /*0024*/ 	.byte	0x00, 0xf0, 0x11, 0x00


	//----- nvinfo : EIATTR_KPARAM_INFO
	.align		4
.L_261:
        /*0028*/ 	.byte	0x04, 0x17
        /*002a*/ 	.short	(.L_263 - .L_262)
.L_262:
        /*002c*/ 	.word	0x00000000
        /*0030*/ 	.short	0x0003
        /*0032*/ 	.short	0x0018
        /*0034*/ 	.byte	0x00, 0xf0, 0x11, 0x00


	//----- nvinfo : EIATTR_KPARAM_INFO
	.align		4
.L_263:
        /*0038*/ 	.byte	0x04, 0x17
        /*003a*/ 	.short	(.L_265 - .L_264)
.L_264:
        /*003c*/ 	.word	0x00000000
        /*0040*/ 	.short	0x0002
        /*0042*/ 	.short	0x0010
        /*0044*/ 	.byte	0x00, 0xf0, 0x21, 0x00


	//----- nvinfo : EIATTR_KPARAM_INFO
	.align		4
.L_265:
        /*0048*/ 	.byte	0x04, 0x17
        /*004a*/ 	.short	(.L_267 - .L_266)
.L_266:
        /*004c*/ 	.word	0x00000000
        /*0050*/ 	.short	0x0001
        /*0052*/ 	.short	0x0008
        /*0054*/ 	.byte	0x00, 0xf5, 0x21, 0x00


	//----- nvinfo : EIATTR_KPARAM_INFO
	.align		4
.L_267:
        /*0058*/ 	.byte	0x04, 0x17
        /*005a*/ 	.short	(.L_269 - .L_268)
.L_268:
        /*005c*/ 	.word	0x00000000
        /*0060*/ 	.short	0x0000
        /*0062*/ 	.short	0x0000
        /*0064*/ 	.byte	0x00, 0xf5, 0x21, 0x00


	//----- nvinfo : EIATTR_SPARSE_MMA_MASK
	.align		4
.L_269:
        /*0068*/ 	.byte	0x03, 0x50
        /*006a*/ 	.short	0x0000


	//----- nvinfo : EIATTR_MAXREG_COUNT
	.align		4
        /*006c*/ 	.byte	0x03, 0x1b
        /*006e*/ 	.short	0x00ff


	//----- nvinfo : EIATTR_NUM_BARRIERS
	.align		4
        /*0070*/ 	.byte	0x02, 0x4c
        /*0072*/ 	.byte	0x01
	.zero		1


	//----- nvinfo : EIATTR_MERCURY_ISA_VERSION
	.align		4
        /*0074*/ 	.byte	0x03, 0x5f
        /*0076*/ 	.short	0x0101


	//----- nvinfo : EIATTR_VRC_CTA_INIT_COUNT
	.align		4
        /*0078*/ 	.byte	0x02, 0x4a
	.zero		1
	.zero		1


	//----- nvinfo : EIATTR_EXIT_INSTR_OFFSETS
	.align		4
        /*007c*/ 	.byte	0x04, 0x1c
        /*007e*/ 	.short	(.L_271 - .L_270)


	//   ....[0]....
.L_270:
        /*0080*/ 	.word	0x00000040


	//   ....[1]....
        /*0084*/ 	.word	0x00003310


	//----- nvinfo : EIATTR_MAX_THREADS
	.align		4
.L_271:
        /*0088*/ 	.byte	0x04, 0x05
        /*008a*/ 	.short	(.L_273 - .L_272)
.L_272:
        /*008c*/ 	.word	0x00000080
        /*0090*/ 	.word	0x00000001
        /*0094*/ 	.word	0x00000001


	//----- nvinfo : EIATTR_CRS_STACK_SIZE
	.align		4
.L_273:
        /*0098*/ 	.byte	0x04, 0x1e
        /*009a*/ 	.short	(.L_275 - .L_274)
.L_274:
        /*009c*/ 	.word	0x00000000


	//----- nvinfo : EIATTR_CBANK_PARAM_SIZE
	.align		4
.L_275:
        /*00a0*/ 	.byte	0x03, 0x19
        /*00a2*/ 	.short	0x0021


	//----- nvinfo : EIATTR_PARAM_CBANK
	.align		4
        /*00a4*/ 	.byte	0x04, 0x0a
        /*00a6*/ 	.short	(.L_277 - .L_276)
	.align		4
.L_276:
        /*00a8*/ 	.word	index@(.nv.constant0._ZN3cub18CUB_300001_SM_10006detail10radix_sort30DeviceRadixSortHistogramKernelINS1_5radix10policy_hubIfNS0_8NullTypeEyE10Policy1000ELNS0_9SortOrderE0EfyNS1_21identity_decomposer_tEEEvPT2_PKT1_SB_iiT3_)
        /*00ac*/ 	.short	0x0380
        /*00ae*/ 	.short	0x0021


	//----- nvinfo : EIATTR_SW_WAR
	.align		4
.L_277:
        /*00b0*/ 	.byte	0x04, 0x36
        /*00b2*/ 	.short	(.L_279 - .L_278)
.L_278:
        /*00b4*/ 	.word	0x00000008
.L_279:


//--------------------- .nv.info._ZN3cub18CUB_300001_SM_10006detail10radix_sort31DeviceRadixSortSingleTileKernelINS1_5radix10policy_hubIfNS0_8NullTypeEyE10Policy1000ELNS0_9SortOrderE0EfS6_yNS1_21identity_decomposer_tEEEvPKT1_PSB_PKT2_PSF_T3_iiT4_ --------------------------
	.section	.nv.info._ZN3cub18CUB_300001_SM_10006detail10radix_sort31DeviceRadixSortSingleTileKernelINS1_5radix10policy_hubIfNS0_8NullTypeEyE10Policy1000ELNS0_9SortOrderE0EfS6_yNS1_21identity_decomposer_tEEEvPKT1_PSB_PKT2_PSF_T3_iiT4_,"",@"SHT_CUDA_INFO"
	.sectionflags	@""
	.align	4


	//----- nvinfo : EIATTR_CUDA_API_VERSION
	.align		4
        /*0000*/ 	.byte	0x04, 0x37
        /*0002*/ 	.short	(.L_281 - .L_280)
.L_280:
        /*0004*/ 	.word	0x00000082


	//----- nvinfo : EIATTR_KPARAM_INFO
	.align		4
.L_281:
        /*0008*/ 	.byte	0x04, 0x17
        /*000a*/ 	.short	(.L_283 - .L_282)
.L_282:
        /*000c*/ 	.word	0x00000000
        /*0010*/ 	.short	0x0007
        /*0012*/ 	.short	0x0030
        /*0014*/ 	.byte	0x00, 0xf0, 0x05, 0x00


	//----- nvinfo : EIATTR_KPARAM_INFO
	.align		4
.L_283:
        /*0018*/ 	.byte	0x04, 0x17
        /*001a*/ 	.short	(.L_285 - .L_284)
.L_284:
        /*001c*/ 	.word	0x00000000
        /*0020*/ 	.short	0x0006
        /*0022*/ 	.short	0x002c
        /*0024*/ 	.byte	0x00, 0xf0, 0x11, 0x00


	//----- nvinfo : EIATTR_KPARAM_INFO
	.align		4
.L_285:
        /*0028*/ 	.byte	0x04, 0x17
        /*002a*/ 	.short	(.L_287 - .L_286)
.L_286:
        /*002c*/ 	.word	0x00000000
        /*0030*/ 	.short	0x0005
        /*0032*/ 	.short	0x0028
        /*0034*/ 	.byte	0x00, 0xf0, 0x11, 0x00


	//----- nvinfo : EIATTR_KPARAM_INFO
	.align		4
.L_287:
        /*0038*/ 	.byte	0x04, 0x17
        /*003a*/ 	.short	(.L_289 - .L_288)
.L_288:
        /*003c*/ 	.word	0x00000000
        /*0040*/ 	.short	0x0004
        /*0042*/ 	.short	0x0020
        /*0044*/ 	.byte	0x00, 0xf0, 0x21, 0x00


	//----- nvinfo : EIATTR_KPARAM_INFO
	.align		4
.L_289:
        /*0048*/ 	.byte	0x04, 0x17
        /*004a*/ 	.short	(.L_291 - .L_290)
.L_290:
        /*004c*/ 	.word	0x00000000
        /*0050*/ 	.short	0x0003
        /*0052*/ 	.short	0x0018
        /*0054*/ 	.byte	0x00, 0xf5, 0x21, 0x00


	//----- nvinfo : EIATTR_KPARAM_INFO
	.align		4
.L_291:
        /*0058*/ 	.byte	0x04, 0x17
        /*005a*/ 	.short	(.L_293 - .L_292)
.L_292:
        /*005c*/ 	.word	0x00000000
        /*0060*/ 	.short	0x0002
        /*0062*/ 	.short	0x0010
        /*0064*/ 	.byte	0x00, 0xf5, 0x21, 0x00


	//----- nvinfo : EIATTR_KPARAM_INFO
	.align		4
.L_293:
        /*0068*/ 	.byte	0x04, 0x17
        /*006a*/ 	.short	(.L_295 - .L_294)
.L_294:
        /*006c*/ 	.word	0x00000000
        /*0070*/ 	.short	0x0001
        /*0072*/ 	.short	0x0008
        /*0074*/ 	.byte	0x00, 0xf5, 0x21, 0x00


	//----- nvinfo : EIATTR_KPARAM_INFO
	.align		4
.L_295:
        /*0078*/ 	.byte	0x04, 0x17
        /*007a*/ 	.short	(.L_297 - .L_296)
.L_296:
        /*007c*/ 	.word	0x00000000
        /*0080*/ 	.short	0x0000
        /*0082*/ 	.short	0x0000
        /*0084*/ 	.byte	0x00, 0xf5, 0x21, 0x00


	//----- nvinfo : EIATTR_SPARSE_MMA_MASK
	.align		4
.L_297:
        /*0088*/ 	.byte	0x03, 0x50
        /*008a*/ 	.short	0x0000


	//----- nvinfo : EIATTR_MAXREG_COUNT
	.align		4
        /*008c*/ 	.byte	0x03, 0x1b
        /*008e*/ 	.short	0x00ff


	//----- nvinfo : EIATTR_NUM_BARRIERS
	.align		4
        /*0090*/ 	.byte	0x02, 0x4c
        /*0092*/ 	.byte	0x01
	.zero		1


	//----- nvinfo : EIATTR_MERCURY_ISA_VERSION
	.align		4
        /*0094*/ 	.byte	0x03, 0x5f
        /*0096*/ 	.short	0x0101


	//----- nvinfo : EIATTR_COOP_GROUP_MASK_REGIDS
	.align		4
        /*0098*/ 	.byte	0x04, 0x29
        /*009a*/ 	.short	(.L_299 - .L_298)


	//   ....[0]....
.L_298:
        /*009c*/ 	.word	0xffffffff


	//   ....[1]....
        /*00a0*/ 	.word	0xffffffff


	//   ....[2]....
        /*00a4*/ 	.word	0xffffffff


	//   ....[3]....
        /*00a8*/ 	.word	0xffffffff


	//   ....[4]....
        /*00ac*/ 	.word	0xffffffff


	//----- nvinfo : EIATTR_COOP_GROUP_INSTR_OFFSETS
	.align		4
.L_299:
        /*00b0*/ 	.byte	0x04, 0x28
        /*00b2*/ 	.short	(.L_301 - .L_300)


	//   ....[0]....
.L_300:
        /*00b4*/ 	.word	0x00001ec0


	//   ....[1]....
        /*00b8*/ 	.word	0x00001ee0


	//   ....[2]....
        /*00bc*/ 	.word	0x00001f00


	//   ....[3]....
        /*00c0*/ 	.word	0x00001f20


	//   ....[4]....
        /*00c4*/ 	.word	0x00001f40


	//----- nvinfo : EIATTR_VRC_CTA_INIT_COUNT
	.align		4
.L_301:
        /*00c8*/ 	.byte	0x02, 0x4a
	.zero		1
	.zero		1


	//----- nvinfo : EIATTR_EXIT_INSTR_OFFSETS
	.align		4
        /*00cc*/ 	.byte	0x04, 0x1c
        /*00ce*/ 	.short	(.L_303 - .L_302)


	//   ....[0]....
.L_302:
        /*00d0*/ 	.word	0x00003910


	//   ....[1]....
        /*00d4*/ 	.word	0x00003980


	//----- nvinfo : EIATTR_MAX_THREADS
	.align		4
.L_303:
        /*00d8*/ 	.byte	0x04, 0x05
        /*00da*/ 	.short	(.L_305 - .L_304)
.L_304:
        /*00dc*/ 	.word	0x00000100
        /*00e0*/ 	.word	0x00000001
        /*00e4*/ 	.word	0x00000001


	//----- nvinfo : EIATTR_CBANK_PARAM_SIZE
	.align		4
.L_305:
        /*00e8*/ 	.byte	0x03, 0x19
        /*00ea*/ 	.short	0x0031


	//----- nvinfo : EIATTR_PARAM_CBANK
	.align		4
        /*00ec*/ 	.byte	0x04, 0x0a
        /*00ee*/ 	.short	(.L_307 - .L_306)
	.align		4
.L_306:
        /*00f0*/ 	.word	index@(.nv.constant0._ZN3cub18CUB_300001_SM_10006detail10radix_sort31DeviceRadixSortSingleTileKernelINS1_5radix10policy_hubIfNS0_8NullTypeEyE10Policy1000ELNS0_9SortOrderE0EfS6_yNS1_21identity_decomposer_tEEEvPKT1_PSB_PKT2_PSF_T3_iiT4_)
        /*00f4*/ 	.short	0x0380
        /*00f6*/ 	.short	0x0031


	//----- nvinfo : EIATTR_SW_WAR
	.align		4
.L_307:
        /*00f8*/ 	.byte	0x04, 0x36
        /*00fa*/ 	.short	(.L_309 - .L_308)
.L_308:
        /*00fc*/ 	.word	0x00000008
.L_309:


//--------------------- .nv.info._ZN3cub18CUB_300001_SM_10006detail10radix_sort29DeviceRadixSortOnesweepKernelINS1_5radix10policy_hubIfNS0_8NullTypeEjE10Policy1000ELNS0_9SortOrderE0EfS6_jiiNS1_21identity_decomposer_tEEEvPT5_SC_PT3_PKSD_PT1_PKSH_PT2_PKSL_T4_iiT6_ --------------------------
	.section	.nv.info._ZN3cub18CUB_300001_SM_10006detail10radix_sort29DeviceRadixSortOnesweepKernelINS1_5radix10policy_hubIfNS0_8NullTypeEjE10Policy1000ELNS0_9SortOrderE0EfS6_jiiNS1_21identity_decomposer_tEEEvPT5_SC_PT3_PKSD_PT1_PKSH_PT2_PKSL_T4_iiT6_,"",@"SHT_CUDA_INFO"
	.sectionflags	@""
	.align	4


	//----- nvinfo : EIATTR_CUDA_API_VERSION
	.align		4
        /*0000*/ 	.byte	0x04, 0x37
        /*0002*/ 	.short	(.L_311 - .L_310)
.L_310:
        /*0004*/ 	.word	0x00000082


	//----- nvinfo : EIATTR_KPARAM_INFO
	.align		4
.L_311:
        /*0008*/ 	.byte	0x04, 0x17
        /*000a*/ 	.short	(.L_313 - .L_312)
.L_312:
        /*000c*/ 	.word	0x00000000
        /*0010*/ 	.short	0x000b
        /*0012*/ 	.short	0x004c
        /*0014*/ 	.byte	0x00, 0xf0, 0x05, 0x00


	//----- nvinfo : EIATTR_KPARAM_INFO
	.align		4
.L_313:
        /*0018*/ 	.byte	0x04, 0x17
        /*001a*/ 	.short	(.L_315 - .L_314)
.L_314:
        /*001c*/ 	.word	0x00000000
        /*0020*/ 	.short	0x000a
        /*0022*/ 	.short	0x0048
        /*0024*/ 	.byte	0x00, 0xf0, 0x11, 0x00


	//----- nvinfo : EIATTR_KPARAM_INFO
	.align		4
.L_315:
        /*0028*/ 	.byte	0x04, 0x17
        /*002a*/ 	.short	(.L_317 - .L_316)
.L_316:
        /*002c*/ 	.word	0x00000000
        /*0030*/ 	.short	0x0009
        /*0032*/ 	.short	0x0044
        /*0034*/ 	.byte	0x00, 0xf0, 0x11, 0x00


	//----- nvinfo : EIATTR_KPARAM_INFO
	.align		4
.L_317:
        /*0038*/ 	.byte	0x04, 0x17
        /*003a*/ 	.short	(.L_319 - .L_318)
.L_318:
        /*003c*/ 	.word	0x00000000
        /*0040*/ 	.short	0x0008
        /*0042*/ 	.short	0x0040
        /*0044*/ 	.byte	0x00, 0xf0, 0x11, 0x00


	//----- nvinfo : EIATTR_KPARAM_INFO
	.align		4
.L_319:
        /*0048*/ 	.byte	0x04, 0x17
        /*004a*/ 	.short	(.L_321 - .L_320)
.L_320:
        /*004c*/ 	.word	0x00000000
        /*0050*/ 	.short	0x0007
        /*0052*/ 	.short	0x0038
        /*0054*/ 	.byte	0x00, 0xf5, 0x21, 0x00


	//----- nvinfo : EIATTR_KPARAM_INFO
	.align		4
.L_321:
        /*0058*/ 	.byte	0x04, 0x17
        /*005a*/ 	.short	(.L_323 - .L_322)
.L_322:
        /*005c*/ 	.word	0x00000000
        /*0060*/ 	.short	0x0006
        /*0062*/ 	.short	0x0030
        /*0064*/ 	.byte	0x00, 0xf5, 0x21, 0x00


	//----- nvinfo : EIATTR_KPARAM_INFO
	.align		4
.L_323:
        /*0068*/ 	.byte	0x04, 0x17
        /*006a*/ 	.short	(.L_325 - .L_324)
.L_324:
        /*006c*/ 	.word	0x00000000
        /*0070*/ 	.short	0x0005
        /*0072*/ 	.short	0x0028
        /*0074*/ 	.byte	0x00, 0xf5, 0x21, 0x00


	//----- nvinfo : EIATTR_KPARAM_INFO
	.align		4
.L_325:
        /*0078*/ 	.byte	0x04, 0x17
        /*007a*/ 	.short	(.L_327 - .L_326)
.L_326:
        /*007c*/ 	.word	0x00000000
        /*0080*/ 	.short	0x0004
        /*0082*/ 	.short	0x0020
        /*0084*/ 	.byte	0x00, 0xf5, 0x21, 0x00


	//----- nvinfo : EIATTR_KPARAM_INFO
	.align		4
.L_327:
        /*0088*/ 	.byte	0x04, 0x17
        /*008a*/ 	.short	(.L_329 - .L_328)
.L_328:
        /*008c*/ 	.word	0x00000000
        /*0090*/ 	.short	0x0003
        /*0092*/ 	.short	0x0018
        /*0094*/ 	.byte	0x00, 0xf5, 0x21, 0x00


	//----- nvinfo : EIATTR_KPARAM_INFO
	.align		4
.L_329:
        /*0098*/ 	.byte	0x04, 0x17
        /*009a*/ 	.short	(.L_331 - .L_330)
.L_330:
        /*009c*/ 	.word	0x00000000
        /*00a0*/ 	.short	0x0002
        /*00a2*/ 	.short	0x0010
        /*00a4*/ 	.byte	0x00, 0xf5, 0x21, 0x00


	//----- nvinfo : EIATTR_KPARAM_INFO
	.align		4
.L_331:
        /*00a8*/ 	.byte	0x04, 0x17
        /*00aa*/ 	.short	(.L_333 - .L_332)
.L_332:
        /*00ac*/ 	.word	0x00000000
        /*00b0*/ 	.short	0x0001
        /*00b2*/ 	.short	0x0008
        /*00b4*/ 	.byte	0x00, 0xf5, 0x21, 0x00


	//----- nvinfo : EIATTR_KPARAM_INFO
	.align		4
.L_333:
        /*00b8*/ 	.byte	0x04, 0x17
        /*00ba*/ 	.short	(.L_335 - .L_334)
.L_334:
        /*00bc*/ 	.word	0x00000000
        /*00c0*/ 	.short	0x0000
        /*00c2*/ 	.short	0x0000
        /*00c4*/ 	.byte	0x00, 0xf5, 0x21, 0x00


	//----- nvinfo : EIATTR_SPARSE_MMA_MASK
	.align		4
.L_335:
        /*00c8*/ 	.byte	0x03, 0x50
        /*00ca*/ 	.short	0x0000


	//----- nvinfo : EIATTR_MAXREG_COUNT
	.align		4
        /*00cc*/ 	.byte	0x03, 0x1b
        /*00ce*/ 	.short	0x00a8


	//----- nvinfo : EIATTR_NUM_BARRIERS
	.align		4
        /*00d0*/ 	.byte	0x02, 0x4c
        /*00d2*/ 	.byte	0x01
	.zero		1


	//----- nvinfo : EIATTR_MERCURY_ISA_VERSION
	.align		4
        /*00d4*/ 	.byte	0x03, 0x5f
        /*00d6*/ 	.short	0x0101


	//----- nvinfo : EIATTR_COOP_GROUP_MASK_REGIDS
	.align		4
        /*00d8*/ 	.byte	0x04, 0x29
        /*00da*/ 	.short	(.L_337 - .L_336)


	//   ....[0]....
.L_336:
        /*00dc*/ 	.word	0xffffffff


	//   ....[1]....
        /*00e0*/ 	.word	0x0500000b


	//   ....[2]....
        /*00e4*/ 	.word	0xffffffff


	//   ....[3]....
        /*00e8*/ 	.word	0xffffffff


	//   ....[4]....
        /*00ec*/ 	.word	0xffffffff


	//   ....[5]....
        /*00f0*/ 	.word	0xffffffff


	//   ....[6]....
        /*00f4*/ 	.word	0xffffffff


	//   ....[7]....
        /*00f8*/ 	.word	0xffffffff


	//   ....[8]....
        /*00fc*/ 	.word	0xffffffff


	//   ....[9]....
        /*0100*/ 	.word	0xffffffff


	//   ....[10]....
        /*0104*/ 	.word	0xffffffff


	//   ....[11]....
        /*0108*/ 	.word	0xffffffff


	//   ....[12]....
        /*010c*/ 	.word	0xffffffff


	//   ....[13]....
        /*0110*/ 	.word	0xffffffff


	//   ....[14]....
        /*0114*/ 	.word	0xffffffff


	//   ....[15]....
        /*0118*/ 	.word	0xffffffff


	//   ....[16]....
        /*011c*/ 	.word	0xffffffff


	//   ....[17]....
        /*0120*/ 	.word	0xffffffff


	//   ....[18]....
        /*0124*/ 	.word	0xffffffff


	//   ....[19]....
        /*0128*/ 	.word	0xffffffff


	//   ....[20]....
        /*012c*/ 	.word	0xffffffff


	//   ....[21]....
        /*0130*/ 	.word	0xffffffff


	//   ....[22]....
        /*0134*/ 	.word	0xffffffff


	//   ....[23]....
        /*0138*/ 	.word	0xffffffff


	//   ....[24]....
        /*013c*/ 	.word	0xffffffff


	//   ....[25]....
        /*0140*/ 	.word	0xffffffff


	//   ....[26]....
        /*0144*/ 	.word	0xffffffff


	//   ....[27]....
        /*0148*/ 	.word	0xffffffff


	//   ....[28]....
        /*014c*/ 	.word	0xffffffff


	//   ....[29]....
        /*0150*/ 	.word	0xffffffff


	//   ....[30]....
        /*0154*/ 	.word	0xffffffff


	//   ....[31]....
        /*0158*/ 	.word	0xffffffff


	//   ....[32]....
        /*015c*/ 	.word	0xffffffff


	//   ....[33]....
        /*0160*/ 	.word	0xffffffff


	//   ....[34]....
        /*0164*/ 	.word	0xffffffff


	//   ....[35]....
        /*0168*/ 	.word	0xffffffff


	//   ....[36]....
        /*016c*/ 	.word	0xffffffff


	//   ....[37]....
        /*0170*/ 	.word	0xffffffff


	//   ....[38]....
        /*0174*/ 	.word	0xffffffff


	//   ....[39]....
        /*0178*/ 	.word	0xffffffff


	//   ....[40]....
        /*017c*/ 	.word	0xffffffff


	//   ....[41]....
        /*0180*/ 	.word	0xffffffff


	//   ....[42]....
        /*0184*/ 	.word	0xffffffff


	//   ....[43]....
        /*0188*/ 	.word	0xffffffff


	//   ....[44]....
        /*018c*/ 	.word	0xffffffff


	//   ....[45]....
        /*0190*/ 	.word	0xffffffff


	//   ....[46]....
        /*0194*/ 	.word	0xffffffff


	//   ....[47]....
        /*0198*/ 	.word	0xffffffff


	//   ....[48]....
        /*019c*/ 	.word	0xffffffff


	//   ....[49]....
        /*01a0*/ 	.word	0xffffffff


	//   ....[50]....
        /*01a4*/ 	.word	0xffffffff


	//   ....[51]....
        /*01a8*/ 	.word	0xffffffff


	//   ....[52]....
        /*01ac*/ 	.word	0xffffffff


	//   ....[53]....
        /*01b0*/ 	.word	0xffffffff


	//   ....[54]....
        /*01b4*/ 	.word	0xffffffff


	//   ....[55]....
        /*01b8*/ 	.word	0xffffffff


	//   ....[56]....
        /*01bc*/ 	.word	0xffffffff


	//   ....[57]....
        /*01c0*/ 	.word	0xffffffff


	//   ....[58]....
        /*01c4*/ 	.word	0xffffffff


	//   ....[59]....
        /*01c8*/ 	.word	0xffffffff


	//   ....[60]....
        /*01cc*/ 	.word	0xffffffff


	//   ....[61]....
        /*01d0*/ 	.word	0xffffffff


	//   ....[62]....
        /*01d4*/ 	.word	0xffffffff


	//   ....[63]....
        /*01d8*/ 	.word	0xffffffff


	//   ....[64]....
        /*01dc*/ 	.word	0xffffffff


	//   ....[65]....
        /*01e0*/ 	.word	0xffffffff


	//   ....[66]....
        /*01e4*/ 	.word	0xffffffff


	//   ....[67]....
        /*01e8*/ 	.word	0xffffffff


	//   ....[68]....
        /*01ec*/ 	.word	0xffffffff


	//   ....[69]....
        /*01f0*/ 	.word	0xffffffff


	//   ....[70]....
        /*01f4*/ 	.word	0xffffffff


	//   ....[71]....
        /*01f8*/ 	.word	0xffffffff


	//   ....[72]....
        /*01fc*/ 	.word	0xffffffff


	//   ....[73]....
        /*0200*/ 	.word	0xffffffff


	//   ....[74]....
        /*0204*/ 	.word	0xffffffff


	//   ....[75]....
        /*0208*/ 	.word	0xffffffff


	//   ....[76]....
        /*020c*/ 	.word	0xffffffff


	//   ....[77]....
        /*0210*/ 	.word	0xffffffff


	//   ....[78]....
        /*0214*/ 	.word	0xffffffff


	//   ....[79]....
        /*0218*/ 	.word	0xffffffff


	//   ....[80]....
        /*021c*/ 	.word	0xffffffff


	//   ....[81]....
        /*0220*/ 	.word	0xffffffff


	//   ....[82]....
        /*0224*/ 	.word	0xffffffff


	//   ....[83]....
        /*0228*/ 	.word	0xffffffff


	//   ....[84]....
        /*022c*/ 	.word	0xffffffff


	//   ....[85]....
        /*0230*/ 	.word	0xffffffff


	//   ....[86]....
        /*0234*/ 	.word	0xffffffff


	//   ....[87]....
        /*0238*/ 	.word	0xffffffff


	//   ....[88]....
        /*023c*/ 	.word	0xffffffff


	//   ....[89]....
        /*0240*/ 	.word	0xffffffff


	//   ....[90]....
        /*0244*/ 	.word	0xffffffff


	//   ....[91]....
        /*0248*/ 	.word	0xffffffff


	//   ....[92]....
        /*024c*/ 	.word	0xffffffff


	//   ....[93]....
        /*0250*/ 	.word	0xffffffff


	//   ....[94]....
        /*0254*/ 	.word	0xffffffff


	//   ....[95]....
        /*0258*/ 	.word	0xffffffff


	//   ....[96]....
        /*025c*/ 	.word	0xffffffff


	//   ....[97]....
        /*0260*/ 	.word	0xffffffff


	//   ....[98]....
        /*0264*/ 	.word	0xffffffff


	//   ....[99]....
        /*0268*/ 	.word	0xffffffff


	//   ....[100]....
        /*026c*/ 	.word	0xffffffff


	//   ....[101]....
        /*0270*/ 	.word	0xffffffff


	//   ....[102]....
        /*0274*/ 	.word	0xffffffff


	//   ....[103]....
        /*0278*/ 	.word	0xffffffff


	//   ....[104]....
        /*027c*/ 	.word	0xffffffff


	//   ....[105]....
        /*0280*/ 	.word	0xffffffff


	//   ....[106]....
        /*0284*/ 	.word	0xffffffff


	//   ....[107]....
        /*0288*/ 	.word	0xffffffff


	//   ....[108]....
        /*028c*/ 	.word	0xffffffff


	//   ....[109]....
        /*0290*/ 	.word	0xffffffff


	//   ....[110]....
        /*0294*/ 	.word	0xffffffff


	//   ....[111]....
        /*0298*/ 	.word	0xffffffff


	//   ....[112]....
        /*029c*/ 	.word	0xffffffff


	//   ....[113]....
        /*02a0*/ 	.word	0xffffffff


	//   ....[114]....
        /*02a4*/ 	.word	0xffffffff


	//   ....[115]....
        /*02a8*/ 	.word	0xffffffff


	//   ....[116]....
        /*02ac*/ 	.word	0xffffffff


	//   ....[117]....
        /*02b0*/ 	.word	0xffffffff


	//   ....[118]....
        /*02b4*/ 	.word	0xffffffff


	//   ....[119]....
        /*02b8*/ 	.word	0xffffffff


	//   ....[120]....
        /*02bc*/ 	.word	0xffffffff


	//   ....[121]....
        /*02c0*/ 	.word	0xffffffff


	//   ....[122]....
        /*02c4*/ 	.word	0xffffffff


	//   ....[123]....
        /*02c8*/ 	.word	0xffffffff


	//   ....[124]....
        /*02cc*/ 	.word	0xffffffff


	//   ....[125]....
        /*02d0*/ 	.word	0xffffffff


	//   ....[126]....
        /*02d4*/ 	.word	0xffffffff


	//   ....[127]....
        /*02d8*/ 	.word	0xffffffff


	//   ....[128]....
        /*02dc*/ 	.word	0xffffffff


	//   ....[129]....
        /*02e0*/ 	.word	0xffffffff


	//   ....[130]....
        /*02e4*/ 	.word	0xffffffff


	//   ....[131]....
        /*02e8*/ 	.word	0xffffffff


	//   ....[132]....
        /*02ec*/ 	.word	0xffffffff


	//   ....[133]....
        /*02f0*/ 	.word	0xffffffff


	//   ....[134]....
        /*02f4*/ 	.word	0xffffffff


	//   ....[135]....
        /*02f8*/ 	.word	0xffffffff


	//   ....[136]....
        /*02fc*/ 	.word	0xffffffff


	//   ....[137]....
        /*0300*/ 	.word	0xffffffff


	//   ....[138]....
        /*0304*/ 	.word	0xffffffff


	//   ....[139]....
        /*0308*/ 	.word	0xffffffff


	//   ....[140]....
        /*030c*/ 	.word	0xffffffff


	//   ....[141]....
        /*0310*/ 	.word	0xffffffff


	//   ....[142]....
        /*0314*/ 	.word	0xffffffff


	//   ....[143]....
        /*0318*/ 	.word	0xffffffff


	//   ....[144]....
        /*031c*/ 	.word	0xffffffff


	//   ....[145]....
        /*0320*/ 	.word	0xffffffff


	//   ....[146]....
        /*0324*/ 	.word	0xffffffff


	//   ....[147]....
        /*0328*/ 	.word	0xffffffff


	//   ....[148]....
        /*032c*/ 	.word	0xffffffff


	//   ....[149]....
        /*0330*/ 	.word	0xffffffff


	//   ....[150]....
        /*0334*/ 	.word	0xffffffff


	//   ....[151]....
        /*0338*/ 	.word	0xffffffff


	//   ....[152]....
        /*033c*/ 	.word	0xffffffff


	//   ....[153]....
        /*0340*/ 	.word	0xffffffff


	//   ....[154]....
        /*0344*/ 	.word	0xffffffff


	//   ....[155]....
        /*0348*/ 	.word	0xffffffff


	//   ....[156]....
        /*034c*/ 	.word	0xffffffff


	//   ....[157]....
        /*0350*/ 	.word	0xffffffff


	//   ....[158]....
        /*0354*/ 	.word	0xffffffff


	//   ....[159]....
        /*0358*/ 	.word	0xffffffff


	//   ....[160]....
        /*035c*/ 	.word	0xffffffff


	//   ....[161]....
        /*0360*/ 	.word	0xffffffff


	//   ....[162]....
        /*0364*/ 	.word	0xffffffff


	//   ....[163]....
        /*0368*/ 	.word	0xffffffff


	//   ....[164]....
        /*036c*/ 	.word	0xffffffff


	//   ....[165]....
        /*0370*/ 	.word	0xffffffff


	//   ....[166]....
        /*0374*/ 	.word	0xffffffff


	//   ....[167]....
        /*0378*/ 	.word	0xffffffff


	//   ....[168]....
        /*037c*/ 	.word	0xffffffff


	//   ....[169]....
        /*0380*/ 	.word	0xffffffff


	//   ....[170]....
        /*0384*/ 	.word	0xffffffff


	//   ....[171]....
        /*0388*/ 	.word	0xffffffff


	//   ....[172]....
        /*038c*/ 	.word	0xffffffff


	//   ....[173]....
        /*0390*/ 	.word	0xffffffff


	//   ....[174]....
        /*0394*/ 	.word	0xffffffff


	//   ....[175]....
        /*0398*/ 	.word	0xffffffff


	//   ....[176]....
        /*039c*/ 	.word	0xffffffff


	//   ....[177]....
        /*03a0*/ 	.word	0xffffffff


	//   ....[178]....
        /*03a4*/ 	.word	0x05000007


	//   ....[179]....
        /*03a8*/ 	.word	0xffffffff


	//   ....[180]....
        /*03ac*/ 	.word	0xffffffff


	//   ....[181]....
        /*03b0*/ 	.word	0xffffffff


	//   ....[182]....
        /*03b4*/ 	.word	0xffffffff


	//   ....[183]....
        /*03b8*/ 	.word	0xffffffff


	//   ....[184]....
        /*03bc*/ 	.word	0xffffffff


	//   ....[185]....
        /*03c0*/ 	.word	0xffffffff


	//   ....[186]....
        /*03c4*/ 	.word	0xffffffff


	//   ....[187]....
        /*03c8*/ 	.word	0xffffffff


	//   ....[188]....
        /*03cc*/ 	.word	0xffffffff


	//   ....[189]....
        /*03d0*/ 	.word	0xffffffff


	//   ....[190]....
        /*03d4*/ 	.word	0xffffffff


	//   ....[191]....
        /*03d8*/ 	.word	0xffffffff


	//   ....[192]....
        /*03dc*/ 	.word	0xffffffff


	//   ....[193]....
        /*03e0*/ 	.word	0xffffffff


	//   ....[194]....
        /*03e4*/ 	.word	0xffffffff


	//   ....[195]....
        /*03e8*/ 	.word	0xffffffff


	//   ....[196]....
        /*03ec*/ 	.word	0xffffffff


	//   ....[197]....
        /*03f0*/ 	.word	0xffffffff


	//   ....[198]....
        /*03f4*/ 	.word	0xffffffff


	//   ....[199]....
        /*03f8*/ 	.word	0xffffffff


	//   ....[200]....
        /*03fc*/ 	.word	0xffffffff


	//   ....[201]....
        /*0400*/ 	.word	0xffffffff


	//   ....[202]....
        /*0404*/ 	.word	0xffffffff


	//   ....[203]....
        /*0408*/ 	.word	0xffffffff


	//   ....[204]....
        /*040c*/ 	.word	0xffffffff


	//   ....[205]....
        /*0410*/ 	.word	0xffffffff


	//   ....[206]....
        /*0414*/ 	.word	0xffffffff


	//   ....[207]....
        /*0418*/ 	.word	0xffffffff


	//   ....[208]....
        /*041c*/ 	.word	0xffffffff


	//   ....[209]....
        /*0420*/ 	.word	0xffffffff


	//   ....[210]....
        /*0424*/ 	.word	0xffffffff


	//   ....[211]....
        /*0428*/ 	.word	0xffffffff


	//   ....[212]....
        /*042c*/ 	.word	0xffffffff


	//   ....[213]....
        /*0430*/ 	.word	0xffffffff


	//   ....[214]....
        /*0434*/ 	.word	0xffffffff


	//   ....[215]....
        /*0438*/ 	.word	0xffffffff


	//   ....[216]....
        /*043c*/ 	.word	0xffffffff


	//   ....[217]....
        /*0440*/ 	.word	0x0500003f


	//   ....[218]....
        /*0444*/ 	.word	0x0500003f


	//   ....[219]....
        /*0448*/ 	.word	0x0500003f


	//   ....[220]....
        /*044c*/ 	.word	0x0500003f


	//   ....[221]....
        /*0450*/ 	.word	0x0500003f


	//----- nvinfo : EIATTR_COOP_GROUP_INSTR_OFFSETS
	.align		4
.L_337:
        /*0454*/ 	.byte	0x04, 0x28
        /*0456*/ 	.short	(.L_339 - .L_338)


	//   ....[0]....
.L_338:
        /*0458*/ 	.word	0x00001260


	//   ....[1]....
        /*045c*/ 	.word	0x00001dd0


	//   ....[2]....
        /*0460*/ 	.word	0x00002b10


	//   ....[3]....
        /*0464*/ 	.word	0x00002b30


	//   ....[4]....
        /*0468*/ 	.word	0x00002b50


	//   ....[5]....
        /*046c*/ 	.word	0x00002b70


	//   ....[6]....
        /*0470*/ 	.word	0x00002b90


	//   ....[7]....
        /*0474*/ 	.word	0x00003060


	//   ....[8]....
        /*0478*/ 	.word	0x00003070


	//   ....[9]....
        /*047c*/ 	.word	0x00003090


	//   ....[10]....
        /*0480*/ 	.word	0x000030b0


	//   ....[11]....
        /*0484*/ 	.word	0x00003100


	//   ....[12]....
        /*0488*/ 	.word	0x00003110


	//   ....[13]....
        /*048c*/ 	.word	0x00003170


	//   ....[14]....
        /*0490*/ 	.word	0x000031b0


	//   ....[15]....
        /*0494*/ 	.word	0x00003280


	//   ....[16]....
        /*0498*/ 	.word	0x000032b0


	//   ....[17]....
        /*049c*/ 	.word	0x000032c0


	//   ....[18]....
        /*04a0*/ 	.word	0x000032e0


	//   ....[19]....
        /*04a4*/ 	.word	0x00003320


	//   ....[20]....
        /*04a8*/ 	.word	0x00003350


	//   ....[21]....
        /*04ac*/ 	.word	0x00003390


	//   ....[22]....
        /*04b0*/ 	.word	0x000033b0


	//   ....[23]....
        /*04b4*/ 	.word	0x000033d0


	//   ....[24]....
        /*04b8*/ 	.word	0x000034c0


	//   ....[25]....
        /*04bc*/ 	.word	0x000034f0


	//   ....[26]....
        /*04c0*/ 	.word	0x00003500


	//   ....[27]....
        /*04c4*/ 	.word	0x00003520


	//   ....[28]....
        /*04c8*/ 	.word	0x00003560


	//   ....[29]....
        /*04cc*/ 	.word	0x00003590


	//   ....[30]....
        /*04d0*/ 	.word	0x000035d0


	//   ....[31]....
        /*04d4*/ 	.word	0x000035f0


	//   ....[32]....
        /*04d8*/ 	.word	0x00003610


	//   ....[33]....
        /*04dc*/ 	.word	0x00003700


	//   ....[34]....
        /*04e0*/ 	.word	0x00003730


	//   ....[35]....
        /*04e4*/ 	.word	0x00003740


	//   ....[36]....
        /*04e8*/ 	.word	0x00003760


	//   ....[37]....
        /*04ec*/ 	.word	0x000037a0


	//   ....[38]....
        /*04f0*/ 	.word	0x000037d0


	//   ....[39]....
        /*04f4*/ 	.word	0x00003810


	//   ....[40]....
        /*04f8*/ 	.word	0x00003830


	//   ....[41]....
        /*04fc*/ 	.word	0x00003850


	//   ....[42]....
        /*0500*/ 	.word	0x00003940


	//   ....[43]....
        /*0504*/ 	.word	0x00003970


	//   ....[44]....
        /*0508*/ 	.word	0x00003980


	//   ....[45]....
        /*050c*/ 	.word	0x000039a0


	//   ....[46]....
        /*0510*/ 	.word	0x000039e0


	//   ....[47]....
        /*0514*/ 	.word	0x00003a10


	//   ....[48]....
        /*0518*/ 	.word	0x00003a50


	//   ....[49]....
        /*051c*/ 	.word	0x00003a70


	//   ....[50]....
        /*0520*/ 	.word	0x00003a90


	//   ....[51]....
        /*0524*/ 	.word	0x00003b80


	//   ....[52]....
        /*0528*/ 	.word	0x00003bb0


	//   ....[53]....
        /*052c*/ 	.word	0x00003bc0


	//   ....[54]....
        /*0530*/ 	.word	0x00003be0


	//   ....[55]....
        /*0534*/ 	.word	0x00003c20


	//   ....[56]....
        /*0538*/ 	.word	0x00003c50


	//   ....[57]....
        /*053c*/ 	.word	0x00003c90


	//   ....[58]....
        /*0540*/ 	.word	0x00003cb0


	//   ....[59]....
        /*0544*/ 	.word	0x00003cd0


	//   ....[60]....
        /*0548*/ 	.word	0x00003dc0


	//   ....[61]....
        /*054c*/ 	.word	0x00003df0


	//   ....[62]....
        /*0550*/ 	.word	0x00003e00


	//   ....[63]....
        /*0554*/ 	.word	0x00003e30


	//   ....[64]....
        /*0558*/ 	.word	0x00003e50


	//   ....[65]....
        /*055c*/ 	.word	0x00003ea0


	//   ....[66]....
        /*0560*/ 	.word	0x00003ec0


	//   ....[67]....
        /*0564*/ 	.word	0x00003f00


	//   ....[68]....
        /*0568*/ 	.word	0x00003f20


	//   ....[69]....
        /*056c*/ 	.word	0x00004000


	//   ....[70]....
        /*0570*/ 	.word	0x00004030


	//   ....[71]....
        /*0574*/ 	.word	0x00004040


	//   ....[72]....
        /*0578*/ 	.word	0x00004070


	//   ....[73]....
        /*057c*/ 	.word	0x000040a0


	//   ....[74]....
        /*0580*/ 	.word	0x000040f0


	//   ....[75]....
        /*0584*/ 	.word	0x00004100


	//   ....[76]....
        /*0588*/ 	.word	0x00004140


	//   ....[77]....
        /*058c*/ 	.word	0x00004170


	//   ....[78]....
        /*0590*/ 	.word	0x00004240


	//   ....[79]....
        /*0594*/ 	.word	0x00004270


	//   ....[80]....
        /*0598*/ 	.word	0x00004280


	//   ....[81]....
        /*059c*/ 	.word	0x000042d0


	//   ....[82]....
        /*05a0*/ 	.word	0x00004300


	//   ....[83]....
        /*05a4*/ 	.word	0x00004330


	//   ....[84]....
        /*05a8*/ 	.word	0x00004360


	//   ....[85]....
        /*05ac*/ 	.word	0x00004390


	//   ....[86]....
        /*05b0*/ 	.word	0x000043c0


	//   ....[87]....
        /*05b4*/ 	.word	0x00004480


	//   ....[88]....
        /*05b8*/ 	.word	0x000044b0


	//   ....[89]....
        /*05bc*/ 	.word	0x000044c0


	//   ....[90]....
        /*05c0*/ 	.word	0x00004510


	//   ....[91]....
        /*05c4*/ 	.word	0x00004540


	//   ....[92]....
        /*05c8*/ 	.word	0x00004570


	//   ....[93]....
        /*05cc*/ 	.word	0x000045a0


	//   ....[94]....
        /*05d0*/ 	.word	0x000045d0


	//   ....[95]....
        /*05d4*/ 	.word	0x00004600


	//   ....[96]....
        /*05d8*/ 	.word	0x000046c0


	//   ....[97]....
        /*05dc*/ 	.word	0x000046f0


	//   ....[98]....
        /*05e0*/ 	.word	0x00004700


	//   ....[99]....
        /*05e4*/ 	.word	0x00004750


	//   ....[100]....
        /*05e8*/ 	.word	0x00004780


	//   ....[101]....
        /*05ec*/ 	.word	0x000047b0


	//   ....[102]....
        /*05f0*/ 	.word	0x000047e0


	//   ....[103]....
        /*05f4*/ 	.word	0x00004810


	//   ....[104]....
        /*05f8*/ 	.word	0x00004840


	//   ....[105]....
        /*05fc*/ 	.word	0x00004900


	//   ....[106]....
        /*0600*/ 	.word	0x00004920


	//   ....[107]....
        /*0604*/ 	.word	0x00004930


	//   ....[108]....
        /*0608*/ 	.word	0x00004980


	//   ....[109]....
        /*060c*/ 	.word	0x000049b0


	//   ....[110]....
        /*0610*/ 	.word	0x000049e0


	//   ....[111]....
        /*0614*/ 	.word	0x00004a10


	//   ....[112]....
        /*0618*/ 	.word	0x00004a40


	//   ....[113]....
        /*061c*/ 	.word	0x00004a70


	//   ....[114]....
        /*0620*/ 	.word	0x00004b40


	//   ....[115]....
        /*0624*/ 	.word	0x00004b70


	//   ....[116]....
        /*0628*/ 	.word	0x00004b80


	//   ....[117]....
        /*062c*/ 	.word	0x00004bd0


	//   ....[118]....
        /*0630*/ 	.word	0x00004c00


	//   ....[119]....
        /*0634*/ 	.word	0x00004c30


	//   ....[120]....
        /*0638*/ 	.word	0x00004c60


	//   ....[121]....
        /*063c*/ 	.word	0x00004c90


	//   ....[122]....
        /*0640*/ 	.word	0x00004cc0


	//   ....[123]....
        /*0644*/ 	.word	0x00004da0


	//   ....[124]....
        /*0648*/ 	.word	0x00004db0


	//   ....[125]....
        /*064c*/ 	.word	0x00004dc0


	//   ....[126]....
        /*0650*/ 	.word	0x00004e10


	//   ....[127]....
        /*0654*/ 	.word	0x00004e40


	//   ....[128]....
        /*0658*/ 	.word	0x00004e70


	//   ....[129]....
        /*065c*/ 	.word	0x00004ea0


	//   ....[130]....
        /*0660*/ 	.word	0x00004ed0


	//   ....[131]....
        /*0664*/ 	.word	0x00004f00


	//   ....[132]....
        /*0668*/ 	.word	0x00005000


	//   ....[133]....
        /*066c*/ 	.word	0x00005010


	//   ....[134]....
        /*0670*/ 	.word	0x00005060


	//   ....[135]....
        /*0674*/ 	.word	0x00005090


	//   ....[136]....
        /*0678*/ 	.word	0x000050c0


	//   ....[137]....
        /*067c*/ 	.word	0x000050f0


	//   ....[138]....
        /*0680*/ 	.word	0x00005120


	//   ....[139]....
        /*0684*/ 	.word	0x00005150


	//   ....[140]....
        /*0688*/ 	.word	0x00005180


	//   ....[141]....
        /*068c*/ 	.word	0x00005230


	//   ....[142]....
        /*0690*/ 	.word	0x00005250


	//   ....[143]....
        /*0694*/ 	.word	0x00005260


	//   ....[144]....
        /*0698*/ 	.word	0x000052b0


	//   ....[145]....
        /*069c*/ 	.word	0x000052e0


	//   ....[146]....
        /*06a0*/ 	.word	0x00005310


	//   ....[147]....
        /*06a4*/ 	.word	0x00005340


	//   ....[148]....
        /*06a8*/ 	.word	0x00005370


	//   ....[149]....
        /*06ac*/ 	.word	0x000053a0


	//   ....[150]....
        /*06b0*/ 	.word	0x00005480


	//   ....[151]....
        /*06b4*/ 	.word	0x000054b0


	//   ....[152]....
        /*06b8*/ 	.word	0x000054c0


	//   ....[153]....
        /*06bc*/ 	.word	0x00005510


	//   ....[154]....
        /*06c0*/ 	.word	0x00005540


	//   ....[155]....
        /*06c4*/ 	.word	0x00005570


	//   ....[156]....
        /*06c8*/ 	.word	0x000055a0


	//   ....[157]....
        /*06cc*/ 	.word	0x000055d0


	//   ....[158]....
        /*06d0*/ 	.word	0x00005600


	//   ....[159]....
        /*06d4*/ 	.word	0x000056c0


	//   ....[160]....
        /*06d8*/ 	.word	0x00005700


	//   ....[161]....
        /*06dc*/ 	.word	0x00005710


	//   ....[162]....
        /*06e0*/ 	.word	0x00005760


	//   ....[163]....
        /*06e4*/ 	.word	0x00005790


	//   ....[164]....
        /*06e8*/ 	.word	0x000057c0


	//   ....[165]....
        /*06ec*/ 	.word	0x000057f0


	//   ....[166]....
        /*06f0*/ 	.word	0x00005820


	//   ....[167]....
        /*06f4*/ 	.word	0x00005850


	//   ....[168]....
        /*06f8*/ 	.word	0x00005910


	//   ....[169]....
        /*06fc*/ 	.word	0x00005930


	//   ....[170]....
        /*0700*/ 	.word	0x00005940


	//   ....[171]....
        /*0704*/ 	.word	0x00005990


	//   ....[172]....
        /*0708*/ 	.word	0x000059c0


	//   ....[173]....
        /*070c*/ 	.word	0x000059f0


	//   ....[174]....
        /*0710*/ 	.word	0x00005a20


	//   ....[175]....
        /*0714*/ 	.word	0x00005a50


	//   ....[176]....
        /*0718*/ 	.word	0x00005a80


	//   ....[177]....
        /*071c*/ 	.word	0x00005b40


	//   ....[178]....
        /*0720*/ 	.word	0x00006070


	//   ....[179]....
        /*0724*/ 	.word	0x00006370


	//   ....[180]....
        /*0728*/ 	.word	0x00006450


	//   ....[181]....
        /*072c*/ 	.word	0x00006530


	//   ....[182]....
        /*0730*/ 	.word	0x00006610


	//   ....[183]....
        /*0734*/ 	.word	0x000066f0


	//   ....[184]....
        /*0738*/ 	.word	0x000067d0


	//   ....[185]....
        /*073c*/ 	.word	0x000068b0


	//   ....[186]....
        /*0740*/ 	.word	0x00006990


	//   ....[187]....
        /*0744*/ 	.word	0x00006a70


	//   ....[188]....
        /*0748*/ 	.word	0x00006b50


	//   ....[189]....
        /*074c*/ 	.word	0x00006c30


	//   ....[190]....
        /*0750*/ 	.word	0x00006d10


	//   ....[191]....
        /*0754*/ 	.word	0x00006df0


	//   ....[192]....
        /*0758*/ 	.word	0x00006ed0


	//   ....[193]....
        /*075c*/ 	.word	0x00006fb0


	//   ....[194]....
        /*0760*/ 	.word	0x00007090


	//   ....[195]....
        /*0764*/ 	.word	0x00007170


	//   ....[196]....
        /*0768*/ 	.word	0x00007250


	//   ....[197]....
        /*076c*/ 	.word	0x00007330


	//   ....[198]....
        /*0770*/ 	.word	0x00007540


	//   ....[199]....
        /*0774*/ 	.word	0x00007680


	//   ....[200]....
        /*0778*/ 	.word	0x000077c0


	//   ....[201]....
        /*077c*/ 	.word	0x00007900


	//   ....[202]....
        /*0780*/ 	.word	0x00007a50


	//   ....[203]....
        /*0784*/ 	.word	0x00007be0


	//   ....[204]....
        /*0788*/ 	.word	0x00007d80


	//   ....[205]....
        /*078c*/ 	.word	0x00007ec0


	//   ....[206]....
        /*0790*/ 	.word	0x00008000


	//   ....[207]....
        /*0794*/ 	.word	0x00008140


	//   ....[208]....
        /*0798*/ 	.word	0x00008290


	//   ....[209]....
        /*079c*/ 	.word	0x00008420


	//   ....[210]....
        /*07a0*/ 	.word	0x000085c0


	//   ....[211]....
        /*07a4*/ 	.word	0x00008700


	//   ....[212]....
        /*07a8*/ 	.word	0x00008840


	//   ....[213]....
        /*07ac*/ 	.word	0x00008980


	//   ....[214]....
        /*07b0*/ 	.word	0x00008ac0


	//   ....[215]....
        /*07b4*/ 	.word	0x00008c00


	//   ....[216]....
        /*07b8*/ 	.word	0x00008d30


	//   ....[217]....
        /*07bc*/ 	.word	0x00008da0


	//   ....[218]....
        /*07c0*/ 	.word	0x00008e10


	//   ....[219]....
        /*07c4*/ 	.word	0x00008e80


	//   ....[220]....
        /*07c8*/ 	.word	0x00008ef0


	//   ....[221]....
        /*07cc*/ 	.word	0x00008f60


	//----- nvinfo : EIATTR_VRC_CTA_INIT_COUNT
	.align		4
.L_339:
        /*07d0*/ 	.byte	0x02, 0x4a
	.zero		1
	.zero		1


	//----- nvinfo : EIATTR_EXIT_INSTR_OFFSETS
	.align		4
        /*07d4*/ 	.byte	0x04, 0x1c
        /*07d6*/ 	.short	(.L_341 - .L_340)


	//   ....[0]....
.L_340:
        /*07d8*/ 	.word	0x00002500


	//   ....[1]....
        /*07dc*/ 	.word	0x00002910


	//   ....[2]....
        /*07e0*/ 	.word	0x00002930


	//   ....[3]....
        /*07e4*/ 	.word	0x00007340


	//   ....[4]....
        /*07e8*/ 	.word	0x00008d40


	//----- nvinfo : EIATTR_MAX_THREADS
	.align		4
.L_341:
        /*07ec*/ 	.byte	0x04, 0x05
        /*07ee*/ 	.short	(.L_343 - .L_342)
.L_342:
        /*07f0*/ 	.word	0x00000180
        /*07f4*/ 	.word	0x00000001
        /*07f8*/ 	.word	0x00000001


	//----- nvinfo : EIATTR_CRS_STACK_SIZE
	.align		4
.L_343:
        /*07fc*/ 	.byte	0x04, 0x1e
        /*07fe*/ 	.short	(.L_345 - .L_344)
.L_344:
        /*0800*/ 	.word	0x00000000


	//----- nvinfo : EIATTR_CBANK_PARAM_SIZE
	.align		4
.L_345:
        /*0804*/ 	.byte	0x03, 0x19
        /*0806*/ 	.short	0x004d


	//----- nvinfo : EIATTR_PARAM_CBANK
	.align		4
        /*0808*/ 	.byte	0x04, 0x0a
        /*080a*/ 	.short	(.L_347 - .L_346)
	.align		4
.L_346:
        /*080c*/ 	.word	index@(.nv.constant0._ZN3cub18CUB_300001_SM_10006detail10radix_sort29DeviceRadixSortOnesweepKernelINS1_5radix10policy_hubIfNS0_8NullTypeEjE10Policy1000ELNS0_9SortOrderE0EfS6_jiiNS1_21identity_decomposer_tEEEvPT5_SC_PT3_PKSD_PT1_PKSH_PT2_PKSL_T4_iiT6_)
        /*0810*/ 	.short	0x0380
        /*0812*/ 	.short	0x004d


	//----- nvinfo : EIATTR_SW_WAR
	.align		4
.L_347:
        /*0814*/ 	.byte	0x04, 0x36
        /*0816*/ 	.short	(.L_349 - .L_348)
.L_348:
        /*0818*/ 	.word	0x00000008
.L_349:


//--------------------- .nv.info._ZN3cub18CUB_300001_SM_10006detail10radix_sort33DeviceRadixSortExclusiveSumKernelINS1_5radix10policy_hubIfNS0_8NullTypeEjE10Policy1000EjEEvPT0_ --------------------------
	.section	.nv.info._ZN3cub18CUB_300001_SM_10006detail10radix_sort33DeviceRadixSortExclusiveSumKernelINS1_5radix10policy_hubIfNS0_8NullTypeEjE10Policy1000EjEEvPT0_,"",@"SHT_CUDA_INFO"
	.sectionflags	@""
	.align	4


	//----- nvinfo : EIATTR_CUDA_API_VERSION
	.align		4
        /*0000*/ 	.byte	0x04, 0x37
        /*0002*/ 	.short	(.L_351 - .L_350)
.L_350:
        /*0004*/ 	.word	0x00000082


	//----- nvinfo : EIATTR_KPARAM_INFO
	.align		4
.L_351:
        /*0008*/ 	.byte	0x04, 0x17
        /*000a*/ 	.short	(.L_353 - .L_352)
.L_352:
        /*000c*/ 	.word	0x00000000
        /*0010*/ 	.short	0x0000
        /*0012*/ 	.short	0x0000
        /*0014*/ 	.byte	0x00, 0xf5, 0x21, 0x00


	//----- nvinfo : EIATTR_SPARSE_MMA_MASK
	.align		4
.L_353:
        /*0018*/ 	.byte	0x03, 0x50
        /*001a*/ 	.short	0x0000


	//----- nvinfo : EIATTR_MAXREG_COUNT
	.align		4
        /*001c*/ 	.byte	0x03, 0x1b
        /*001e*/ 	.short	0x00ff


	//----- nvinfo : EIATTR_NUM_BARRIERS
	.align		4
        /*0020*/ 	.byte	0x02, 0x4c
        /*0022*/ 	.byte	0x01
	.zero		1


	//----- nvinfo : EIATTR_MERCURY_ISA_VERSION
	.align		4
        /*0024*/ 	.byte	0x03, 0x5f
        /*0026*/ 	.short	0x0101


	//----- nvinfo : EIATTR_COOP_GROUP_MASK_REGIDS
	.align		4
        /*0028*/ 	.byte	0x04, 0x29
        /*002a*/ 	.short	(.L_355 - .L_354)


	//   ....[0]....
.L_354:
        /*002c*/ 	.word	0xffffffff


	//   ....[1]....
        /*0030*/ 	.word	0xffffffff


	//   ....[2]....
        /*0034*/ 	.word	0xffffffff


	//   ....[3]....
        /*0038*/ 	.word	0xffffffff


	//   ....[4]....
        /*003c*/ 	.word	0xffffffff


	//   ....[5]....
        /*0040*/ 	.word	0x05000012


	//   ....[6]....
        /*0044*/ 	.word	0x05000012


	//   ....[7]....
        /*0048*/ 	.word	0x05000012


	//   ....[8]....
        /*004c*/ 	.word	0x05000012


	//   ....[9]....
        /*0050*/ 	.word	0x05000012


	//----- nvinfo : EIATTR_COOP_GROUP_INSTR_OFFSETS
	.align		4
.L_355:
        /*0054*/ 	.byte	0x04, 0x28
        /*0056*/ 	.short	(.L_357 - .L_356)


	//   ....[0]....
.L_356:
        /*0058*/ 	.word	0x00000210


	//   ....[1]....
        /*005c*/ 	.word	0x00000230


	//   ....[2]....
        /*0060*/ 	.word	0x00000250


	//   ....[3]....
        /*0064*/ 	.word	0x00000270


	//   ....[4]....
        /*0068*/ 	.word	0x00000290


	//   ....[5]....
        /*006c*/ 	.word	0x00000460


	//   ....[6]....
        /*0070*/ 	.word	0x000004d0


	//   ....[7]....
        /*0074*/ 	.word	0x00000540


	//   ....[8]....
        /*0078*/ 	.word	0x000005b0


	//   ....[9]....
        /*007c*/ 	.word	0x00000620


	//----- nvinfo : EIATTR_VRC_CTA_INIT_COUNT
	.align		4
.L_357:
        /*0080*/ 	.byte	0x02, 0x4a
	.zero		1
	.zero		1


	//----- nvinfo : EIATTR_EXIT_INSTR_OFFSETS
	.align		4
        /*0084*/ 	.byte	0x04, 0x1c
        /*0086*/ 	.short	(.L_359 - .L_358)


	//   ....[0]....
.L_358:
        /*0088*/ 	.word	0x000003d0


	//   ....[1]....
        /*008c*/ 	.word	0x00000400


	//----- nvinfo : EIATTR_CRS_STACK_SIZE
	.align		4
.L_359:
        /*0090*/ 	.byte	0x04, 0x1e
        /*0092*/ 	.short	(.L_361 - .L_360)
.L_360:
        /*0094*/ 	.word	0x00000000


	//----- nvinfo : EIATTR_CBANK_PARAM_SIZE
	.align		4
.L_361:
        /*0098*/ 	.byte	0x03, 0x19
        /*009a*/ 	.short	0x0008


	//----- nvinfo : EIATTR_PARAM_CBANK
	.align		4
        /*009c*/ 	.byte	0x04, 0x0a
        /*009e*/ 	.short	(.L_363 - .L_362)
	.align		4
.L_362:
        /*00a0*/ 	.word	index@(.nv.constant0._ZN3cub18CUB_300001_SM_10006detail10radix_sort33DeviceRadixSortExclusiveSumKernelINS1_5radix10policy_hubIfNS0_8NullTypeEjE10Policy1000EjEEvPT0_)
        /*00a4*/ 	.short	0x0380
        /*00a6*/ 	.short	0x0008


	//----- nvinfo : EIATTR_SW_WAR
	.align		4
.L_363:
        /*00a8*/ 	.byte	0x04, 0x36
        /*00aa*/ 	.short	(.L_365 - .L_364)
.L_364:
        /*00ac*/ 	.word	0x00000008
.L_365:


//--------------------- .nv.info._ZN3cub18CUB_300001_SM_10006detail10radix_sort30DeviceRadixSortHistogramKernelINS1_5radix10policy_hubIfNS0_8NullTypeEjE10Policy1000ELNS0_9SortOrderE0EfjNS1_21identity_decomposer_tEEEvPT2_PKT1_SB_iiT3_ --------------------------
	.section	.nv.info._ZN3cub18CUB_300001_SM_10006detail10radix_sort30DeviceRadixSortHistogramKernelINS1_5radix10policy_hubIfNS0_8NullTypeEjE10Policy1000ELNS0_9SortOrderE0EfjNS1_21identity_decomposer_tEEEvPT2_PKT1_SB_iiT3_,"",@"SHT_CUDA_INFO"
	.sectionflags	@""
	.align	4


	//----- nvinfo : EIATTR_CUDA_API_VERSION
	.align		4
        /*0000*/ 	.byte	0x04, 0x37
        /*0002*/ 	.short	(.L_367 - .L_366)
.L_366:
        /*0004*/ 	.word	0x00000082


	//----- nvinfo : EIATTR_KPARAM_INFO
	.align		4
.L_367:
        /*0008*/ 	.byte	0x04, 0x17
        /*000a*/ 	.short	(.L_369 - .L_368)
.L_368:
        /*000c*/ 	.word	0x00000000
        /*0010*/ 	.short	0x0005
        /*0012*/ 	.short	0x001c
        /*0014*/ 	.byte	0x00, 0xf0, 0x05, 0x00


	//----- nvinfo : EIATTR_KPARAM_INFO
	.align		4
.L_369:
        /*0018*/ 	.byte	0x04, 0x17
        /*001a*/ 	.short	(.L_371 - .L_370)
.L_370:
        /*001c*/ 	.word	0x00000000
        /*0020*/ 	.short	0x0004
        /*0022*/ 	.short	0x0018
        /*0024*/ 	.byte	0x00, 0xf0, 0x11, 0x00


	//----- nvinfo : EIATTR_KPARAM_INFO
	.align		4
.L_371:
        /*0028*/ 	.byte	0x04, 0x17
        /*002a*/ 	.short	(.L_373 - .L_372)
.L_372:
        /*002c*/ 	.word	0x00000000
        /*0030*/ 	.short	0x0003
        /*0032*/ 	.short	0x0014
        /*0034*/ 	.byte	0x00, 0xf0, 0x11, 0x00


	//----- nvinfo : EIATTR_KPARAM_INFO
	.align		4
.L_373:
        /*0038*/ 	.byte	0x04, 0x17
        /*003a*/ 	.short	(.L_375 - .L_374)
.L_374:
        /*003c*/ 	.word	0x00000000
        /*0040*/ 	.short	0x0002
        /*0042*/ 	.short	0x0010
        /*0044*/ 	.byte	0x00, 0xf0, 0x11, 0x00


	//----- nvinfo : EIATTR_KPARAM_INFO
	.align		4
.L_375:
        /*0048*/ 	.byte	0x04, 0x17
        /*004a*/ 	.short	(.L_377 - .L_376)
.L_376:
        /*004c*/ 	.word	0x00000000
        /*0050*/ 	.short	0x0001
        /*0052*/ 	.short	0x0008
        /*0054*/ 	.byte	0x00, 0xf5, 0x21, 0x00


	//----- nvinfo : EIATTR_KPARAM_INFO
	.align		4
.L_377:
        /*0058*/ 	.byte	0x04, 0x17
        /*005a*/ 	.short	(.L_379 - .L_378)
.L_378:
        /*005c*/ 	.word	0x00000000
        /*0060*/ 	.short	0x0000
        /*0062*/ 	.short	0x0000
        /*0064*/ 	.byte	0x00, 0xf5, 0x21, 0x00


	//----- nvinfo : EIATTR_SPARSE_MMA_MASK
	.align		4
.L_379:
        /*0068*/ 	.byte	0x03, 0x50
        /*006a*/ 	.short	0x0000


	//----- nvinfo : EIATTR_MAXREG_COUNT
	.align		4
        /*006c*/ 	.byte	0x03, 0x1b
        /*006e*/ 	.short	0x00ff


	//----- nvinfo : EIATTR_NUM_BARRIERS
	.align		4
        /*0070*/ 	.byte	0x02, 0x4c
        /*0072*/ 	.byte	0x01
	.zero		1


	//----- nvinfo : EIATTR_MERCURY_ISA_VERSION
	.align		4
        /*0074*/ 	.byte	0x03, 0x5f
        /*0076*/ 	.short	0x0101


	//----- nvinfo : EIATTR_VRC_CTA_INIT_COUNT
	.align		4
        /*0078*/ 	.byte	0x02, 0x4a
	.zero		1
	.zero		1


	//----- nvinfo : EIATTR_EXIT_INSTR_OFFSETS
	.align		4
        /*007c*/ 	.byte	0x04, 0x1c
        /*007e*/ 	.short	(.L_381 - .L_380)


	//   ....[0]....
.L_380:
        /*0080*/ 	.word	0x00000030


	//   ....[1]....
        /*0084*/ 	.word	0x00002f80


	//----- nvinfo : EIATTR_MAX_THREADS
	.align		4
.L_381:
        /*0088*/ 	.byte	0x04, 0x05
        /*008a*/ 	.short	(.L_383 - .L_382)
.L_382:
        /*008c*/ 	.word	0x00000080
        /*0090*/ 	.word	0x00000001
        /*0094*/ 	.word	0x00000001


	//----- nvinfo : EIATTR_CRS_STACK_SIZE
	.align		4
.L_383:
        /*0098*/ 	.byte	0x04, 0x1e
        /*009a*/ 	.short	(.L_385 - .L_384)
.L_384:
        /*009c*/ 	.word	0x00000000


	//----- nvinfo : EIATTR_CBANK_PARAM_SIZE
	.align		4
.L_385:
        /*00a0*/ 	.byte	0x03, 0x19
        /*00a2*/ 	.short	0x001d


	//----- nvinfo : EIATTR_PARAM_CBANK
	.align		4
        /*00a4*/ 	.byte	0x04, 0x0a
        /*00a6*/ 	.short	(.L_387 - .L_386)
	.align		4
.L_386:
        /*00a8*/ 	.word	index@(.nv.constant0._ZN3cub18CUB_300001_SM_10006detail10radix_sort30DeviceRadixSortHistogramKernelINS1_5radix10policy_hubIfNS0_8NullTypeEjE10Policy1000ELNS0_9SortOrderE0EfjNS1_21identity_decomposer_tEEEvPT2_PKT1_SB_iiT3_)
        /*00ac*/ 	.short	0x0380
        /*00ae*/ 	.short	0x001d


	//----- nvinfo : EIATTR_SW_WAR
	.align		4
.L_387:
        /*00b0*/ 	.byte	0x04, 0x36
        /*00b2*/ 	.short	(.L_389 - .L_388)
.L_388:
        /*00b4*/ 	.word	0x00000008
.L_389:


//--------------------- .nv.info._ZN3cub18CUB_300001_SM_10006detail10radix_sort31DeviceRadixSortSingleTileKernelINS1_5radix10policy_hubIfNS0_8NullTypeEjE10Policy1000ELNS0_9SortOrderE0EfS6_jNS1_21identity_decomposer_tEEEvPKT1_PSB_PKT2_PSF_T3_iiT4_ --------------------------
	.section	.nv.info._ZN3cub18CUB_300001_SM_10006detail10radix_sort31DeviceRadixSortSingleTileKernelINS1_5radix10policy_hubIfNS0_8NullTypeEjE10Policy1000ELNS0_9SortOrderE0EfS6_jNS1_21identity_decomposer_tEEEvPKT1_PSB_PKT2_PSF_T3_iiT4_,"",@"SHT_CUDA_INFO"
	.sectionflags	@""
	.align	4


	//----- nvinfo : EIATTR_CUDA_API_VERSION
	.align		4
        /*0000*/ 	.byte	0x04, 0x37
        /*0002*/ 	.short	(.L_391 - .L_390)
.L_390:
        /*0004*/ 	.word	0x00000082


	//----- nvinfo : EIATTR_KPARAM_INFO
	.align		4
.L_391:
        /*0008*/ 	.byte	0x04, 0x17
        /*000a*/ 	.short	(.L_393 - .L_392)
.L_392:
        /*000c*/ 	.word	0x00000000
        /*0010*/ 	.short	0x0007
        /*0012*/ 	.short	0x002c
        /*0014*/ 	.byte	0x00, 0xf0, 0x05, 0x00


	//----- nvinfo : EIATTR_KPARAM_INFO
	.align		4
.L_393:
        /*0018*/ 	.byte	0x04, 0x17
        /*001a*/ 	.short	(.L_395 - .L_394)
.L_394:
        /*001c*/ 	.word	0x00000000
        /*0020*/ 	.short	0x0006
        /*0022*/ 	.short	0x0028
        /*0024*/ 	.byte	0x00, 0xf0, 0x11, 0x00


	//----- nvinfo : EIATTR_KPARAM_INFO
	.align		4
.L_395:
        /*0028*/ 	.byte	0x04, 0x17
        /*002a*/ 	.short	(.L_397 - .L_396)
.L_396:
        /*002c*/ 	.word	0x00000000
        /*0030*/ 	.short	0x0005
        /*0032*/ 	.short	0x0024
        /*0034*/ 	.byte	0x00, 0xf0, 0x11, 0x00


	//----- nvinfo : EIATTR_KPARAM_INFO
	.align		4
.L_397:
        /*0038*/ 	.byte	0x04, 0x17
        /*003a*/ 	.short	(.L_399 - .L_398)
.L_398:
        /*003c*/ 	.word	0x00000000
        /*0040*/ 	.short	0x0004
        /*0042*/ 	.short	0x0020
        /*0044*/ 	.byte	0x00, 0xf0, 0x11, 0x00


	//----- nvinfo : EIATTR_KPARAM_INFO
	.align		4
.L_399:
        /*0048*/ 	.byte	0x04, 0x17
        /*004a*/ 	.short	(.L_401 - .L_400)
.L_400:
        /*004c*/ 	.word	0x00000000
        /*0050*/ 	.short	0x0003
        /*0052*/ 	.short	0x0018
        /*0054*/ 	.byte	0x00, 0xf5, 0x21, 0x00


	//----- nvinfo : EIATTR_KPARAM_INFO
	.align		4
.L_401:
        /*0058*/ 	.byte	0x04, 0x17
        /*005a*/ 	.short	(.L_403 - .L_402)
.L_402:
        /*005c*/ 	.word	0x00000000
        /*0060*/ 	.short	0x0002
        /*0062*/ 	.short	0x0010
        /*0064*/ 	.byte	0x00, 0xf5, 0x21, 0x00


	//----- nvinfo : EIATTR_KPARAM_INFO
	.align		4
.L_403:
        /*0068*/ 	.byte	0x04, 0x17
        /*006a*/ 	.short	(.L_405 - .L_404)
.L_404:
        /*006c*/ 	.word	0x00000000
        /*0070*/ 	.short	0x0001
        /*0072*/ 	.short	0x0008
        /*0074*/ 	.byte	0x00, 0xf5, 0x21, 0x00


	//----- nvinfo : EIATTR_KPARAM_INFO
	.align		4
.L_405:
        /*0078*/ 	.byte	0x04, 0x17
        /*007a*/ 	.short	(.L_407 - .L_406)
.L_406:
        /*007c*/ 	.word	0x00000000
        /*0080*/ 	.short	0x0000
        /*0082*/ 	.short	0x0000
        /*0084*/ 	.byte	0x00, 0xf5, 0x21, 0x00


	//----- nvinfo : EIATTR_SPARSE_MMA_MASK
	.align		4
.L_407:
        /*0088*/ 	.byte	0x03, 0x50
        /*008a*/ 	.short	0x0000


	//----- nvinfo : EIATTR_MAXREG_COUNT
	.align		4
        /*008c*/ 	.byte	0x03, 0x1b
        /*008e*/ 	.short	0x00ff


	//----- nvinfo : EIATTR_NUM_BARRIERS
	.align		4
        /*0090*/ 	.byte	0x02, 0x4c
        /*0092*/ 	.byte	0x01
	.zero		1


	//----- nvinfo : EIATTR_MERCURY_ISA_VERSION
	.align		4
        /*0094*/ 	.byte	0x03, 0x5f
        /*0096*/ 	.short	0x0101


	//----- nvinfo : EIATTR_COOP_GROUP_MASK_REGIDS
	.align		4
        /*0098*/ 	.byte	0x04, 0x29
        /*009a*/ 	.short	(.L_409 - .L_408)


	//   ....[0]....
.L_408:
        /*009c*/ 	.word	0xffffffff


	//   ....[1]....
        /*00a0*/ 	.word	0xffffffff


	//   ....[2]....
        /*00a4*/ 	.word	0xffffffff


	//   ....[3]....
        /*00a8*/ 	.word	0xffffffff


	//   ....[4]....
        /*00ac*/ 	.word	0xffffffff


	//----- nvinfo : EIATTR_COOP_GROUP_INSTR_OFFSETS
	.align		4
.L_409:
        /*00b0*/ 	.byte	0x04, 0x28
        /*00b2*/ 	.short	(.L_411 - .L_410)


	//   ....[0]....
.L_410:
        /*00b4*/ 	.word	0x00001ed0


	//   ....[1]....
        /*00b8*/ 	.word	0x00001ef0


	//   ....[2]....
        /*00bc*/ 	.word	0x00001f10


	//   ....[3]....
        /*00c0*/ 	.word	0x00001f30


	//   ....[4]....
        /*00c4*/ 	.word	0x00001f50


	//----- nvinfo : EIATTR_VRC_CTA_INIT_COUNT
	.align		4
.L_411:
        /*00c8*/ 	.byte	0x02, 0x4a
	.zero		1
	.zero		1


	//----- nvinfo : EIATTR_EXIT_INSTR_OFFSETS
	.align		4
        /*00cc*/ 	.byte	0x04, 0x1c
        /*00ce*/ 	.short	(.L_413 - .L_412)


	//   ....[0]....
.L_412:
        /*00d0*/ 	.word	0x000037f0


	//   ....[1]....
        /*00d4*/ 	.word	0x00003860


	//----- nvinfo : EIATTR_MAX_THREADS
	.align		4
.L_413:
        /*00d8*/ 	.byte	0x04, 0x05
        /*00da*/ 	.short	(.L_415 - .L_414)
.L_414:
        /*00dc*/ 	.word	0x00000100
        /*00e0*/ 	.word	0x00000001
        /*00e4*/ 	.word	0x00000001


	//----- nvinfo : EIATTR_CBANK_PARAM_SIZE
	.align		4
.L_415:
        /*00e8*/ 	.byte	0x03, 0x19
        /*00ea*/ 	.short	0x002d


	//----- nvinfo : EIATTR_PARAM_CBANK
	.align		4
        /*00ec*/ 	.byte	0x04, 0x0a
        /*00ee*/ 	.short	(.L_417 - .L_416)
	.align		4
.L_416:
        /*00f0*/ 	.word	index@(.nv.constant0._ZN3cub18CUB_300001_SM_10006detail10radix_sort31DeviceRadixSortSingleTileKernelINS1_5radix10policy_hubIfNS0_8NullTypeEjE10Policy1000ELNS0_9SortOrderE0EfS6_jNS1_21identity_decomposer_tEEEvPKT1_PSB_PKT2_PSF_T3_iiT4_)
        /*00f4*/ 	.short	0x0380
        /*00f6*/ 	.short	0x002d


	//----- nvinfo : EIATTR_SW_WAR
	.align		4
.L_417:
        /*00f8*/ 	.byte	0x04, 0x36
        /*00fa*/ 	.short	(.L_419 - .L_418)
.L_418:
        /*00fc*/ 	.word	0x00000008
.L_419:


//--------------------- .nv.info._ZN3cub18CUB_300001_SM_10006detail11EmptyKernelIvEEvv --------------------------
	.section	.nv.info._ZN3cub18CUB_300001_SM_10006detail11EmptyKernelIvEEvv,"",@"SHT_CUDA_INFO"
	.sectionflags	@""
	.align	4


	//----- nvinfo : EIATTR_CUDA_API_VERSION
	.align		4
        /*0000*/ 	.byte	0x04, 0x37
        /*0002*/ 	.short	(.L_421 - .L_420)
.L_420:
        /*0004*/ 	.word	0x00000082


	//----- nvinfo : EIATTR_SPARSE_MMA_MASK
	.align		4
.L_421:
        /*0008*/ 	.byte	0x03, 0x50
        /*000a*/ 	.short	0x0000


	//----- nvinfo : EIATTR_MAXREG_COUNT
	.align		4
        /*000c*/ 	.byte	0x03, 0x1b
        /*000e*/ 	.short	0x00ff


	//----- nvinfo : EIATTR_MERCURY_ISA_VERSION
	.align		4
        /*0010*/ 	.byte	0x03, 0x5f
        /*0012*/ 	.short	0x0101


	//----- nvinfo : EIATTR_VRC_CTA_INIT_COUNT
	.align		4
        /*0014*/ 	.byte	0x02, 0x4a
	.zero		1
	.zero		1


	//----- nvinfo : EIATTR_EXIT_INSTR_OFFSETS
	.align		4
        /*0018*/ 	.byte	0x04, 0x1c
        /*001a*/ 	.short	(.L_423 - .L_422)


	//   ....[0]....
.L_422:
        /*001c*/ 	.word	0x00000010


	//----- nvinfo : EIATTR_SW_WAR
	.align		4
.L_423:
        /*0020*/ 	.byte	0x04, 0x36
        /*0022*/ 	.short	(.L_425 - .L_424)
.L_424:
        /*0024*/ 	.word	0x00000008
.L_425:


//--------------------- .nv.info._Z20randValQuickerKernelPfS_ml --------------------------
	.section	.nv.info._Z20randValQuickerKernelPfS_ml,"",@"SHT_CUDA_INFO"
	.sectionflags	@""
	.align	4


	//----- nvinfo : EIATTR_CUDA_API_VERSION
	.align		4
        /*0000*/ 	.byte	0x04, 0x37
        /*0002*/ 	.short	(.L_427 - .L_426)
.L_426:
        /*0004*/ 	.word	0x00000082


	//----- nvinfo : EIATTR_KPARAM_INFO
	.align		4
.L_427:
        /*0008*/ 	.byte	0x04, 0x17
        /*000a*/ 	.short	(.L_429 - .L_428)
.L_428:
        /*000c*/ 	.word	0x00000000
        /*0010*/ 	.short	0x0003
        /*0012*/ 	.short	0x0018
        /*0014*/ 	.byte	0x00, 0xf0, 0x21, 0x00


	//----- nvinfo : EIATTR_KPARAM_INFO
	.align		4
.L_429:
        /*0018*/ 	.byte	0x04, 0x17
        /*001a*/ 	.short	(.L_431 - .L_430)
.L_430:
        /*001c*/ 	.word	0x00000000
        /*0020*/ 	.short	0x0002
        /*0022*/ 	.short	0x0010
        /*0024*/ 	.byte	0x00, 0xf0, 0x21, 0x00


	//----- nvinfo : EIATTR_KPARAM_INFO
	.align		4
.L_431:
        /*0028*/ 	.byte	0x04, 0x17
        /*002a*/ 	.short	(.L_433 - .L_432)
.L_432:
        /*002c*/ 	.word	0x00000000
        /*0030*/ 	.short	0x0001
        /*0032*/ 	.short	0x0008
        /*0034*/ 	.byte	0x00, 0xf5, 0x21, 0x00


	//----- nvinfo : EIATTR_KPARAM_INFO
	.align		4
.L_433:
        /*0038*/ 	.byte	0x04, 0x17
        /*003a*/ 	.short	(.L_435 - .L_434)
.L_434:
        /*003c*/ 	.word	0x00000000
        /*0040*/ 	.short	0x0000
        /*0042*/ 	.short	0x0000
        /*0044*/ 	.byte	0x00, 0xf5, 0x21, 0x00


	//----- nvinfo : EIATTR_SPARSE_MMA_MASK
	.align		4
.L_435:
        /*0048*/ 	.byte	0x03, 0x50
        /*004a*/ 	.short	0x0000


	//----- nvinfo : EIATTR_MAXREG_COUNT
	.align		4
        /*004c*/ 	.byte	0x03, 0x1b
        /*004e*/ 	.short	0x00ff


	//----- nvinfo : EIATTR_MERCURY_ISA_VERSION
	.align		4
        /*0050*/ 	.byte	0x03, 0x5f
        /*0052*/ 	.short	0x0101


	//----- nvinfo : EIATTR_VRC_CTA_INIT_COUNT
	.align		4
        /*0054*/ 	.byte	0x02, 0x4a
	.zero		1
	.zero		1


	//----- nvinfo : EIATTR_EXIT_INSTR_OFFSETS
	.align		4
        /*0058*/ 	.byte	0x04, 0x1c
        /*005a*/ 	.short	(.L_437 - .L_436)


	//   ....[0]....
.L_436:
        /*005c*/ 	.word	0x000000a0


	//   ....[1]....
        /*0060*/ 	.word	0x000018a0


	//   ....[2]....
        /*0064*/ 	.word	0x000018e0


	//----- nvinfo : EIATTR_CRS_STACK_SIZE
	.align		4
.L_437:
        /*0068*/ 	.byte	0x04, 0x1e
        /*006a*/ 	.short	(.L_439 - .L_438)
.L_438:
        /*006c*/ 	.word	0x00000000


	//----- nvinfo : EIATTR_CBANK_PARAM_SIZE
	.align		4
.L_439:
        /*0070*/ 	.byte	0x03, 0x19
        /*0072*/ 	.short	0x0020


	//----- nvinfo : EIATTR_PARAM_CBANK
	.align		4
        /*0074*/ 	.byte	0x04, 0x0a
        /*0076*/ 	.short	(.L_441 - .L_440)
	.align		4
.L_440:
        /*0078*/ 	.word	index@(.nv.constant0._Z20randValQuickerKernelPfS_ml)
        /*007c*/ 	.short	0x0380
        /*007e*/ 	.short	0x0020


	//----- nvinfo : EIATTR_SW_WAR
	.align		4
.L_441:
        /*0080*/ 	.byte	0x04, 0x36
        /*0082*/ 	.short	(.L_443 - .L_442)
.L_442:
        /*0084*/ 	.word	0x00000008
.L_443:


//--------------------- .nv.info._Z18randValQuickKernelPfS_ml --------------------------
	.section	.nv.info._Z18randValQuickKernelPfS_ml,"",@"SHT_CUDA_INFO"
	.sectionflags	@""
	.align	4


	//----- nvinfo : EIATTR_CUDA_API_VERSION
	.align		4
        /*0000*/ 	.byte	0x04, 0x37
        /*0002*/ 	.short	(.L_445 - .L_444)
.L_444:
        /*0004*/ 	.word	0x00000082


	//----- nvinfo : EIATTR_KPARAM_INFO
	.align		4
.L_445:
        /*0008*/ 	.byte	0x04, 0x17
        /*000a*/ 	.short	(.L_447 - .L_446)
.L_446:
        /*000c*/ 	.word	0x00000000
        /*0010*/ 	.short	0x0003
        /*0012*/ 	.short	0x0018
        /*0014*/ 	.byte	0x00, 0xf0, 0x21, 0x00


	//----- nvinfo : EIATTR_KPARAM_INFO
	.align		4
.L_447:
        /*0018*/ 	.byte	0x04, 0x17
        /*001a*/ 	.short	(.L_449 - .L_448)
.L_448:
        /*001c*/ 	.word	0x00000000
        /*0020*/ 	.short	0x0002
        /*0022*/ 	.short	0x0010
        /*0024*/ 	.byte	0x00, 0xf0, 0x21, 0x00


	//----- nvinfo : EIATTR_KPARAM_INFO
	.align		4
.L_449:
        /*0028*/ 	.byte	0x04, 0x17
        /*002a*/ 	.short	(.L_451 - .L_450)
.L_450:
        /*002c*/ 	.word	0x00000000
        /*0030*/ 	.short	0x0001
        /*0032*/ 	.short	0x0008
        /*0034*/ 	.byte	0x00, 0xf5, 0x21, 0x00


	//----- nvinfo : EIATTR_KPARAM_INFO
	.align		4
.L_451:
        /*0038*/ 	.byte	0x04, 0x17
        /*003a*/ 	.short	(.L_453 - .L_452)
.L_452:
        /*003c*/ 	.word	0x00000000
        /*0040*/ 	.short	0x0000
        /*0042*/ 	.short	0x0000
        /*0044*/ 	.byte	0x00, 0xf5, 0x21, 0x00


	//----- nvinfo : EIATTR_SPARSE_MMA_MASK
	.align		4
.L_453:
        /*0048*/ 	.byte	0x03, 0x50
        /*004a*/ 	.short	0x0000


	//----- nvinfo : EIATTR_MAXREG_COUNT
	.align		4
        /*004c*/ 	.byte	0x03, 0x1b
        /*004e*/ 	.short	0x00ff


	//----- nvinfo : EIATTR_EXTERNS
	.align		4
        /*0050*/ 	.byte	0x04, 0x0f
        /*0052*/ 	.short	(.L_455 - .L_454)


	//   ....[0]....
	.align		4
.L_454:
        /*0054*/ 	.word	index@(vprintf)


	//----- nvinfo : EIATTR_MERCURY_ISA_VERSION
	.align		4
.L_455:
        /*0058*/ 	.byte	0x03, 0x5f
        /*005a*/ 	.short	0x0101


	//----- nvinfo : EIATTR_VRC_CTA_INIT_COUNT
	.align		4
        /*005c*/ 	.byte	0x02, 0x4a
	.zero		1
	.zero		1


	//----- nvinfo : EIATTR_SYSCALL_OFFSETS
	.align		4
        /*0060*/ 	.byte	0x04, 0x46
        /*0062*/ 	.short	(.L_457 - .L_456)


	//   ....[0]....
.L_456:
        /*0064*/ 	.word	0x00000360


	//----- nvinfo : EIATTR_EXIT_INSTR_OFFSETS
	.align		4
.L_457:
        /*0068*/ 	.byte	0x04, 0x1c
        /*006a*/ 	.short	(.L_459 - .L_458)


	//   ....[0]....
.L_458:
        /*006c*/ 	.word	0x000003c0


	//   ....[1]....
        /*0070*/ 	.word	0x00000670


	//   ....[2]....
        /*0074*/ 	.word	0x000006c0


	//----- nvinfo : EIATTR_CRS_STACK_SIZE
	.align		4
.L_459:
        /*0078*/ 	.byte	0x04, 0x1e
        /*007a*/ 	.short	(.L_461 - .L_460)
.L_460:
        /*007c*/ 	.word	0x00000000


	//----- nvinfo : EIATTR_CBANK_PARAM_SIZE
	.align		4
.L_461:
        /*0080*/ 	.byte	0x03, 0x19
        /*0082*/ 	.short	0x0020


	//----- nvinfo : EIATTR_PARAM_CBANK
	.align		4
        /*0084*/ 	.byte	0x04, 0x0a
        /*0086*/ 	.short	(.L_463 - .L_462)
	.align		4
.L_462:
        /*0088*/ 	.word	index@(.nv.constant0._Z18randValQuickKernelPfS_ml)
        /*008c*/ 	.short	0x0380
        /*008e*/ 	.short	0x0020


	//----- nvinfo : EIATTR_SW_WAR
	.align		4
.L_463:
        /*0090*/ 	.byte	0x04, 0x36
        /*0092*/ 	.short	(.L_465 - .L_464)
.L_464:
        /*0094*/ 	.word	0x00000008
.L_465:


//--------------------- .nv.info._Z20randValPrescanKernelPfS_ml --------------------------
	.section	.nv.info._Z20randValPrescanKernelPfS_ml,"",@"SHT_CUDA_INFO"
	.sectionflags	@""
	.align	4


	//----- nvinfo : EIATTR_CUDA_API_VERSION
	.align		4
        /*0000*/ 	.byte	0x04, 0x37
        /*0002*/ 	.short	(.L_467 - .L_466)
.L_466:
        /*0004*/ 	.word	0x00000082


	//----- nvinfo : EIATTR_KPARAM_INFO
	.align		4
.L_467:
        /*0008*/ 	.byte	0x04, 0x17
        /*000a*/ 	.short	(.L_469 - .L_468)
.L_468:
        /*000c*/ 	.word	0x00000000
        /*0010*/ 	.short	0x0003
        /*0012*/ 	.short	0x0018
        /*0014*/ 	.byte	0x00, 0xf0, 0x21, 0x00


	//----- nvinfo : EIATTR_KPARAM_INFO
	.align		4
.L_469:
        /*0018*/ 	.byte	0x04, 0x17
        /*001a*/ 	.short	(.L_471 - .L_470)
.L_470:
        /*001c*/ 	.word	0x00000000
        /*0020*/ 	.short	0x0002
        /*0022*/ 	.short	0x0010
        /*0024*/ 	.byte	0x00, 0xf0, 0x21, 0x00


	//----- nvinfo : EIATTR_KPARAM_INFO
	.align		4
.L_471:
        /*0028*/ 	.byte	0x04, 0x17
        /*002a*/ 	.short	(.L_473 - .L_472)
.L_472:
        /*002c*/ 	.word	0x00000000
        /*0030*/ 	.short	0x0001
        /*0032*/ 	.short	0x0008
        /*0034*/ 	.byte	0x00, 0xf5, 0x21, 0x00


	//----- nvinfo : EIATTR_KPARAM_INFO
	.align		4
.L_473:
        /*0038*/ 	.byte	0x04, 0x17
        /*003a*/ 	.short	(.L_475 - .L_474)
.L_474:
        /*003c*/ 	.word	0x00000000
        /*0040*/ 	.short	0x0000
        /*0042*/ 	.short	0x0000
        /*0044*/ 	.byte	0x00, 0xf5, 0x21, 0x00


	//----- nvinfo : EIATTR_SPARSE_MMA_MASK
	.align		4
.L_475:
        /*0048*/ 	.byte	0x03, 0x50
        /*004a*/ 	.short	0x0000


	//----- nvinfo : EIATTR_MAXREG_COUNT
	.align		4
        /*004c*/ 	.byte	0x03, 0x1b
        /*004e*/ 	.short	0x00ff


	//----- nvinfo : EIATTR_MERCURY_ISA_VERSION
	.align		4
        /*0050*/ 	.byte	0x03, 0x5f
        /*0052*/ 	.short	0x0101


	//----- nvinfo : EIATTR_VRC_CTA_INIT_COUNT
	.align		4
        /*0054*/ 	.byte	0x02, 0x4a
	.zero		1
	.zero		1


	//----- nvinfo : EIATTR_EXIT_INSTR_OFFSETS
	.align		4
        /*0058*/ 	.byte	0x04, 0x1c
        /*005a*/ 	.short	(.L_477 - .L_476)


	//   ....[0]....
.L_476:
        /*005c*/ 	.word	0x00000090


	//   ....[1]....
        /*0060*/ 	.word	0x000002e0


	//   ....[2]....
        /*0064*/ 	.word	0x00000350


	//----- nvinfo : EIATTR_CRS_STACK_SIZE
	.align		4
.L_477:
        /*0068*/ 	.byte	0x04, 0x1e
        /*006a*/ 	.short	(.L_479 - .L_478)
.L_478:
        /*006c*/ 	.word	0x00000000


	//----- nvinfo : EIATTR_CBANK_PARAM_SIZE
	.align		4
.L_479:
        /*0070*/ 	.byte	0x03, 0x19
        /*0072*/ 	.short	0x0020


	//----- nvinfo : EIATTR_PARAM_CBANK
	.align		4
        /*0074*/ 	.byte	0x04, 0x0a
        /*0076*/ 	.short	(.L_481 - .L_480)
	.align		4
.L_480:
        /*0078*/ 	.word	index@(.nv.constant0._Z20randValPrescanKernelPfS_ml)
        /*007c*/ 	.short	0x0380
        /*007e*/ 	.short	0x0020


	//----- nvinfo : EIATTR_SW_WAR
	.align		4
.L_481:
        /*0080*/ 	.byte	0x04, 0x36
        /*0082*/ 	.short	(.L_483 - .L_482)
.L_482:
        /*0084*/ 	.word	0x00000008
.L_483:


//--------------------- .nv.info._Z25randValPrescanSetupKernelPfl --------------------------
	.section	.nv.info._Z25randValPrescanSetupKernelPfl,"",@"SHT_CUDA_INFO"
	.sectionflags	@""
	.align	4


	//----- nvinfo : EIATTR_CUDA_API_VERSION
	.align		4
        /*0000*/ 	.byte	0x04, 0x37
        /*0002*/ 	.short	(.L_485 - .L_484)
.L_484:
        /*0004*/ 	.word	0x00000082


	//----- nvinfo : EIATTR_KPARAM_INFO
	.align		4
.L_485:
        /*0008*/ 	.byte	0x04, 0x17
        /*000a*/ 	.short	(.L_487 - .L_486)
.L_486:
        /*000c*/ 	.word	0x00000000
        /*0010*/ 	.short	0x0001
        /*0012*/ 	.short	0x0008
        /*0014*/ 	.byte	0x00, 0xf0, 0x21, 0x00


	//----- nvinfo : EIATTR_KPARAM_INFO
	.align		4
.L_487:
        /*0018*/ 	.byte	0x04, 0x17
        /*001a*/ 	.short	(.L_489 - .L_488)
.L_488:
        /*001c*/ 	.word	0x00000000
        /*0020*/ 	.short	0x0000
        /*0022*/ 	.short	0x0000
        /*0024*/ 	.byte	0x00, 0xf5, 0x21, 0x00


	//----- nvinfo : EIATTR_SPARSE_MMA_MASK
	.align		4
.L_489:
        /*0028*/ 	.byte	0x03, 0x50
        /*002a*/ 	.short	0x0000


	//----- nvinfo : EIATTR_MAXREG_COUNT
	.align		4
        /*002c*/ 	.byte	0x03, 0x1b
        /*002e*/ 	.short	0x00ff


	//----- nvinfo : EIATTR_MERCURY_ISA_VERSION
	.align		4
        /*0030*/ 	.byte	0x03, 0x5f
        /*0032*/ 	.short	0x0101


	//----- nvinfo : EIATTR_VRC_CTA_INIT_COUNT
	.align		4
        /*0034*/ 	.byte	0x02, 0x4a
	.zero		1
	.zero		1


	//----- nvinfo : EIATTR_EXIT_INSTR_OFFSETS
	.align		4
        /*0038*/ 	.byte	0x04, 0x1c
        /*003a*/ 	.short	(.L_491 - .L_490)


	//   ....[0]....
.L_490:
        /*003c*/ 	.word	0x00000090


	//   ....[1]....
        /*0040*/ 	.word	0x00000100


	//----- nvinfo : EIATTR_CBANK_PARAM_SIZE
	.align		4
.L_491:
        /*0044*/ 	.byte	0x03, 0x19
        /*0046*/ 	.short	0x0010


	//----- nvinfo : EIATTR_PARAM_CBANK
	.align		4
        /*0048*/ 	.byte	0x04, 0x0a
        /*004a*/ 	.short	(.L_493 - .L_492)
	.align		4
.L_492:
        /*004c*/ 	.word	index@(.nv.constant0._Z25randValPrescanSetupKernelPfl)
        /*0050*/ 	.short	0x0380
        /*0052*/ 	.short	0x0010


	//----- nvinfo : EIATTR_SW_WAR
	.align		4
.L_493:
        /*0054*/ 	.byte	0x04, 0x36
        /*0056*/ 	.short	(.L_495 - .L_494)
.L_494:
        /*0058*/ 	.word	0x00000008
.L_495:


//--------------------- .nv.info._Z13randValKernelPfS_ml --------------------------
	.section	.nv.info._Z13randValKernelPfS_ml,"",@"SHT_CUDA_INFO"
	.sectionflags	@""
	.align	4


	//----- nvinfo : EIATTR_CUDA_API_VERSION
	.align		4
        /*0000*/ 	.byte	0x04, 0x37
        /*0002*/ 	.short	(.L_497 - .L_496)
.L_496:
        /*0004*/ 	.word	0x00000082


	//----- nvinfo : EIATTR_KPARAM_INFO
	.align		4
.L_497:
        /*0008*/ 	.byte	0x04, 0x17
        /*000a*/ 	.short	(.L_499 - .L_498)
.L_498:
        /*000c*/ 	.word	0x00000000
        /*0010*/ 	.short	0x0003
        /*0012*/ 	.short	0x0018
        /*0014*/ 	.byte	0x00, 0xf0, 0x21, 0x00


	//----- nvinfo : EIATTR_KPARAM_INFO
	.align		4
.L_499:
        /*0018*/ 	.byte	0x04, 0x17
        /*001a*/ 	.short	(.L_501 - .L_500)
.L_500:
        /*001c*/ 	.word	0x00000000
        /*0020*/ 	.short	0x0002
        /*0022*/ 	.short	0x0010
        /*0024*/ 	.byte	0x00, 0xf0, 0x21, 0x00


	//----- nvinfo : EIATTR_KPARAM_INFO
	.align		4
.L_501:
        /*0028*/ 	.byte	0x04, 0x17
        /*002a*/ 	.short	(.L_503 - .L_502)
.L_502:
        /*002c*/ 	.word	0x00000000
        /*0030*/ 	.short	0x0001
        /*0032*/ 	.short	0x0008
        /*0034*/ 	.byte	0x00, 0xf5, 0x21, 0x00


	//----- nvinfo : EIATTR_KPARAM_INFO
	.align		4
.L_503:
        /*0038*/ 	.byte	0x04, 0x17
        /*003a*/ 	.short	(.L_505 - .L_504)
.L_504:
        /*003c*/ 	.word	0x00000000
        /*0040*/ 	.short	0x0000
        /*0042*/ 	.short	0x0000
        /*0044*/ 	.byte	0x00, 0xf5, 0x21, 0x00


	//----- nvinfo : EIATTR_SPARSE_MMA_MASK
	.align		4
.L_505:
        /*0048*/ 	.byte	0x03, 0x50
        /*004a*/ 	.short	0x0000


	//----- nvinfo : EIATTR_MAXREG_COUNT
	.align		4
        /*004c*/ 	.byte	0x03, 0x1b
        /*004e*/ 	.short	0x00ff


	//----- nvinfo : EIATTR_NUM_BARRIERS
	.align		4
        /*0050*/ 	.byte	0x02, 0x4c
        /*0052*/ 	.byte	0x01
	.zero		1


	//----- nvinfo : EIATTR_MERCURY_ISA_VERSION
	.align		4
        /*0054*/ 	.byte	0x03, 0x5f
        /*0056*/ 	.short	0x0101


	//----- nvinfo : EIATTR_VRC_CTA_INIT_COUNT
	.align		4
        /*0058*/ 	.byte	0x02, 0x4a
	.zero		1
	.zero		1


	//----- nvinfo : EIATTR_EXIT_INSTR_OFFSETS
	.align		4
        /*005c*/ 	.byte	0x04, 0x1c
        /*005e*/ 	.short	(.L_507 - .L_506)


	//   ....[0]....
.L_506:
        /*0060*/ 	.word	0x00000240


	//   ....[1]....
        /*0064*/ 	.word	0x00002c10


	//   ....[2]....
        /*0068*/ 	.word	0x000036e0


	//----- nvinfo : EIATTR_CRS_STACK_SIZE
	.align		4
.L_507:
        /*006c*/ 	.byte	0x04, 0x1e
        /*006e*/ 	.short	(.L_509 - .L_508)
.L_508:
        /*0070*/ 	.word	0x00000000


	//----- nvinfo : EIATTR_CBANK_PARAM_SIZE
	.align		4
.L_509:
        /*0074*/ 	.byte	0x03, 0x19
        /*0076*/ 	.short	0x0020


	//----- nvinfo : EIATTR_PARAM_CBANK
	.align		4
        /*0078*/ 	.byte	0x04, 0x0a
        /*007a*/ 	.short	(.L_511 - .L_510)
	.align		4
.L_510:
        /*007c*/ 	.word	index@(.nv.constant0._Z13randValKernelPfS_ml)
        /*0080*/ 	.short	0x0380
        /*0082*/ 	.short	0x0020


	//----- nvinfo : EIATTR_SW_WAR
	.align		4
.L_511:
        /*0084*/ 	.byte	0x04, 0x36
        /*0086*/ 	.short	(.L_513 - .L_512)
.L_512:
        /*0088*/ 	.word	0x00000008
.L_513:


//--------------------- .nv.info._Z13compactKernelPfS_Pil --------------------------
	.section	.nv.info._Z13compactKernelPfS_Pil,"",@"SHT_CUDA_INFO"
	.sectionflags	@""
	.align	4


	//----- nvinfo : EIATTR_CUDA_API_VERSION
	.align		4
        /*0000*/ 	.byte	0x04, 0x37
        /*0002*/ 	.short	(.L_515 - .L_514)
.L_514:
        /*0004*/ 	.word	0x00000082


	//----- nvinfo : EIATTR_KPARAM_INFO
	.align		4
.L_515:
        /*0008*/ 	.byte	0x04, 0x17
        /*000a*/ 	.short	(.L_517 - .L_516)
.L_516:
        /*000c*/ 	.word	0x00000000
        /*0010*/ 	.short	0x0003
        /*0012*/ 	.short	0x0018
        /*0014*/ 	.byte	0x00, 0xf0, 0x21, 0x00


	//----- nvinfo : EIATTR_KPARAM_INFO
	.align		4
.L_517:
        /*0018*/ 	.byte	0x04, 0x17
        /*001a*/ 	.short	(.L_519 - .L_518)
.L_518:
        /*001c*/ 	.word	0x00000000
        /*0020*/ 	.short	0x0002
        /*0022*/ 	.short	0x0010
        /*0024*/ 	.byte	0x00, 0xf5, 0x21, 0x00


	//----- nvinfo : EIATTR_KPARAM_INFO
	.align		4
.L_519:
        /*0028*/ 	.byte	0x04, 0x17
        /*002a*/ 	.short	(.L_521 - .L_520)
.L_520:
        /*002c*/ 	.word	0x00000000
        /*0030*/ 	.short	0x0001
        /*0032*/ 	.short	0x0008
        /*0034*/ 	.byte	0x00, 0xf5, 0x21, 0x00


	//----- nvinfo : EIATTR_KPARAM_INFO
	.align		4
.L_521:
        /*0038*/ 	.byte	0x04, 0x17
        /*003a*/ 	.short	(.L_523 - .L_522)
.L_522:
        /*003c*/ 	.word	0x00000000
        /*0040*/ 	.short	0x0000
        /*0042*/ 	.short	0x0000
        /*0044*/ 	.byte	0x00, 0xf5, 0x21, 0x00


	//----- nvinfo : EIATTR_SPARSE_MMA_MASK
	.align		4
.L_523:
        /*0048*/ 	.byte	0x03, 0x50
        /*004a*/ 	.short	0x0000


	//----- nvinfo : EIATTR_MAXREG_COUNT
	.align		4
        /*004c*/ 	.byte	0x03, 0x1b
        /*004e*/ 	.short	0x00ff


	//----- nvinfo : EIATTR_MERCURY_ISA_VERSION
	.align		4
        /*0050*/ 	.byte	0x03, 0x5f
        /*0052*/ 	.short	0x0101


	//----- nvinfo : EIATTR_INT_WARP_WIDE_INSTR_OFFSETS
	.align		4
        /*0054*/ 	.byte	0x04, 0x31
        /*0056*/ 	.short	(.L_525 - .L_524)


	//   ....[0]....
.L_524:
        /*0058*/ 	.word	0x00000120


	//   ....[1]....
        /*005c*/ 	.word	0x000001c0


	//----- nvinfo : EIATTR_VRC_CTA_INIT_COUNT
	.align		4
.L_525:
        /*0060*/ 	.byte	0x02, 0x4a
	.zero		1
	.zero		1


	//----- nvinfo : EIATTR_EXIT_INSTR_OFFSETS
	.align		4
        /*0064*/ 	.byte	0x04, 0x1c
        /*0066*/ 	.short	(.L_527 - .L_526)


	//   ....[0]....
.L_526:
        /*0068*/ 	.word	0x00000090


	//   ....[1]....
        /*006c*/ 	.word	0x00000100


	//   ....[2]....
        /*0070*/ 	.word	0x00000200


	//----- nvinfo : EIATTR_CBANK_PARAM_SIZE
	.align		4
.L_527:
        /*0074*/ 	.byte	0x03, 0x19
        /*0076*/ 	.short	0x0020


	//----- nvinfo : EIATTR_PARAM_CBANK
	.align		4
        /*0078*/ 	.byte	0x04, 0x0a
        /*007a*/ 	.short	(.L_529 - .L_528)
	.align		4
.L_528:
        /*007c*/ 	.word	index@(.nv.constant0._Z13compactKernelPfS_Pil)
        /*0080*/ 	.short	0x0380
        /*0082*/ 	.short	0x0020


	//----- nvinfo : EIATTR_SW_WAR
	.align		4
.L_529:
        /*0084*/ 	.byte	0x04, 0x36
        /*0086*/ 	.short	(.L_531 - .L_530)
.L_530:
        /*0088*/ 	.word	0x00000008
.L_531:


//--------------------- .nv.info._Z17reduceCountKernelPfPil --------------------------
	.section	.nv.info._Z17reduceCountKernelPfPil,"",@"SHT_CUDA_INFO"
	.sectionflags	@""
	.align	4


	//----- nvinfo : EIATTR_CUDA_API_VERSION
	.align		4
        /*0000*/ 	.byte	0x04, 0x37
        /*0002*/ 	.short	(.L_533 - .L_532)
.L_532:
        /*0004*/ 	.word	0x00000082


	//----- nvinfo : EIATTR_KPARAM_INFO
	.align		4
.L_533:
        /*0008*/ 	.byte	0x04, 0x17
        /*000a*/ 	.short	(.L_535 - .L_534)
.L_534:
        /*000c*/ 	.word	0x00000000
        /*0010*/ 	.short	0x0002
        /*0012*/ 	.short	0x0010
        /*0014*/ 	.byte	0x00, 0xf0, 0x21, 0x00


	//----- nvinfo : EIATTR_KPARAM_INFO
	.align		4
.L_535:
        /*0018*/ 	.byte	0x04, 0x17
        /*001a*/ 	.short	(.L_537 - .L_536)
.L_536:
        /*001c*/ 	.word	0x00000000
        /*0020*/ 	.short	0x0001
        /*0022*/ 	.short	0x0008
        /*0024*/ 	.byte	0x00, 0xf5, 0x21, 0x00


	//----- nvinfo : EIATTR_KPARAM_INFO
	.align		4
.L_537:
        /*0028*/ 	.byte	0x04, 0x17
        /*002a*/ 	.short	(.L_539 - .L_538)
.L_538:
        /*002c*/ 	.word	0x00000000
        /*0030*/ 	.short	0x0000
        /*0032*/ 	.short	0x0000
        /*0034*/ 	.byte	0x00, 0xf5, 0x21, 0x00


	//----- nvinfo : EIATTR_SPARSE_MMA_MASK
	.align		4
.L_539:
        /*0038*/ 	.byte	0x03, 0x50
        /*003a*/ 	.short	0x0000


	//----- nvinfo : EIATTR_MAXREG_COUNT
	.align		4
        /*003c*/ 	.byte	0x03, 0x1b
        /*003e*/ 	.short	0x00ff


	//----- nvinfo : EIATTR_NUM_BARRIERS
	.align		4
        /*0040*/ 	.byte	0x02, 0x4c
        /*0042*/ 	.byte	0x01
	.zero		1


	//----- nvinfo : EIATTR_MERCURY_ISA_VERSION
	.align		4
        /*0044*/ 	.byte	0x03, 0x5f
        /*0046*/ 	.short	0x0101


	//----- nvinfo : EIATTR_VRC_CTA_INIT_COUNT
	.align		4
        /*0048*/ 	.byte	0x02, 0x4a
	.zero		1
	.zero		1


	//----- nvinfo : EIATTR_EXIT_INSTR_OFFSETS
	.align		4
        /*004c*/ 	.byte	0x04, 0x1c
        /*004e*/ 	.short	(.L_541 - .L_540)


	//   ....[0]....
.L_540:
        /*0050*/ 	.word	0x00000670


	//   ....[1]....
        /*0054*/ 	.word	0x00000a40


	//----- nvinfo : EIATTR_CRS_STACK_SIZE
	.align		4
.L_541:
        /*0058*/ 	.byte	0x04, 0x1e
        /*005a*/ 	.short	(.L_543 - .L_542)
.L_542:
        /*005c*/ 	.word	0x00000000


	//----- nvinfo : EIATTR_CBANK_PARAM_SIZE
	.align		4
.L_543:
        /*0060*/ 	.byte	0x03, 0x19
        /*0062*/ 	.short	0x0018


	//----- nvinfo : EIATTR_PARAM_CBANK
	.align		4
        /*0064*/ 	.byte	0x04, 0x0a
        /*0066*/ 	.short	(.L_545 - .L_544)
	.align		4
.L_544:
        /*0068*/ 	.word	index@(.nv.constant0._Z17reduceCountKernelPfPil)
        /*006c*/ 	.short	0x0380
        /*006e*/ 	.short	0x0018


	//----- nvinfo : EIATTR_SW_WAR
	.align		4
.L_545:
        /*0070*/ 	.byte	0x04, 0x36
        /*0072*/ 	.short	(.L_547 - .L_546)
.L_546:
        /*0074*/ 	.word	0x00000008
.L_547:


//--------------------- .nv.info._Z9dataSplitPfS_S_S_l --------------------------
	.section	.nv.info._Z9dataSplitPfS_S_S_l,"",@"SHT_CUDA_INFO"
	.sectionflags	@""
	.align	4


	//----- nvinfo : EIATTR_CUDA_API_VERSION
	.align		4
        /*0000*/ 	.byte	0x04, 0x37
        /*0002*/ 	.short	(.L_549 - .L_548)
.L_548:
        /*0004*/ 	.word	0x00000082


	//----- nvinfo : EIATTR_KPARAM_INFO
	.align		4
.L_549:
        /*0008*/ 	.byte	0x04, 0x17
        /*000a*/ 	.short	(.L_551 - .L_550)
.L_550:
        /*000c*/ 	.word	0x00000000
        /*0010*/ 	.short	0x0004
        /*0012*/ 	.short	0x0020
        /*0014*/ 	.byte	0x00, 0xf0, 0x21, 0x00


	//----- nvinfo : EIATTR_KPARAM_INFO
	.align		4
.L_551:
        /*0018*/ 	.byte	0x04, 0x17
        /*001a*/ 	.short	(.L_553 - .L_552)
.L_552:
        /*001c*/ 	.word	0x00000000
        /*0020*/ 	.short	0x0003
        /*0022*/ 	.short	0x0018
        /*0024*/ 	.byte	0x00, 0xf5, 0x21, 0x00


	//----- nvinfo : EIATTR_KPARAM_INFO
	.align		4
.L_553:
        /*0028*/ 	.byte	0x04, 0x17
        /*002a*/ 	.short	(.L_555 - .L_554)
.L_554:
        /*002c*/ 	.word	0x00000000
        /*0030*/ 	.short	0x0002
        /*0032*/ 	.short	0x0010
        /*0034*/ 	.byte	0x00, 0xf5, 0x21, 0x00


	//----- nvinfo : EIATTR_KPARAM_INFO
	.align		4
.L_555:
        /*0038*/ 	.byte	0x04, 0x17
        /*003a*/ 	.short	(.L_557 - .L_556)
.L_556:
        /*003c*/ 	.word	0x00000000
        /*0040*/ 	.short	0x0001
        /*0042*/ 	.short	0x0008
        /*0044*/ 	.byte	0x00, 0xf5, 0x21, 0x00


	//----- nvinfo : EIATTR_KPARAM_INFO
	.align		4
.L_557:
        /*0048*/ 	.byte	0x04, 0x17
        /*004a*/ 	.short	(.L_559 - .L_558)
.L_558:
        /*004c*/ 	.word	0x00000000
        /*0050*/ 	.short	0x0000
        /*0052*/ 	.short	0x0000
        /*0054*/ 	.byte	0x00, 0xf5, 0x21, 0x00


	//----- nvinfo : EIATTR_SPARSE_MMA_MASK
	.align		4
.L_559:
        /*0058*/ 	.byte	0x03, 0x50
        /*005a*/ 	.short	0x0000


	//----- nvinfo : EIATTR_MAXREG_COUNT
	.align		4
        /*005c*/ 	.byte	0x03, 0x1b
        /*005e*/ 	.short	0x00ff


	//----- nvinfo : EIATTR_MERCURY_ISA_VERSION
	.align		4
        /*0060*/ 	.byte	0x03, 0x5f
        /*0062*/ 	.short	0x0101


	//----- nvinfo : EIATTR_VRC_CTA_INIT_COUNT
	.align		4
        /*0064*/ 	.byte	0x02, 0x4a
	.zero		1
	.zero		1


	//----- nvinfo : EIATTR_EXIT_INSTR_OFFSETS
	.align		4
        /*0068*/ 	.byte	0x04, 0x1c
        /*006a*/ 	.short	(.L_561 - .L_560)


	//   ....[0]....
.L_560:
        /*006c*/ 	.word	0x00000090


	//   ....[1]....
        /*0070*/ 	.word	0x00000210


	//----- nvinfo : EIATTR_CBANK_PARAM_SIZE
	.align		4
.L_561:
        /*0074*/ 	.byte	0x03, 0x19
        /*0076*/ 	.short	0x0028


	//----- nvinfo : EIATTR_PARAM_CBANK
	.align		4
        /*0078*/ 	.byte	0x04, 0x0a
        /*007a*/ 	.short	(.L_563 - .L_562)
	.align		4
.L_562:
        /*007c*/ 	.word	index@(.nv.constant0._Z9dataSplitPfS_S_S_l)
        /*0080*/ 	.short	0x0380
        /*0082*/ 	.short	0x0028


	//----- nvinfo : EIATTR_SW_WAR
	.align		4
.L_563:
        /*0084*/ 	.byte	0x04, 0x36
        /*0086*/ 	.short	(.L_565 - .L_564)
.L_564:
        /*0088*/ 	.word	0x00000008
.L_565:


//--------------------- .nv.info._Z16bubbleSortKernelPfm --------------------------
	.section	.nv.info._Z16bubbleSortKernelPfm,"",@"SHT_CUDA_INFO"
	.sectionflags	@""
	.align	4


	//----- nvinfo : EIATTR_CUDA_API_VERSION
	.align		4
        /*0000*/ 	.byte	0x04, 0x37
        /*0002*/ 	.short	(.L_567 - .L_566)
.L_566:
        /*0004*/ 	.word	0x00000082


	//----- nvinfo : EIATTR_KPARAM_INFO
	.align		4
.L_567:
        /*0008*/ 	.byte	0x04, 0x17
        /*000a*/ 	.short	(.L_569 - .L_568)
.L_568:
        /*000c*/ 	.word	0x00000000
        /*0010*/ 	.short	0x0001
        /*0012*/ 	.short	0x0008
        /*0014*/ 	.byte	0x00, 0xf0, 0x21, 0x00


	//----- nvinfo : EIATTR_KPARAM_INFO
	.align		4
.L_569:
        /*0018*/ 	.byte	0x04, 0x17
        /*001a*/ 	.short	(.L_571 - .L_570)
.L_570:
        /*001c*/ 	.word	0x00000000
        /*0020*/ 	.short	0x0000
        /*0022*/ 	.short	0x0000
        /*0024*/ 	.byte	0x00, 0xf5, 0x21, 0x00


	//----- nvinfo : EIATTR_SPARSE_MMA_MASK
	.align		4
.L_571:
        /*0028*/ 	.byte	0x03, 0x50
        /*002a*/ 	.short	0x0000


	//----- nvinfo : EIATTR_MAXREG_COUNT
	.align		4
        /*002c*/ 	.byte	0x03, 0x1b
        /*002e*/ 	.short	0x00ff


	//----- nvinfo : EIATTR_MERCURY_ISA_VERSION
	.align		4
        /*0030*/ 	.byte	0x03, 0x5f
        /*0032*/ 	.short	0x0101


	//----- nvinfo : EIATTR_VRC_CTA_INIT_COUNT
	.align		4
        /*0034*/ 	.byte	0x02, 0x4a
	.zero		1
	.zero		1


	//----- nvinfo : EIATTR_EXIT_INSTR_OFFSETS
	.align		4
        /*0038*/ 	.byte	0x04, 0x1c
        /*003a*/ 	.short	(.L_573 - .L_572)


	//   ....[0]....
.L_572:
        /*003c*/ 	.word	0x00005120


	//   ....[1]....
        /*0040*/ 	.word	0x00005650


	//   ....[2]....
        /*0044*/ 	.word	0x00006250


	//   ....[3]....
        /*0048*/ 	.word	0x000068b0


	//   ....[4]....
        /*004c*/ 	.word	0x00006a80


	//----- nvinfo : EIATTR_CBANK_PARAM_SIZE
	.align		4
.L_573:
        /*0050*/ 	.byte	0x03, 0x19
        /*0052*/ 	.short	0x0010


	//----- nvinfo : EIATTR_PARAM_CBANK
	.align		4
        /*0054*/ 	.byte	0x04, 0x0a
        /*0056*/ 	.short	(.L_575 - .L_574)
	.align		4
.L_574:
        /*0058*/ 	.word	index@(.nv.constant0._Z16bubbleSortKernelPfm)
        /*005c*/ 	.short	0x0380
        /*005e*/ 	.short	0x0010


	//----- nvinfo : EIATTR_SW_WAR
	.align		4
.L_575:
        /*0060*/ 	.byte	0x04, 0x36
        /*0062*/ 	.short	(.L_577 - .L_576)
.L_576:
        /*0064*/ 	.word	0x00000008
.L_577:


//--------------------- .nv.info._Z9resetValsPii  --------------------------
	.section	.nv.info._Z9resetValsPii,"",@"SHT_CUDA_INFO"
	.sectionflags	@""
	.align	4


	//----- nvinfo : EIATTR_CUDA_API_VERSION
	.align		4
        /*0000*/ 	.byte	0x04, 0x37
        /*0002*/ 	.short	(.L_579 - .L_578)
.L_578:
        /*0004*/ 	.word	0x00000082


	//----- nvinfo : EIATTR_KPARAM_INFO
	.align		4
.L_579:
        /*0008*/ 	.byte	0x04, 0x17
        /*000a*/ 	.short	(.L_581 - .L_580)
.L_580:
        /*000c*/ 	.word	0x00000000
        /*0010*/ 	.short	0x0001
        /*0012*/ 	.short	0x0008
        /*0014*/ 	.byte	0x00, 0xf0, 0x11, 0x00


	//----- nvinfo : EIATTR_KPARAM_INFO
	.align		4
.L_581:
        /*0018*/ 	.byte	0x04, 0x17
        /*001a*/ 	.short	(.L_583 - .L_582)
.L_582:
        /*001c*/ 	.word	0x00000000
        /*0020*/ 	.short	0x0000
        /*0022*/ 	.short	0x0000
        /*0024*/ 	.byte	0x00, 0xf5, 0x21, 0x00


	//----- nvinfo : EIATTR_SPARSE_MMA_MASK
	.align		4
.L_583:
        /*0028*/ 	.byte	0x03, 0x50
        /*002a*/ 	.short	0x0000


	//----- nvinfo : EIATTR_MAXREG_COUNT
	.align		4
        /*002c*/ 	.byte	0x03, 0x1b
        /*002e*/ 	.short	0x00ff


	//----- nvinfo : EIATTR_MERCURY_ISA_VERSION
	.align		4
        /*0030*/ 	.byte	0x03, 0x5f
        /*0032*/ 	.short	0x0101


	//----- nvinfo : EIATTR_VRC_CTA_INIT_COUNT
	.align		4
        /*0034*/ 	.byte	0x02, 0x4a
	.zero		1
	.zero		1


	//----- nvinfo : EIATTR_EXIT_INSTR_OFFSETS
	.align		4
        /*0038*/ 	.byte	0x04, 0x1c
        /*003a*/ 	.short	(.L_585 - .L_584)


	//   ....[0]....
.L_584:
        /*003c*/ 	.word	0x00000070


	//   ....[1]....
        /*0040*/ 	.word	0x000000c0


	//----- nvinfo : EIATTR_CBANK_PARAM_SIZE
	.align		4
.L_585:
        /*0044*/ 	.byte	0x03, 0x19
        /*0046*/ 	.short	0x000c


	//----- nvinfo : EIATTR_PARAM_CBANK
	.align		4
        /*0048*/ 	.byte	0x04, 0x0a
        /*004a*/ 	.short	(.L_587 - .L_586)
	.align		4
.L_586:
        /*004c*/ 	.word	index@(.nv.constant0._Z9resetValsPii)
        /*0050*/ 	.short	0x0380
        /*0052*/ 	.short	0x000c


	//----- nvinfo : EIATTR_SW_WAR
	.align		4
.L_587:
        /*0054*/ 	.byte	0x04, 0x36
        /*0056*/ 	.short	(.L_589 - .L_588)
.L_588:
        /*0058*/ 	.word	0x00000008
.L_589:


//--------------------- .nv.info._Z16dataSplitCompactPfS_PiS_S0_S_l --------------------------
	.section	.nv.info._Z16dataSplitCompactPfS_PiS_S0_S_l,"",@"SHT_CUDA_INFO"
	.sectionflags	@""
	.align	4


	//----- nvinfo : EIATTR_CUDA_API_VERSION
	.align		4
        /*0000*/ 	.byte	0x04, 0x37
        /*0002*/ 	.short	(.L_591 - .L_590)
.L_590:
        /*0004*/ 	.word	0x00000082


	//----- nvinfo : EIATTR_KPARAM_INFO
	.align		4
.L_591:
        /*0008*/ 	.byte	0x04, 0x17
        /*000a*/ 	.short	(.L_593 - .L_592)
.L_592:
        /*000c*/ 	.word	0x00000000
        /*0010*/ 	.short	0x0006
        /*0012*/ 	.short	0x0030
        /*0014*/ 	.byte	0x00, 0xf0, 0x21, 0x00


	//----- nvinfo : EIATTR_KPARAM_INFO
	.align		4
.L_593:
        /*0018*/ 	.byte	0x04, 0x17
        /*001a*/ 	.short	(.L_595 - .L_594)
.L_594:
        /*001c*/ 	.word	0x00000000
        /*0020*/ 	.short	0x0005
        /*0022*/ 	.short	0x0028
        /*0024*/ 	.byte	0x00, 0xf5, 0x21, 0x00


	//----- nvinfo : EIATTR_KPARAM_INFO
	.align		4
.L_595:
        /*0028*/ 	.byte	0x04, 0x17
        /*002a*/ 	.short	(.L_597 - .L_596)
.L_596:
        /*002c*/ 	.word	0x00000000
        /*0030*/ 	.short	0x0004
        /*0032*/ 	.short	0x0020
        /*0034*/ 	.byte	0x00, 0xf5, 0x21, 0x00


	//----- nvinfo : EIATTR_KPARAM_INFO
	.align		4
.L_597:
        /*0038*/ 	.byte	0x04, 0x17
        /*003a*/ 	.short	(.L_599 - .L_598)
.L_598:
        /*003c*/ 	.word	0x00000000
        /*0040*/ 	.short	0x0003
        /*0042*/ 	.short	0x0018
        /*0044*/ 	.byte	0x00, 0xf5, 0x21, 0x00


	//----- nvinfo : EIATTR_KPARAM_INFO
	.align		4
.L_599:
        /*0048*/ 	.byte	0x04, 0x17
        /*004a*/ 	.short	(.L_601 - .L_600)
.L_600:
        /*004c*/ 	.word	0x00000000
        /*0050*/ 	.short	0x0002
        /*0052*/ 	.short	0x0010
        /*0054*/ 	.byte	0x00, 0xf5, 0x21, 0x00


	//----- nvinfo : EIATTR_KPARAM_INFO
	.align		4
.L_601:
        /*0058*/ 	.byte	0x04, 0x17
        /*005a*/ 	.short	(.L_603 - .L_602)
.L_602:
        /*005c*/ 	.word	0x00000000
        /*0060*/ 	.short	0x0001
        /*0062*/ 	.short	0x0008
        /*0064*/ 	.byte	0x00, 0xf5, 0x21, 0x00


	//----- nvinfo : EIATTR_KPARAM_INFO
	.align		4
.L_603:
        /*0068*/ 	.byte	0x04, 0x17
        /*006a*/ 	.short	(.L_605 - .L_604)
.L_604:
        /*006c*/ 	.word	0x00000000
        /*0070*/ 	.short	0x0000
        /*0072*/ 	.short	0x0000
        /*0074*/ 	.byte	0x00, 0xf5, 0x21, 0x00


	//----- nvinfo : EIATTR_SPARSE_MMA_MASK
	.align		4
.L_605:
        /*0078*/ 	.byte	0x03, 0x50
        /*007a*/ 	.short	0x0000


	//----- nvinfo : EIATTR_MAXREG_COUNT
	.align		4
        /*007c*/ 	.byte	0x03, 0x1b
        /*007e*/ 	.short	0x00ff


	//----- nvinfo : EIATTR_MERCURY_ISA_VERSION
	.align		4
        /*0080*/ 	.byte	0x03, 0x5f
        /*0082*/ 	.short	0x0101


	//----- nvinfo : EIATTR_INT_WARP_WIDE_INSTR_OFFSETS
	.align		4
        /*0084*/ 	.byte	0x04, 0x31
        /*0086*/ 	.short	(.L_607 - .L_606)


	//   ....[0]....
.L_606:
        /*0088*/ 	.word	0x00000150


	//   ....[1]....
        /*008c*/ 	.word	0x00000210


	//   ....[2]....
        /*0090*/ 	.word	0x00000250


	//   ....[3]....
        /*0094*/ 	.word	0x00000310


	//----- nvinfo : EIATTR_VRC_CTA_INIT_COUNT
	.align		4
.L_607:
        /*0098*/ 	.byte	0x02, 0x4a
	.zero		1
	.zero		1


	//----- nvinfo : EIATTR_EXIT_INSTR_OFFSETS
	.align		4
        /*009c*/ 	.byte	0x04, 0x1c
        /*009e*/ 	.short	(.L_609 - .L_608)


	//   ....[0]....
.L_608:
        /*00a0*/ 	.word	0x00000090


	//   ....[1]....
        /*00a4*/ 	.word	0x00000380


	//----- nvinfo : EIATTR_CRS_STACK_SIZE
	.align		4
.L_609:
        /*00a8*/ 	.byte	0x04, 0x1e
        /*00aa*/ 	.short	(.L_611 - .L_610)
.L_610:
        /*00ac*/ 	.word	0x00000000


	//----- nvinfo : EIATTR_CBANK_PARAM_SIZE
	.align		4
.L_611:
        /*00b0*/ 	.byte	0x03, 0x19
        /*00b2*/ 	.short	0x0038


	//----- nvinfo : EIATTR_PARAM_CBANK
	.align		4
        /*00b4*/ 	.byte	0x04, 0x0a
        /*00b6*/ 	.short	(.L_613 - .L_612)
	.align		4
.L_612:
        /*00b8*/ 	.word	index@(.nv.constant0._Z16dataSplitCompactPfS_PiS_S0_S_l)
        /*00bc*/ 	.short	0x0380
        /*00be*/ 	.short	0x0038


	//----- nvinfo : EIATTR_SW_WAR
	.align		4
.L_613:
        /*00c0*/ 	.byte	0x04, 0x36
        /*00c2*/ 	.short	(.L_615 - .L_614)
.L_614:
        /*00c4*/ 	.word	0x00000008
.L_615:


//--------------------- .nv.info._Z10cuDecimatePfS_mi --------------------------
	.section	.nv.info._Z10cuDecimatePfS_mi,"",@"SHT_CUDA_INFO"
	.sectionflags	@""
	.align	4


	//----- nvinfo : EIATTR_CUDA_API_VERSION
	.align		4
        /*0000*/ 	.byte	0x04, 0x37
        /*0002*/ 	.short	(.L_617 - .L_616)
.L_616:
        /*0004*/ 	.word	0x00000082


	//----- nvinfo : EIATTR_KPARAM_INFO
	.align		4
.L_617:
        /*0008*/ 	.byte	0x04, 0x17
        /*000a*/ 	.short	(.L_619 - .L_618)
.L_618:
        /*000c*/ 	.word	0x00000000
        /*0010*/ 	.short	0x0003
        /*0012*/ 	.short	0x0018
        /*0014*/ 	.byte	0x00, 0xf0, 0x11, 0x00


	//----- nvinfo : EIATTR_KPARAM_INFO
	.align		4
.L_619:
        /*0018*/ 	.byte	0x04, 0x17
        /*001a*/ 	.short	(.L_621 - .L_620)
.L_620:
        /*001c*/ 	.word	0x00000000
        /*0020*/ 	.short	0x0002
        /*0022*/ 	.short	0x0010
        /*0024*/ 	.byte	0x00, 0xf0, 0x21, 0x00


	//----- nvinfo : EIATTR_KPARAM_INFO
	.align		4
.L_621:
        /*0028*/ 	.byte	0x04, 0x17
        /*002a*/ 	.short	(.L_623 - .L_622)
.L_622:
        /*002c*/ 	.word	0x00000000
        /*0030*/ 	.short	0x0001
        /*0032*/ 	.short	0x0008
        /*0034*/ 	.byte	0x00, 0xf5, 0x21, 0x00


	//----- nvinfo : EIATTR_KPARAM_INFO
	.align		4
.L_623:
        /*0038*/ 	.byte	0x04, 0x17
        /*003a*/ 	.short	(.L_625 - .L_624)
.L_624:
        /*003c*/ 	.word	0x00000000
        /*0040*/ 	.short	0x0000
        /*0042*/ 	.short	0x0000
        /*0044*/ 	.byte	0x00, 0xf5, 0x21, 0x00


	//----- nvinfo : EIATTR_SPARSE_MMA_MASK
	.align		4
.L_625:
        /*0048*/ 	.byte	0x03, 0x50
        /*004a*/ 	.short	0x0000


	//----- nvinfo : EIATTR_MAXREG_COUNT
	.align		4
        /*004c*/ 	.byte	0x03, 0x1b
        /*004e*/ 	.short	0x00ff


	//----- nvinfo : EIATTR_MERCURY_ISA_VERSION
	.align		4
        /*0050*/ 	.byte	0x03, 0x5f
        /*0052*/ 	.short	0x0101


	//----- nvinfo : EIATTR_VRC_CTA_INIT_COUNT
	.align		4
        /*0054*/ 	.byte	0x02, 0x4a
	.zero		1
	.zero		1


	//----- nvinfo : EIATTR_EXIT_INSTR_OFFSETS
	.align		4
        /*0058*/ 	.byte	0x04, 0x1c
        /*005a*/ 	.short	(.L_627 - .L_626)


	//   ....[0]....
.L_626:
        /*005c*/ 	.word	0x00000090


	//   ....[1]....
        /*0060*/ 	.word	0x00000240


	//   ....[2]....
        /*0064*/ 	.word	0x00000340


	//----- nvinfo : EIATTR_CBANK_PARAM_SIZE
	.align		4
.L_627:
        /*0068*/ 	.byte	0x03, 0x19
        /*006a*/ 	.short	0x001c


	//----- nvinfo : EIATTR_PARAM_CBANK
	.align		4
        /*006c*/ 	.byte	0x04, 0x0a
        /*006e*/ 	.short	(.L_629 - .L_628)
	.align		4
.L_628:
        /*0070*/ 	.word	index@(.nv.constant0._Z10cuDecimatePfS_mi)
        /*0074*/ 	.short	0x0380
        /*0076*/ 	.short	0x001c


	//----- nvinfo : EIATTR_SW_WAR
	.align		4
.L_629:
        /*0078*/ 	.byte	0x04, 0x36
        /*007a*/ 	.short	(.L_631 - .L_630)
.L_630:
        /*007c*/ 	.word	0x00000008
.L_631:


//--------------------- .nv.info._Z18cubMedianOfMediansPfS_m --------------------------
	.section	.nv.info._Z18cubMedianOfMediansPfS_m,"",@"SHT_CUDA_INFO"
	.sectionflags	@""
	.align	4


	//----- nvinfo : EIATTR_CUDA_API_VERSION
	.align		4
        /*0000*/ 	.byte	0x04, 0x37
        /*0002*/ 	.short	(.L_633 - .L_632)
.L_632:
        /*0004*/ 	.word	0x00000082


	//----- nvinfo : EIATTR_KPARAM_INFO
	.align		4
.L_633:
        /*0008*/ 	.byte	0x04, 0x17
        /*000a*/ 	.short	(.L_635 - .L_634)
.L_634:
        /*000c*/ 	.word	0x00000000
        /*0010*/ 	.short	0x0002
        /*0012*/ 	.short	0x0010
        /*0014*/ 	.byte	0x00, 0xf0, 0x21, 0x00


	//----- nvinfo : EIATTR_KPARAM_INFO
	.align		4
.L_635:
        /*0018*/ 	.byte	0x04, 0x17
        /*001a*/ 	.short	(.L_637 - .L_636)
.L_636:
        /*001c*/ 	.word	0x00000000
        /*0020*/ 	.short	0x0001
        /*0022*/ 	.short	0x0008
        /*0024*/ 	.byte	0x00, 0xf5, 0x21, 0x00


	//----- nvinfo : EIATTR_KPARAM_INFO
	.align		4
.L_637:
        /*0028*/ 	.byte	0x04, 0x17
        /*002a*/ 	.short	(.L_639 - .L_638)
.L_638:
        /*002c*/ 	.word	0x00000000
        /*0030*/ 	.short	0x0000
        /*0032*/ 	.short	0x0000
        /*0034*/ 	.byte	0x00, 0xf5, 0x21, 0x00


	//----- nvinfo : EIATTR_SPARSE_MMA_MASK
	.align		4
.L_639:
        /*0038*/ 	.byte	0x03, 0x50
        /*003a*/ 	.short	0x0000


	//----- nvinfo : EIATTR_MAXREG_COUNT
	.align		4
        /*003c*/ 	.byte	0x03, 0x1b
        /*003e*/ 	.short	0x00ff


	//----- nvinfo : EIATTR_NUM_BARRIERS
	.align		4
        /*0040*/ 	.byte	0x02, 0x4c
        /*0042*/ 	.byte	0x01
	.zero		1


	//----- nvinfo : EIATTR_MERCURY_ISA_VERSION
	.align		4
        /*0044*/ 	.byte	0x03, 0x5f
        /*0046*/ 	.short	0x0101


	//----- nvinfo : EIATTR_COOP_GROUP_MASK_REGIDS
	.align		4
        /*0048*/ 	.byte	0x04, 0x29
        /*004a*/ 	.short	(.L_641 - .L_640)


	//   ....[0]....
.L_640:
        /*004c*/ 	.word	0xffffffff


	//   ....[1]....
        /*0050*/ 	.word	0xffffffff


	//   ....[2]....
        /*0054*/ 	.word	0xffffffff


	//   ....[3]....
        /*0058*/ 	.word	0xffffffff


	//   ....[4]....
        /*005c*/ 	.word	0xffffffff


	//----- nvinfo : EIATTR_COOP_GROUP_INSTR_OFFSETS
	.align		4
.L_641:
        /*0060*/ 	.byte	0x04, 0x28
        /*0062*/ 	.short	(.L_643 - .L_642)


	//   ....[0]....
.L_642:
        /*0064*/ 	.word	0x00000ed0


	//   ....[1]....
        /*0068*/ 	.word	0x00000ef0


	//   ....[2]....
        /*006c*/ 	.word	0x00000f20


	//   ....[3]....
        /*0070*/ 	.word	0x00000f60


	//   ....[4]....
        /*0074*/ 	.word	0x00000fa0


	//----- nvinfo : EIATTR_VRC_CTA_INIT_COUNT
	.align		4
.L_643:
        /*0078*/ 	.byte	0x02, 0x4a
	.zero		1
	.zero		1


	//----- nvinfo : EIATTR_EXIT_INSTR_OFFSETS
	.align		4
        /*007c*/ 	.byte	0x04, 0x1c
        /*007e*/ 	.short	(.L_645 - .L_644)


	//   ....[0]....
.L_644:
        /*0080*/ 	.word	0x000016e0


	//   ....[1]....
        /*0084*/ 	.word	0x00001a10


	//----- nvinfo : EIATTR_CRS_STACK_SIZE
	.align		4
.L_645:
        /*0088*/ 	.byte	0x04, 0x1e
        /*008a*/ 	.short	(.L_647 - .L_646)
.L_646:
        /*008c*/ 	.word	0x00000000


	//----- nvinfo : EIATTR_CBANK_PARAM_SIZE
	.align		4
.L_647:
        /*0090*/ 	.byte	0x03, 0x19
        /*0092*/ 	.short	0x0018


	//----- nvinfo : EIATTR_PARAM_CBANK
	.align		4
        /*0094*/ 	.byte	0x04, 0x0a
        /*0096*/ 	.short	(.L_649 - .L_648)
	.align		4
.L_648:
        /*0098*/ 	.word	index@(.nv.constant0._Z18cubMedianOfMediansPfS_m)
        /*009c*/ 	.short	0x0380
        /*009e*/ 	.short	0x0018


	//----- nvinfo : EIATTR_SW_WAR
	.align		4
.L_649:
        /*00a0*/ 	.byte	0x04, 0x36
        /*00a2*/ 	.short	(.L_651 - .L_650)
.L_650:
        /*00a4*/ 	.word	0x00000008
.L_651:


//--------------------- .nv.info._Z17cuMedianOfMediansPfS_m14momOutputStyle --------------------------
	.section	.nv.info._Z17cuMedianOfMediansPfS_m14momOutputStyle,"",@"SHT_CUDA_INFO"
	.sectionflags	@""
	.align	4


	//----- nvinfo : EIATTR_CUDA_API_VERSION
	.align		4
        /*0000*/ 	.byte	0x04, 0x37
        /*0002*/ 	.short	(.L_653 - .L_652)
.L_652:
        /*0004*/ 	.word	0x00000082


	//----- nvinfo : EIATTR_KPARAM_INFO
	.align		4
.L_653:
        /*0008*/ 	.byte	0x04, 0x17
        /*000a*/ 	.short	(.L_655 - .L_654)
.L_654:
        /*000c*/ 	.word	0x00000000
        /*0010*/ 	.short	0x0003
        /*0012*/ 	.short	0x0018
        /*0014*/ 	.byte	0x00, 0xf0, 0x11, 0x00


	//----- nvinfo : EIATTR_KPARAM_INFO
	.align		4
.L_655:
        /*0018*/ 	.byte	0x04, 0x17
        /*001a*/ 	.short	(.L_657 - .L_656)
.L_656:
        /*001c*/ 	.word	0x00000000
        /*0020*/ 	.short	0x0002
        /*0022*/ 	.short	0x0010
        /*0024*/ 	.byte	0x00, 0xf0, 0x21, 0x00


	//----- nvinfo : EIATTR_KPARAM_INFO
	.align		4
.L_657:
        /*0028*/ 	.byte	0x04, 0x17
        /*002a*/ 	.short	(.L_659 - .L_658)
.L_658:
        /*002c*/ 	.word	0x00000000
        /*0030*/ 	.short	0x0001
        /*0032*/ 	.short	0x0008
        /*0034*/ 	.byte	0x00, 0xf5, 0x21, 0x00


	//----- nvinfo : EIATTR_KPARAM_INFO
	.align		4
.L_659:
        /*0038*/ 	.byte	0x04, 0x17
        /*003a*/ 	.short	(.L_661 - .L_660)
.L_660:
        /*003c*/ 	.word	0x00000000
        /*0040*/ 	.short	0x0000
        /*0042*/ 	.short	0x0000
        /*0044*/ 	.byte	0x00, 0xf5, 0x21, 0x00


	//----- nvinfo : EIATTR_SPARSE_MMA_MASK
	.align		4
.L_661:
        /*0048*/ 	.byte	0x03, 0x50
        /*004a*/ 	.short	0x0000


	//----- nvinfo : EIATTR_MAXREG_COUNT
	.align		4
        /*004c*/ 	.byte	0x03, 0x1b
        /*004e*/ 	.short	0x00ff


	//----- nvinfo : EIATTR_NUM_BARRIERS
	.align		4
        /*0050*/ 	.byte	0x02, 0x4c
        /*0052*/ 	.byte	0x01
	.zero		1


	//----- nvinfo : EIATTR_MERCURY_ISA_VERSION
	.align		4
        /*0054*/ 	.byte	0x03, 0x5f
        /*0056*/ 	.short	0x0101


	//----- nvinfo : EIATTR_VRC_CTA_INIT_COUNT
	.align		4
        /*0058*/ 	.byte	0x02, 0x4a
	.zero		1
	.zero		1


	//----- nvinfo : EIATTR_EXIT_INSTR_OFFSETS
	.align		4
        /*005c*/ 	.byte	0x04, 0x1c
        /*005e*/ 	.short	(.L_663 - .L_662)


	//   ....[0]....
.L_662:
        /*0060*/ 	.word	0x000000d0


	//   ....[1]....
        /*0064*/ 	.word	0x00000c20


	//   ....[2]....
        /*0068*/ 	.word	0x00000cb0


	//----- nvinfo : EIATTR_CRS_STACK_SIZE
	.align		4
.L_663:
        /*006c*/ 	.byte	0x04, 0x1e
        /*006e*/ 	.short	(.L_665 - .L_664)
.L_664:
        /*0070*/ 	.word	0x00000000


	//----- nvinfo : EIATTR_CBANK_PARAM_SIZE
	.align		4
.L_665:
        /*0074*/ 	.byte	0x03, 0x19
        /*0076*/ 	.short	0x001c


	//----- nvinfo : EIATTR_PARAM_CBANK
	.align		4
        /*0078*/ 	.byte	0x04, 0x0a
        /*007a*/ 	.short	(.L_667 - .L_666)
	.align		4
.L_666:
        /*007c*/ 	.word	index@(.nv.constant0._Z17cuMedianOfMediansPfS_m14momOutputStyle)
        /*0080*/ 	.short	0x0380
        /*0082*/ 	.short	0x001c


	//----- nvinfo : EIATTR_SW_WAR
	.align		4
.L_667:
        /*0084*/ 	.byte	0x04, 0x36
        /*0086*/ 	.short	(.L_669 - .L_668)
.L_668:
        /*0088*/ 	.word	0x00000008
.L_669:


//--------------------- .nv.callgraph             --------------------------
	.section	.nv.callgraph,"",@"SHT_CUDA_CALLGRAPH"
	.align	4
	.sectionentsize	8
	.align		4
        /*0000*/ 	.word	0x00000000
	.align		4
        /*0004*/ 	.word	0xffffffff
	.align		4
        /*0008*/ 	.word	index@(_Z18randValQuickKernelPfS_ml)
	.align		4
        /*000c*/ 	.word	index@(vprintf)
	.align		4
        /*0010*/ 	.word	0x00000000
	.align		4
        /*0014*/ 	.word	0xfffffffe
	.align		4
        /*0018*/ 	.word	0x00000000
	.align		4
        /*001c*/ 	.word	0xfffffffd
	.align		4
        /*0020*/ 	.word	0x00000000
	.align		4
        /*0024*/ 	.word	0xfffffffc


//--------------------- .nv.constant4             --------------------------
	.section	.nv.constant4,"a",@progbits
	.align	8
	.align		8
.nv.constant4:
        /*0000*/ 	.dword	precalc_xorwow_matrix
	.align		8
        /*0008*/ 	.dword	precalc_xorwow_offset_matrix
	.align		8
        /*0010*/ 	.dword	mrg32k3aM1
	.align		8
        /*0018*/ 	.dword	mrg32k3aM2
	.align		8
        /*0020*/ 	.dword	mrg32k3aM1SubSeq
	.align		8
        /*0028*/ 	.dword	mrg32k3aM2SubSeq
	.align		8
        /*0030*/ 	.dword	mrg32k3aM1Seq
	.align		8
        /*0038*/ 	.dword	mrg32k3aM2Seq
	.align		8
        /*0040*/ 	.dword	_ZN34_INTERNAL_9855e621_4_k_cu_2d9668eb4cuda3std3__45__cpo5beginE
	.align		8
        /*0048*/ 	.dword	_ZN34_INTERNAL_9855e621_4_k_cu_2d9668eb4cuda3std3__45__cpo3endE
	.align		8
        /*0050*/ 	.dword	_ZN34_INTERNAL_9855e621_4_k_cu_2d9668eb4cuda3std3__45__cpo6cbeginE
	.align		8
        /*0058*/ 	.dword	_ZN34_INTERNAL_9855e621_4_k_cu_2d9668eb4cuda3std3__45__cpo4cendE
	.align		8
        /*0060*/ 	.dword	_ZN34_INTERNAL_9855e621_4_k_cu_2d9668eb4cuda3std3__45__cpo6rbeginE
	.align		8
        /*0068*/ 	.dword	_ZN34_INTERNAL_9855e621_4_k_cu_2d9668eb4cuda3std3__45__cpo4rendE
	.align		8
        /*0070*/ 	.dword	_ZN34_INTERNAL_9855e621_4_k_cu_2d9668eb4cuda3std3__45__cpo7crbeginE
	.align		8
        /*0078*/ 	.dword	_ZN34_INTERNAL_9855e621_4_k_cu_2d9668eb4cuda3std3__45__cpo5crendE
	.align		8
        /*0080*/ 	.dword	_ZN34_INTERNAL_9855e621_4_k_cu_2d9668eb4cuda3std3__436_GLOBAL__N__9855e621_4_k_cu_2d9668eb6ignoreE
	.align		8
        /*0088*/ 	.dword	_ZN34_INTERNAL_9855e621_4_k_cu_2d9668eb4cuda3std3__419piecewise_constructE
	.align		8
        /*0090*/ 	.dword	_ZN34_INTERNAL_9855e621_4_k_cu_2d9668eb4cuda3std3__48in_placeE
	.align		8
        /*0098*/ 	.dword	_ZN34_INTERNAL_9855e621_4_k_cu_2d9668eb4cuda3std3__420unreachable_sentinelE
	.align		8
        /*00a0*/ 	.dword	_ZN34_INTERNAL_9855e621_4_k_cu_2d9668eb4cuda3std3__47nulloptE
	.align		8
        /*00a8*/ 	.dword	_ZN34_INTERNAL_9855e621_4_k_cu_2d9668eb4cuda3std3__48unexpectE
	.align		8
        /*00b0*/ 	.dword	_ZN34_INTERNAL_9855e621_4_k_cu_2d9668eb4cuda3std6ranges3__45__cpo4swapE
	.align		8
        /*00b8*/ 	.dword	_ZN34_INTERNAL_9855e621_4_k_cu_2d9668eb4cuda3std6ranges3__45__cpo9iter_moveE
	.align		8
        /*00c0*/ 	.dword	_ZN34_INTERNAL_9855e621_4_k_cu_2d9668eb4cuda3std6ranges3__45__cpo5beginE
	.align		8
        /*00c8*/ 	.dword	_ZN34_INTERNAL_9855e621_4_k_cu_2d9668eb4cuda3std6ranges3__45__cpo3endE
	.align		8
        /*00d0*/ 	.dword	_ZN34_INTERNAL_9855e621_4_k_cu_2d9668eb4cuda3std6ranges3__45__cpo6cbeginE
	.align		8
        /*00d8*/ 	.dword	_ZN34_INTERNAL_9855e621_4_k_cu_2d9668eb4cuda3std6ranges3__45__cpo4cendE
	.align		8
        /*00e0*/ 	.dword	_ZN34_INTERNAL_9855e621_4_k_cu_2d9668eb4cuda3std6ranges3__45__cpo7advanceE
	.align		8
        /*00e8*/ 	.dword	_ZN34_INTERNAL_9855e621_4_k_cu_2d9668eb4cuda3std6ranges3__45__cpo9iter_swapE
	.align		8
        /*00f0*/ 	.dword	_ZN34_INTERNAL_9855e621_4_k_cu_2d9668eb4cuda3std6ranges3__45__cpo4nextE
	.align		8
        /*00f8*/ 	.dword	_ZN34_INTERNAL_9855e621_4_k_cu_2d9668eb4cuda3std6ranges3__45__cpo4prevE
	.align		8
        /*0100*/ 	.dword	_ZN34_INTERNAL_9855e621_4_k_cu_2d9668eb4cuda3std6ranges3__45__cpo4dataE
	.align		8
        /*0108*/ 	.dword	_ZN34_INTERNAL_9855e621_4_k_cu_2d9668eb4cuda3std6ranges3__45__cpo5cdataE
	.align		8
        /*0110*/ 	.dword	_ZN34_INTERNAL_9855e621_4_k_cu_2d9668eb4cuda3std6ranges3__45__cpo4sizeE
	.align		8
        /*0118*/ 	.dword	_ZN34_INTERNAL_9855e621_4_k_cu_2d9668eb4cuda3std6ranges3__45__cpo5ssizeE
	.align		8
        /*0120*/ 	.dword	_ZN34_INTERNAL_9855e621_4_k_cu_2d9668eb4cuda3std6ranges3__45__cpo8distanceE
	.align		8
        /*0128*/ 	.dword	_ZN34_INTERNAL_9855e621_4_k_cu_2d9668eb6thrust24THRUST_300001_SM_1000_NS6system6detail10sequential3seqE
	.align		8
        /*0130*/ 	.dword	_ZN34_INTERNAL_9855e621_4_k_cu_2d9668eb6thrust24THRUST_300001_SM_1000_NS12placeholders2_1E
	.align		8
        /*0138*/ 	.dword	_ZN34_INTERNAL_9855e621_4_k_cu_2d9668eb6thrust24THRUST_300001_SM_1000_NS12placeholders2_2E
	.align		8
        /*0140*/ 	.dword	_ZN34_INTERNAL_9855e621_4_k_cu_2d9668eb6thrust24THRUST_300001_SM_1000_NS12placeholders2_3E
	.align		8
        /*0148*/ 	.dword	_ZN34_INTERNAL_9855e621_4_k_cu_2d9668eb6thrust24THRUST_300001_SM_1000_NS12placeholders2_4E
	.align		8
        /*0150*/ 	.dword	_ZN34_INTERNAL_9855e621_4_k_cu_2d9668eb6thrust24THRUST_300001_SM_1000_NS12placeholders2_5E
	.align		8
        /*0158*/ 	.dword	_ZN34_INTERNAL_9855e621_4_k_cu_2d9668eb6thrust24THRUST_300001_SM_1000_NS12placeholders2_6E
	.align		8
        /*0160*/ 	.dword	_ZN34_INTERNAL_9855e621_4_k_cu_2d9668eb6thrust24THRUST_300001_SM_1000_NS12placeholders2_7E
	.align		8
        /*0168*/ 	.dword	_ZN34_INTERNAL_9855e621_4_k_cu_2d9668eb6thrust24THRUST_300001_SM_1000_NS12placeholders2_8E
	.align		8
        /*0170*/ 	.dword	_ZN34_INTERNAL_9855e621_4_k_cu_2d9668eb6thrust24THRUST_300001_SM_1000_NS12placeholders2_9E
	.align		8
        /*0178*/ 	.dword	_ZN34_INTERNAL_9855e621_4_k_cu_2d9668eb6thrust24THRUST_300001_SM_1000_NS12placeholders3_10E
	.align		8
        /*0180*/ 	.dword	$str
	.align		8
        /*0188*/ 	.dword	vprintf


//--------------------- .nv.constant3             --------------------------
	.section	.nv.constant3,"a",@progbits
	.align	8
.nv.constant3:
	.type		__cr_lgamma_table,@object
	.size		__cr_lgamma_table,(.L_8 - __cr_lgamma_table)
__cr_lgamma_table:
        /*0000*/ 	.byte	0x00, 0x00, 0x00, 0x00, 0x00, 0x00, 0x00, 0x00, 0x00, 0x00, 0x00, 0x00, 0x00, 0x00, 0x00, 0x00
        /*0010*/ 	.byte	0xef, 0x39, 0xfa, 0xfe, 0x42, 0x2e, 0xe6, 0x3f, 0x02, 0x20, 0x2a, 0xfa, 0x0b, 0xab, 0xfc, 0x3f
        /*0020*/ 	.byte	0xf9, 0x2c, 0x92, 0x7c, 0xa7, 0x6c, 0x09, 0x40, 0xc9, 0x79, 0x44, 0x3c, 0x64, 0x26, 0x13, 0x40
        /*0030*/ 	.byte	0xca, 0x01, 0xcf, 0x3a, 0x27, 0x51, 0x1a, 0x40, 0x30, 0xcc, 0x2d, 0xf3, 0xe1, 0x0c, 0x21, 0x40
        /*0040*/ 	.byte	0x0d, 0xb7, 0xfc, 0x82, 0x8e, 0x35, 0x25, 0x40
.L_8:


//--------------------- .text._ZN3cub18CUB_300001_SM_10006detail10radix_sort29DeviceRadixSortOnesweepKernelINS1_5radix10policy_hubIfNS0_8NullTypeEyE10Policy1000ELNS0_9SortOrderE0EfS6_yiiNS1_21identity_decomposer_tEEEvPT5_SC_PT3_PKSD_PT1_PKSH_PT2_PKSL_T4_iiT6_ --------------------------
	.section	.text._ZN3cub18CUB_300001_SM_10006detail10radix_sort29DeviceRadixSortOnesweepKernelINS1_5radix10policy_hubIfNS0_8NullTypeEyE10Policy1000ELNS0_9SortOrderE0EfS6_yiiNS1_21identity_decomposer_tEEEvPT5_SC_PT3_PKSD_PT1_PKSH_PT2_PKSL_T4_iiT6_,"ax",@progbits
	.align	128
        .global         _ZN3cub18CUB_300001_SM_10006detail10radix_sort29DeviceRadixSortOnesweepKernelINS1_5radix10policy_hubIfNS0_8NullTypeEyE10Policy1000ELNS0_9SortOrderE0EfS6_yiiNS1_21identity_decomposer_tEEEvPT5_SC_PT3_PKSD_PT1_PKSH_PT2_PKSL_T4_iiT6_
        .type           _ZN3cub18CUB_300001_SM_10006detail10radix_sort29DeviceRadixSortOnesweepKernelINS1_5radix10policy_hubIfNS0_8NullTypeEyE10Policy1000ELNS0_9SortOrderE0EfS6_yiiNS1_21identity_decomposer_tEEEvPT5_SC_PT3_PKSD_PT1_PKSH_PT2_PKSL_T4_iiT6_,@function
        .size           _ZN3cub18CUB_300001_SM_10006detail10radix_sort29DeviceRadixSortOnesweepKernelINS1_5radix10policy_hubIfNS0_8NullTypeEyE10Policy1000ELNS0_9SortOrderE0EfS6_yiiNS1_21identity_decomposer_tEEEvPT5_SC_PT3_PKSD_PT1_PKSH_PT2_PKSL_T4_iiT6_,(.L_x_581 - _ZN3cub18CUB_300001_SM_10006detail10radix_sort29DeviceRadixSortOnesweepKernelINS1_5radix10policy_hubIfNS0_8NullTypeEyE10Policy1000ELNS0_9SortOrderE0EfS6_yiiNS1_21identity_decomposer_tEEEvPT5_SC_PT3_PKSD_PT1_PKSH_PT2_PKSL_T4_iiT6_)
        .other          _ZN3cub18CUB_300001_SM_10006detail10radix_sort29DeviceRadixSortOnesweepKernelINS1_5radix10policy_hubIfNS0_8NullTypeEyE10Policy1000ELNS0_9SortOrderE0EfS6_yiiNS1_21identity_decomposer_tEEEvPT5_SC_PT3_PKSD_PT1_PKSH_PT2_PKSL_T4_iiT6_,@"STO_CUDA_ENTRY STV_DEFAULT"
_ZN3cub18CUB_300001_SM_10006detail10radix_sort29DeviceRadixSortOnesweepKernelINS1_5radix10policy_hubIfNS0_8NullTypeEyE10Policy1000ELNS0_9SortOrderE0EfS6_yiiNS1_21identity_decomposer_tEEEvPT5_SC_PT3_PKSD_PT1_PKSH_PT2_PKSL_T4_iiT6_:
.text._ZN3cub18CUB_300001_SM_10006detail10radix_sort29DeviceRadixSortOnesweepKernelINS1_5radix10policy_hubIfNS0_8NullTypeEyE10Policy1000ELNS0_9SortOrderE0EfS6_yiiNS1_21identity_decomposer_tEEEvPT5_SC_PT3_PKSD_PT1_PKSH_PT2_PKSL_T4_iiT6_:
[----:B------:R-:W-:Y:S01]  /*0000*/  LDC R1, c[0x0][0x37c] ;  /* 0x0000df00ff017b82 */ /* 0x000fe20000000800 */
[----:B------:R-:W0:Y:S01]  /*0010*/  S2R R3, SR_TID.X ;  /* 0x0000000000037919 */ /* 0x000e220000002100 */
[----:B------:R-:W-:Y:S01]  /*0020*/  MOV R29, 0x400 ;  /* 0x00000400001d7802 */ /* 0x000fe20000000f00 */
[----:B------:R-:W1:Y:S01]  /*0030*/  LDCU.64 UR6, c[0x0][0x358] ;  /* 0x00006b00ff0677ac */ /* 0x000e620008000a00 */
[----:B------:R-:W-:Y:S01]  /*0040*/  BSSY.RECONVERGENT B0, `(.L_x_0) ;  /* 0x000000c000007945 */ /* 0x000fe20003800200 */
[----:B------:R-:W2:Y:S01]  /*0050*/  S2R R0, SR_CgaCtaId ;  /* 0x0000000000007919 */ /* 0x000ea20000008800 */
[----:B0-----:R-:W-:Y:S02]  /*0060*/  ISETP.NE.AND P0, PT, R3, RZ, PT ;  /* 0x000000ff0300720c */ /* 0x001fe40003f05270 */
[----:B--2---:R-:W-:-:S11]  /*0070*/  LEA R29, R0, R29, 0x18 ;  /* 0x0000001d001d7211 */ /* 0x004fd600078ec0ff */
[----:B-1----:R-:W-:Y:S05]  /*0080*/  @P0 BRA `(.L_x_1) ;  /* 0x00000000001c0947 */ /* 0x002fea0003800000 */
[----:B------:R-:W0:Y:S01]  /*0090*/  LDC.64 R4, c[0x0][0x388] ;  /* 0x0000e200ff047b82 */ /* 0x000e220000000a00 */
[----:B------:R-:W-:-:S05]  /*00a0*/  IMAD.MOV.U32 R7, RZ, RZ, 0x1 ;  /* 0x00000001ff077424 */ /* 0x000fca00078e00ff */
[----:B0-----:R-:W2:Y:S02]  /*00b0*/  ATOMG.E.ADD.STRONG.GPU PT, R4, desc[UR6][R4.64], R7 ;  /* 0x80000007040479a8 */ /* 0x001ea400081ef106 */
[----:B------:R-:W0:Y:S01]  /*00c0*/  S2UR UR5, SR_CgaCtaId ;  /* 0x00000000000579c3 */ /* 0x000e220000008800 */
[----:B------:R-:W-:Y:S02]  /*00d0*/  UMOV UR4, 0x400 ;  /* 0x0000040000047882 */ /* 0x000fe40000000000 */
[----:B0-----:R-:W-:-:S09]  /*00e0*/  ULEA UR4, UR5, UR4, 0x18 ;  /* 0x0000000405047291 */ /* 0x001fd2000f8ec0ff */
[----:B--2---:R0:W-:Y:S03]  /*00f0*/  STS [UR4+0x6c00], R4 ;  /* 0x006c0004ff007988 */ /* 0x0041e60008000804 */
.L_x_1:
[----:B------:R-:W-:Y:S05]  /*0100*/  BSYNC.RECONVERGENT B0 ;  /* 0x0000000000007941 */ /* 0x000fea0003800200 */
.L_x_0:
[----:B------:R-:W-:Y:S01]  /*0110*/  BAR.SYNC.DEFER_BLOCKING 0x0 ;  /* 0x0000000000007b1d */ /* 0x000fe20000010000 */
[----:B------:R-:W-:-:S05]  /*0120*/  SHF.R.U32.HI R0, RZ, 0x5, R3 ;  /* 0x00000005ff007819 */ /* 0x000fca0000011603 */
[----:B------:R-:W1:Y:S01]  /*0130*/  LDCU UR4, c[0x0][0x3c0] ;  /* 0x00007800ff0477ac */ /* 0x000e620008000800 */
[----:B------:R-:W2:Y:S01]  /*0140*/  S2R R26, SR_LANEID ;  /* 0x00000000001a7919 */ /* 0x000ea20000000000 */
[----:B------:R-:W0:Y:S02]  /*0150*/  LDS R27, [R29+0x6c00] ;  /* 0x006c00001d1b7984 */ /* 0x000e240000000800 */
[----:B0-----:R-:W-:-:S04]  /*0160*/  IMAD R4, R27, 0x1b00, RZ ;  /* 0x00001b001b047824 */ /* 0x001fc800078e02ff */
[----:B------:R-:W-:Y:S01]  /*0170*/  VIADD R28, R4, 0x1b00 ;  /* 0x00001b00041c7836 */ /* 0x000fe20000000000 */
[----:B------:R-:W-:-:S04]  /*0180*/  SHF.R.S32.HI R8, RZ, 0x1f, R4 ;  /* 0x0000001fff087819 */ /* 0x000fc80000011404 */
[----:B-1----:R-:W-:-:S13]  /*0190*/  ISETP.GT.AND P0, PT, R28, UR4, PT ;  /* 0x000000041c007c0c */ /* 0x002fda000bf04270 */
[----:B--2---:R-:W-:Y:S05]  /*01a0*/  @P0 BRA `(.L_x_2) ;  /* 0x00000000006c0947 */ /* 0x004fea0003800000 */
[----:B------:R-:W0:Y:S01]  /*01b0*/  LDCU.64 UR4, c[0x0][0x3a8] ;  /* 0x00007500ff0477ac */ /* 0x000e220008000a00 */
[C---:B------:R-:W-:Y:S02]  /*01c0*/  LOP3.LUT R5, R3.reuse, 0x1f, RZ, 0xc0, !PT ;  /* 0x0000001f03057812 */ /* 0x040fe400078ec0ff */
[----:B------:R-:W-:-:S05]  /*01d0*/  LOP3.LUT R6, R3, 0x3e0, RZ, 0xc0, !PT ;  /* 0x000003e003067812 */ /* 0x000fca00078ec0ff */
[----:B------:R-:W-:-:S05]  /*01e0*/  IMAD R5, R6, 0x12, R5 ;  /* 0x0000001206057824 */ /* 0x000fca00078e0205 */
[----:B------:R-:W-:-:S05]  /*01f0*/  IADD3 R5, P0, PT, R4, R5, RZ ;  /* 0x0000000504057210 */ /* 0x000fca0007f1e0ff */
[----:B------:R-:W-:Y:S01]  /*0200*/  IMAD.X R8, RZ, RZ, R8, P0 ;  /* 0x000000ffff087224 */ /* 0x000fe200000e0608 */
[----:B0-----:R-:W-:-:S04]  /*0210*/  LEA R4, P0, R5, UR4, 0x2 ;  /* 0x0000000405047c11 */ /* 0x001fc8000f8010ff */
[----:B------:R-:W-:-:S05]  /*0220*/  LEA.HI.X R5, R5, UR5, R8, 0x2, P0 ;  /* 0x0000000505057c11 */ /* 0x000fca00080f1408 */
[----:B------:R0:W5:Y:S04]  /*0230*/  LDG.E R25, desc[UR6][R4.64] ;  /* 0x0000000604197981 */ /* 0x000168000c1e1900 */
        /* <DEDUP_REMOVED lines=16> */
[----:B------:R0:W5:Y:S01]  /*0340*/  LDG.E R8, desc[UR6][R4.64+0x880] ;  /* 0x0008800604087981 */ /* 0x000162000c1e1900 */
[----:B------:R-:W-:Y:S05]  /*0350*/  BRA `(.L_x_3) ;  /* 0x0000000400407947 */ /* 0x000fea0003800000 */
.L_x_2:
[----:B------:R-:W0:Y:S01]  /*0360*/  LDCU.64 UR8, c[0x0][0x3a8] ;  /* 0x00007500ff0877ac */ /* 0x000e220008000a00 */
[C---:B------:R-:W-:Y:S01]  /*0370*/  LOP3.LUT R5, R3.reuse, 0x1f, RZ, 0xc0, !PT ;  /* 0x0000001f03057812 */ /* 0x040fe200078ec0ff */
[----:B------:R-:W-:Y:S01]  /*0380*/  IMAD.MOV.U32 R25, RZ, RZ, 0x7fffffff ;  /* 0x7fffffffff197424 */ /* 0x000fe200078e00ff */
[----:B------:R-:W-:Y:S01]  /*0390*/  LOP3.LUT R6, R3, 0x3e0, RZ, 0xc0, !PT ;  /* 0x000003e003067812 */ /* 0x000fe200078ec0ff */
[----:B------:R-:W-:-:S04]  /*03a0*/  IMAD.MOV.U32 R24, RZ, RZ, 0x7fffffff ;  /* 0x7fffffffff187424 */ /* 0x000fc800078e00ff */
[----:B------:R-:W-:Y:S01]  /*03b0*/  IMAD R11, R6, 0x12, R5 ;  /* 0x00000012060b7824 */ /* 0x000fe200078e0205 */
[----:B------:R-:W-:-:S03]  /*03c0*/  IADD3 R6, PT, PT, -R4, UR4, RZ ;  /* 0x0000000404067c10 */ /* 0x000fc6000fffe1ff */
[C---:B------:R-:W-:Y:S01]  /*03d0*/  VIADD R5, R11.reuse, 0x20 ;  /* 0x000000200b057836 */ /* 0x040fe20000000000 */
[----:B------:R-:W-:Y:S01]  /*03e0*/  IADD3 R10, P0, PT, R4, R11, RZ ;  /* 0x0000000b040a7210 */ /* 0x000fe20007f1e0ff */
[C---:B------:R-:W-:Y:S01]  /*03f0*/  VIADD R7, R11.reuse, 0x40 ;  /* 0x000000400b077836 */ /* 0x040fe20000000000 */
[CC--:B------:R-:W-:Y:S01]  /*0400*/  ISETP.GE.AND P4, PT, R11.reuse, R6.reuse, PT ;  /* 0x000000060b00720c */ /* 0x0c0fe20003f86270 */
[----:B------:R-:W-:Y:S01]  /*0410*/  VIADD R9, R11, 0x60 ;  /* 0x000000600b097836 */ /* 0x000fe20000000000 */
[-C--:B------:R-:W-:Y:S01]  /*0420*/  ISETP.GE.AND P3, PT, R5, R6.reuse, PT ;  /* 0x000000060500720c */ /* 0x080fe20003f66270 */
[----:B------:R-:W-:Y:S01]  /*0430*/  VIADD R5, R11, 0x80 ;  /* 0x000000800b057836 */ /* 0x000fe20000000000 */
[-C--:B------:R-:W-:Y:S01]  /*0440*/  ISETP.GE.AND P2, PT, R7, R6.reuse, PT ;  /* 0x000000060700720c */ /* 0x080fe20003f46270 */
[----:B------:R-:W-:Y:S01]  /*0450*/  VIADD R7, R11, 0xa0 ;  /* 0x000000a00b077836 */ /* 0x000fe20000000000 */
[----:B0-----:R-:W-:Y:S01]  /*0460*/  LEA R4, P5, R10, UR8, 0x2 ;  /* 0x000000080a047c11 */ /* 0x001fe2000f8a10ff */
[----:B------:R-:W-:Y:S01]  /*0470*/  IMAD.X R13, RZ, RZ, R8, P0 ;  /* 0x000000ffff0d7224 */ /* 0x000fe200000e0608 */
[----:B------:R-:W-:-:S02]  /*0480*/  ISETP.GE.AND P0, PT, R5, R6, PT ;  /* 0x000000060500720c */ /* 0x000fc40003f06270 */
[-C--:B------:R-:W-:Y:S01]  /*0490*/  ISETP.GE.AND P6, PT, R7, R6.reuse, PT ;  /* 0x000000060700720c */ /* 0x080fe20003fc6270 */
[----:B------:R-:W-:Y:S01]  /*04a0*/  VIADD R7, R11, 0xe0 ;  /* 0x000000e00b077836 */ /* 0x000fe20000000000 */
[----:B------:R-:W-:Y:S01]  /*04b0*/  LEA.HI.X R5, R10, UR9, R13, 0x2, P5 ;  /* 0x000000090a057c11 */ /* 0x000fe2000a8f140d */
[----:B------:R-:W-:Y:S01]  /*04c0*/  IMAD.MOV.U32 R23, RZ, RZ, 0x7fffffff ;  /* 0x7fffffffff177424 */ /* 0x000fe200078e00ff */
[-C--:B------:R-:W-:Y:S01]  /*04d0*/  ISETP.GE.AND P1, PT, R9, R6.reuse, PT ;  /* 0x000000060900720c */ /* 0x080fe20003f26270 */
[----:B------:R-:W-:Y:S02]  /*04e0*/  VIADD R9, R11, 0xc0 ;  /* 0x000000c00b097836 */ /* 0x000fe40000000000 */
[----:B------:R1:W5:Y:S01]  /*04f0*/  @!P4 LDG.E R25, desc[UR6][R4.64] ;  /* 0x000000060419c981 */ /* 0x000362000c1e1900 */
[-C--:B------:R-:W-:Y:S01]  /*0500*/  ISETP.GE.AND P4, PT, R7, R6.reuse, PT ;  /* 0x000000060700720c */ /* 0x080fe20003f86270 */
[----:B------:R-:W-:Y:S01]  /*0510*/  VIADD R7, R11, 0x120 ;  /* 0x000001200b077836 */ /* 0x000fe20000000000 */
[-C--:B------:R-:W-:Y:S01]  /*0520*/  ISETP.GE.AND P5, PT, R9, R6.reuse, PT ;  /* 0x000000060900720c */ /* 0x080fe20003fa6270 */
[----:B------:R-:W-:Y:S01]  /*0530*/  IMAD.MOV.U32 R21, RZ, RZ, 0x7fffffff ;  /* 0x7fffffffff157424 */ /* 0x000fe200078e00ff */
[----:B------:R1:W5:Y:S01]  /*0540*/  @!P2 LDG.E R23, desc[UR6][R4.64+0x100] ;  /* 0x000100060417a981 */ /* 0x000362000c1e1900 */
[----:B------:R-:W-:Y:S01]  /*0550*/  VIADD R9, R11, 0x100 ;  /* 0x000001000b097836 */ /* 0x000fe20000000000 */
[----:B------:R-:W-:Y:S01]  /*0560*/  ISETP.GE.AND P2, PT, R7, R6, PT ;  /* 0x000000060700720c */ /* 0x000fe20003f46270 */
[----:B------:R-:W-:Y:S01]  /*0570*/  VIADD R7, R11, 0x160 ;  /* 0x000001600b077836 */ /* 0x000fe20000000000 */
[----:B------:R1:W5:Y:S01]  /*0580*/  @!P3 LDG.E R24, desc[UR6][R4.64+0x80] ;  /* 0x000080060418b981 */ /* 0x000362000c1e1900 */
[----:B------:R-:W-:-:S03]  /*0590*/  IMAD.MOV.U32 R20, RZ, RZ, 0x7fffffff ;  /* 0x7fffffffff147424 */ /* 0x000fc600078e00ff */
[----:B------:R1:W5:Y:S01]  /*05a0*/  @!P0 LDG.E R21, desc[UR6][R4.64+0x200] ;  /* 0x0002000604158981 */ /* 0x000362000c1e1900 */
[-C--:B------:R-:W-:Y:S01]  /*05b0*/  ISETP.GE.AND P0, PT, R7, R6.reuse, PT ;  /* 0x000000060700720c */ /* 0x080fe20003f06270 */
[----:B------:R-:W-:Y:S01]  /*05c0*/  VIADD R7, R11, 0x180 ;  /* 0x000001800b077836 */ /* 0x000fe20000000000 */
[-C--:B------:R-:W-:Y:S01]  /*05d0*/  ISETP.GE.AND P3, PT, R9, R6.reuse, PT ;  /* 0x000000060900720c */ /* 0x080fe20003f66270 */
[----:B------:R-:W-:Y:S01]  /*05e0*/  IMAD.MOV.U32 R22, RZ, RZ, 0x7fffffff ;  /* 0x7fffffffff167424 */ /* 0x000fe200078e00ff */
[----:B------:R1:W5:Y:S01]  /*05f0*/  @!P6 LDG.E R20, desc[UR6][R4.64+0x280] ;  /* 0x000280060414e981 */ /* 0x000362000c1e1900 */
[----:B------:R-:W-:Y:S01]  /*0600*/  VIADD R9, R11, 0x140 ;  /* 0x000001400b097836 */ /* 0x000fe20000000000 */
[-C--:B------:R-:W-:Y:S01]  /*0610*/  ISETP.GE.AND P6, PT, R7, R6.reuse, PT ;  /* 0x000000060700720c */ /* 0x080fe20003fc6270 */
[----:B------:R-:W-:Y:S02]  /*0620*/  IMAD.MOV.U32 R18, RZ, RZ, 0x7fffffff ;  /* 0x7fffffffff127424 */ /* 0x000fe400078e00ff */
[----:B------:R-:W-:Y:S01]  /*0630*/  VIADD R7, R11, 0x1c0 ;  /* 0x000001c00b077836 */ /* 0x000fe20000000000 */
[----:B------:R1:W5:Y:S01]  /*0640*/  @!P1 LDG.E R22, desc[UR6][R4.64+0x180] ;  /* 0x0001800604169981 */ /* 0x000362000c1e1900 */
[----:B------:R-:W-:Y:S01]  /*0650*/  ISETP.GE.AND P1, PT, R9, R6, PT ;  /* 0x000000060900720c */ /* 0x000fe20003f26270 */
[----:B------:R-:W-:-:S02]  /*0660*/  IMAD.MOV.U32 R19, RZ, RZ, 0x7fffffff ;  /* 0x7fffffffff137424 */ /* 0x000fc400078e00ff */
[----:B------:R1:W5:Y:S01]  /*0670*/  @!P4 LDG.E R18, desc[UR6][R4.64+0x380] ;  /* 0x000380060412c981 */ /* 0x000362000c1e1900 */
[----:B------:R-:W-:Y:S01]  /*0680*/  IMAD.MOV.U32 R17, RZ, RZ, 0x7fffffff ;  /* 0x7fffffffff117424 */ /* 0x000fe200078e00ff */
[-C--:B------:R-:W-:Y:S01]  /*0690*/  ISETP.GE.AND P4, PT, R7, R6.reuse, PT ;  /* 0x000000060700720c */ /* 0x080fe20003f86270 */
[C---:B------:R-:W-:Y:S01]  /*06a0*/  VIADD R9, R11.reuse, 0x1a0 ;  /* 0x000001a00b097836 */ /* 0x040fe20000000000 */
[----:B------:R1:W5:Y:S01]  /*06b0*/  @!P5 LDG.E R19, desc[UR6][R4.64+0x300] ;  /* 0x000300060413d981 */ /* 0x000362000c1e1900 */
[----:B------:R-:W-:Y:S02]  /*06c0*/  VIADD R7, R11, 0x1e0 ;  /* 0x000001e00b077836 */ /* 0x000fe40000000000 */
[----:B------:R-:W-:Y:S01]  /*06d0*/  IMAD.MOV.U32 R16, RZ, RZ, 0x7fffffff ;  /* 0x7fffffffff107424 */ /* 0x000fe200078e00ff */
[----:B------:R1:W5:Y:S01]  /*06e0*/  @!P3 LDG.E R17, desc[UR6][R4.64+0x400] ;  /* 0x000400060411b981 */ /* 0x000362000c1e1900 */
[----:B------:R-:W-:Y:S01]  /*06f0*/  IMAD.MOV.U32 R15, RZ, RZ, 0x7fffffff ;  /* 0x7fffffffff0f7424 */ /* 0x000fe200078e00ff */
[-C--:B------:R-:W-:Y:S01]  /*0700*/  ISETP.GE.AND P5, PT, R9, R6.reuse, PT ;  /* 0x000000060900720c */ /* 0x080fe20003fa6270 */
[----:B------:R-:W-:Y:S01]  /*0710*/  VIADD R9, R11, 0x200 ;  /* 0x000002000b097836 */ /* 0x000fe20000000000 */
[-C--:B------:R-:W-:Y:S01]  /*0720*/  ISETP.GE.AND P3, PT, R7, R6.reuse, PT ;  /* 0x000000060700720c */ /* 0x080fe20003f66270 */
[----:B------:R-:W-:Y:S01]  /*0730*/  VIADD R7, R11, 0x220 ;  /* 0x000002200b077836 */ /* 0x000fe20000000000 */
[----:B------:R1:W5:Y:S02]  /*0740*/  @!P2 LDG.E R16, desc[UR6][R4.64+0x480] ;  /* 0x000480060410a981 */ /* 0x000364000c1e1900 */
[----:B------:R-:W-:-:S02]  /*0750*/  ISETP.GE.AND P2, PT, R9, R6, PT ;  /* 0x000000060900720c */ /* 0x000fc40003f46270 */
[----:B------:R1:W5:Y:S01]  /*0760*/  @!P1 LDG.E R15, desc[UR6][R4.64+0x500] ;  /* 0x00050006040f9981 */ /* 0x000362000c1e1900 */
[----:B------:R-:W-:Y:S01]  /*0770*/  ISETP.GE.AND P1, PT, R7, R6, PT ;  /* 0x000000060700720c */ /* 0x000fe20003f26270 */
[----:B------:R-:W-:Y:S02]  /*0780*/  IMAD.MOV.U32 R14, RZ, RZ, 0x7fffffff ;  /* 0x7fffffffff0e7424 */ /* 0x000fe400078e00ff */
[----:B------:R-:W-:Y:S02]  /*0790*/  IMAD.MOV.U32 R13, RZ, RZ, 0x7fffffff ;  /* 0x7fffffffff0d7424 */ /* 0x000fe400078e00ff */
[----:B------:R-:W-:Y:S02]  /*07a0*/  IMAD.MOV.U32 R12, RZ, RZ, 0x7fffffff ;  /* 0x7fffffffff0c7424 */ /* 0x000fe400078e00ff */
[----:B------:R-:W-:Y:S01]  /*07b0*/  IMAD.MOV.U32 R11, RZ, RZ, 0x7fffffff ;  /* 0x7fffffffff0b7424 */ /* 0x000fe200078e00ff */
[----:B------:R1:W5:Y:S01]  /*07c0*/  @!P0 LDG.E R14, desc[UR6][R4.64+0x580] ;  /* 0x00058006040e8981 */ /* 0x000362000c1e1900 */
[----:B------:R-:W-:-:S02]  /*07d0*/  IMAD.MOV.U32 R10, RZ, RZ, 0x7fffffff ;  /* 0x7fffffffff0a7424 */ /* 0x000fc400078e00ff */
[----:B------:R-:W-:Y:S01]  /*07e0*/  IMAD.MOV.U32 R9, RZ, RZ, 0x7fffffff ;  /* 0x7fffffffff097424 */ /* 0x000fe200078e00ff */
[----:B------:R1:W5:Y:S01]  /*07f0*/  @!P6 LDG.E R13, desc[UR6][R4.64+0x600] ;  /* 0x00060006040de981 */ /* 0x000362000c1e1900 */
[----:B------:R-:W-:-:S03]  /*0800*/  IMAD.MOV.U32 R8, RZ, RZ, 0x7fffffff ;  /* 0x7fffffffff087424 */ /* 0x000fc600078e00ff */
[----:B------:R1:W5:Y:S04]  /*0810*/  @!P5 LDG.E R12, desc[UR6][R4.64+0x680] ;  /* 0x00068006040cd981 */ /* 0x000368000c1e1900 */
[----:B------:R1:W5:Y:S04]  /*0820*/  @!P4 LDG.E R11, desc[UR6][R4.64+0x700] ;  /* 0x00070006040bc981 */ /* 0x000368000c1e1900 */
[----:B------:R1:W5:Y:S04]  /*0830*/  @!P3 LDG.E R10, desc[UR6][R4.64+0x780] ;  /* 0x00078006040ab981 */ /* 0x000368000c1e1900 */
[----:B------:R1:W5:Y:S04]  /*0840*/  @!P2 LDG.E R9, desc[UR6][R4.64+0x800] ;  /* 0x000800060409a981 */ /* 0x000368000c1e1900 */
[----:B------:R1:W5:Y:S02]  /*0850*/  @!P1 LDG.E R8, desc[UR6][R4.64+0x880] ;  /* 0x0008800604089981 */ /* 0x000364000c1e1900 */
.L_x_3:
[----:B------:R-:W-:Y:S01]  /*0860*/  IMAD.MOV.U32 R7, RZ, RZ, -0x1 ;  /* 0xffffffffff077424 */ /* 0x000fe200078e00ff */
[----:B-----5:R-:W-:Y:S01]  /*0870*/  ISETP.GT.AND P0, PT, R25, -0x1, PT ;  /* 0xffffffff1900780c */ /* 0x020fe20003f04270 */
[----:B------:R-:W2:Y:S01]  /*0880*/  LDC R30, c[0x0][0x3c8] ;  /* 0x0000f200ff1e7b82 */ /* 0x000ea20000000800 */
[----:B------:R-:W-:Y:S01]  /*0890*/  ISETP.GT.AND P1, PT, R24, -0x1, PT ;  /* 0xffffffff1800780c */ /* 0x000fe20003f24270 */
[----:B------:R-:W-:Y:S01]  /*08a0*/  BSSY.RECONVERGENT B0, `(.L_x_4) ;  /* 0x0000058000007945 */ /* 0x000fe20003800200 */
[C---:B01----:R-:W-:Y:S01]  /*08b0*/  SEL R4, R7.reuse, 0x80000000, !P0 ;  /* 0x8000000007047807 */ /* 0x043fe20004000000 */
[----:B------:R-:W-:Y:S01]  /*08c0*/  IMAD.SHL.U32 R0, R0, 0x400, RZ ;  /* 0x0000040000007824 */ /* 0x000fe200078e00ff */
[----:B------:R-:W-:Y:S02]  /*08d0*/  SEL R5, R7, 0x80000000, !P1 ;  /* 0x8000000007057807 */ /* 0x000fe40004800000 */
[----:B------:R-:W-:Y:S02]  /*08e0*/  ISETP.GT.AND P0, PT, R22, -0x1, PT ;  /* 0xffffffff1600780c */ /* 0x000fe40003f04270 */
[----:B------:R-:W-:-:S02]  /*08f0*/  ISETP.GT.AND P1, PT, R21, -0x1, PT ;  /* 0xffffffff1500780c */ /* 0x000fc40003f24270 */
[----:B------:R-:W-:Y:S02]  /*0900*/  LOP3.LUT R25, R4, R25, RZ, 0x3c, !PT ;  /* 0x0000001904197212 */ /* 0x000fe400078e3cff */
[----:B------:R-:W-:Y:S02]  /*0910*/  LOP3.LUT R24, R5, R24, RZ, 0x3c, !PT ;  /* 0x0000001805187212 */ /* 0x000fe400078e3cff */
[C---:B------:R-:W-:Y:S02]  /*0920*/  SEL R5, R7.reuse, 0x80000000, !P0 ;  /* 0x8000000007057807 */ /* 0x040fe40004000000 */
[----:B------:R-:W-:Y:S02]  /*0930*/  SEL R4, R7, 0x80000000, !P1 ;  /* 0x8000000007047807 */ /* 0x000fe40004800000 */
[----:B------:R-:W-:Y:S02]  /*0940*/  ISETP.GT.AND P0, PT, R19, -0x1, PT ;  /* 0xffffffff1300780c */ /* 0x000fe40003f04270 */
[----:B------:R-:W-:-:S02]  /*0950*/  ISETP.GT.AND P2, PT, R23, -0x1, PT ;  /* 0xffffffff1700780c */ /* 0x000fc40003f44270 */
[----:B------:R-:W-:Y:S02]  /*0960*/  LOP3.LUT R21, R4, R21, RZ, 0x3c, !PT ;  /* 0x0000001504157212 */ /* 0x000fe400078e3cff */
[C---:B------:R-:W-:Y:S02]  /*0970*/  SEL R4, R7.reuse, 0x80000000, !P0 ;  /* 0x8000000007047807 */ /* 0x040fe40004000000 */
[----:B------:R-:W-:Y:S02]  /*0980*/  SEL R6, R7, 0x80000000, !P2 ;  /* 0x8000000007067807 */ /* 0x000fe40005000000 */
[----:B------:R-:W-:Y:S02]  /*0990*/  ISETP.GT.AND P0, PT, R18, -0x1, PT ;  /* 0xffffffff1200780c */ /* 0x000fe40003f04270 */
[----:B------:R-:W-:Y:S02]  /*09a0*/  ISETP.GT.AND P1, PT, R17, -0x1, PT ;  /* 0xffffffff1100780c */ /* 0x000fe40003f24270 */
[----:B------:R-:W-:-:S02]  /*09b0*/  ISETP.GT.AND P2, PT, R20, -0x1, PT ;  /* 0xffffffff1400780c */ /* 0x000fc40003f44270 */
[----:B------:R-:W-:Y:S02]  /*09c0*/  VIMNMX R33, PT, PT, R26, 0xe0, !PT ;  /* 0x000000e01a217848 */ /* 0x000fe40007fe0100 */
[----:B------:R-:W-:Y:S02]  /*09d0*/  LOP3.LUT R22, R5, R22, RZ, 0x3c, !PT ;  /* 0x0000001605167212 */ /* 0x000fe400078e3cff */
[----:B------:R-:W-:Y:S02]  /*09e0*/  LOP3.LUT R19, R4, R19, RZ, 0x3c, !PT ;  /* 0x0000001304137212 */ /* 0x000fe400078e3cff */
[C---:B------:R-:W-:Y:S02]  /*09f0*/  SEL R5, R7.reuse, 0x80000000, !P0 ;  /* 0x8000000007057807 */ /* 0x040fe40004000000 */
[C---:B------:R-:W-:Y:S02]  /*0a00*/  SEL R4, R7.reuse, 0x80000000, !P1 ;  /* 0x8000000007047807 */ /* 0x040fe40004800000 */
[----:B------:R-:W-:-:S02]  /*0a10*/  SEL R31, R7, 0x80000000, !P2 ;  /* 0x80000000071f7807 */ /* 0x000fc40005000000 */
[----:B------:R-:W-:Y:S02]  /*0a20*/  ISETP.GT.AND P0, PT, R15, -0x1, PT ;  /* 0xffffffff0f00780c */ /* 0x000fe40003f04270 */
[----:B------:R-:W-:Y:S02]  /*0a30*/  IADD3 R33, PT, PT, R33, 0x1f, -R26 ;  /* 0x0000001f21217810 */ /* 0x000fe40007ffe81a */
[----:B------:R-:W-:Y:S02]  /*0a40*/  ISETP.GT.AND P2, PT, R16, -0x1, PT ;  /* 0xffffffff1000780c */ /* 0x000fe40003f44270 */
[----:B------:R-:W-:Y:S02]  /*0a50*/  LOP3.LUT R17, R4, R17, RZ, 0x3c, !PT ;  /* 0x0000001104117212 */ /* 0x000fe400078e3cff */
[----:B------:R-:W-:Y:S02]  /*0a60*/  LOP3.LUT R20, R31, R20, RZ, 0x3c, !PT ;  /* 0x000000141f147212 */ /* 0x000fe400078e3cff */
[----:B------:R-:W-:-:S02]  /*0a70*/  SEL R4, R7, 0x80000000, !P0 ;  /* 0x8000000007047807 */ /* 0x000fc40004000000 */
[----:B------:R-:W-:Y:S02]  /*0a80*/  ISETP.GE.U32.AND P4, PT, R33, 0x1e0, PT ;  /* 0x000001e02100780c */ /* 0x000fe40003f86070 */
[----:B------:R-:W-:Y:S02]  /*0a90*/  SEL R31, R7, 0x80000000, !P2 ;  /* 0x80000000071f7807 */ /* 0x000fe40005000000 */
[----:B------:R-:W-:Y:S02]  /*0aa0*/  ISETP.GT.AND P0, PT, R14, -0x1, PT ;  /* 0xffffffff0e00780c */ /* 0x000fe40003f04270 */
[----:B------:R-:W-:Y:S02]  /*0ab0*/  ISETP.GT.AND P1, PT, R13, -0x1, PT ;  /* 0xffffffff0d00780c */ /* 0x000fe40003f24270 */
[----:B------:R-:W-:Y:S02]  /*0ac0*/  ISETP.GT.AND P2, PT, R12, -0x1, PT ;  /* 0xffffffff0c00780c */ /* 0x000fe40003f44270 */
[----:B------:R-:W-:-:S02]  /*0ad0*/  LOP3.LUT R18, R5, R18, RZ, 0x3c, !PT ;  /* 0x0000001205127212 */ /* 0x000fc400078e3cff */
[----:B------:R-:W-:Y:S02]  /*0ae0*/  LOP3.LUT R15, R4, R15, RZ, 0x3c, !PT ;  /* 0x0000000f040f7212 */ /* 0x000fe400078e3cff */
[----:B------:R-:W-:Y:S02]  /*0af0*/  LOP3.LUT R16, R31, R16, RZ, 0x3c, !PT ;  /* 0x000000101f107212 */ /* 0x000fe400078e3cff */
[C---:B------:R-:W-:Y:S02]  /*0b00*/  SEL R5, R7.reuse, 0x80000000, !P0 ;  /* 0x8000000007057807 */ /* 0x040fe40004000000 */
[C---:B------:R-:W-:Y:S02]  /*0b10*/  SEL R4, R7.reuse, 0x80000000, !P1 ;  /* 0x8000000007047807 */ /* 0x040fe40004800000 */
[----:B------:R-:W-:Y:S02]  /*0b20*/  SEL R31, R7, 0x80000000, !P2 ;  /* 0x80000000071f7807 */ /* 0x000fe40005000000 */
[----:B------:R-:W-:-:S02]  /*0b30*/  ISETP.GT.AND P1, PT, R10, -0x1, PT ;  /* 0xffffffff0a00780c */ /* 0x000fc40003f24270 */
[----:B------:R-:W-:Y:S02]  /*0b40*/  ISETP.GT.AND P0, PT, R11, -0x1, PT ;  /* 0xffffffff0b00780c */ /* 0x000fe40003f04270 */
[----:B------:R-:W-:Y:S02]  /*0b50*/  LEA.HI R33, R33, 0x1, RZ, 0x1b ;  /* 0x0000000121217811 */ /* 0x000fe400078fd8ff */
[----:B------:R-:W-:Y:S02]  /*0b60*/  ISETP.GT.AND P2, PT, R9, -0x1, PT ;  /* 0xffffffff0900780c */ /* 0x000fe40003f44270 */
[----:B------:R-:W-:Y:S02]  /*0b70*/  ISETP.GT.AND P3, PT, R8, -0x1, PT ;  /* 0xffffffff0800780c */ /* 0x000fe40003f64270 */
[----:B------:R-:W-:Y:S02]  /*0b80*/  LOP3.LUT R14, R5, R14, RZ, 0x3c, !PT ;  /* 0x0000000e050e7212 */ /* 0x000fe400078e3cff */
[----:B------:R-:W-:-:S02]  /*0b90*/  LOP3.LUT R23, R6, R23, RZ, 0x3c, !PT ;  /* 0x0000001706177212 */ /* 0x000fc400078e3cff */
[----:B------:R-:W-:Y:S02]  /*0ba0*/  LOP3.LUT R13, R4, R13, RZ, 0x3c, !PT ;  /* 0x0000000d040d7212 */ /* 0x000fe400078e3cff */
[----:B------:R-:W-:Y:S02]  /*0bb0*/  LOP3.LUT R12, R31, R12, RZ, 0x3c, !PT ;  /* 0x0000000c1f0c7212 */ /* 0x000fe400078e3cff */
[----:B------:R-:W-:Y:S02]  /*0bc0*/  SEL R5, R7, 0x80000000, !P1 ;  /* 0x8000000007057807 */ /* 0x000fe40004800000 */
[----:B------:R-:W-:Y:S02]  /*0bd0*/  LOP3.LUT R32, R33, 0xf, RZ, 0xc0, !PT ;  /* 0x0000000f21207812 */ /* 0x000fe400078ec0ff */
[C---:B------:R-:W-:Y:S02]  /*0be0*/  SEL R4, R7.reuse, 0x80000000, !P0 ;  /* 0x8000000007047807 */ /* 0x040fe40004000000 */
[----:B------:R-:W-:-:S02]  /*0bf0*/  SEL R6, R7, 0x80000000, !P2 ;  /* 0x8000000007067807 */ /* 0x000fc40005000000 */
[----:B------:R-:W-:Y:S02]  /*0c00*/  SEL R31, R7, 0x80000000, !P3 ;  /* 0x80000000071f7807 */ /* 0x000fe40005800000 */
[----:B------:R-:W-:Y:S01]  /*0c10*/  LOP3.LUT R10, R5, R10, RZ, 0x3c, !PT ;  /* 0x0000000a050a7212 */ /* 0x000fe200078e3cff */
[----:B------:R-:W-:Y:S01]  /*0c20*/  IMAD.MOV.U32 R5, RZ, RZ, R26 ;  /* 0x000000ffff057224 */ /* 0x000fe200078e001a */
[----:B------:R-:W-:Y:S02]  /*0c30*/  ISETP.NE.AND P1, PT, R32, RZ, PT ;  /* 0x000000ff2000720c */ /* 0x000fe40003f25270 */
[----:B------:R-:W-:Y:S02]  /*0c40*/  LOP3.LUT R11, R4, R11, RZ, 0x3c, !PT ;  /* 0x0000000b040b7212 */ /* 0x000fe400078e3cff */
[----:B------:R-:W-:Y:S02]  /*0c50*/  LOP3.LUT R9, R6, R9, RZ, 0x3c, !PT ;  /* 0x0000000906097212 */ /* 0x000fe400078e3cff */
[----:B------:R-:W-:Y:S01]  /*0c60*/  LOP3.LUT R8, R31, R8, RZ, 0x3c, !PT ;  /* 0x000000081f087212 */ /* 0x000fe200078e3cff */
[----:B--2---:R-:W-:Y:S06]  /*0c70*/  @!P4 BRA `(.L_x_5) ;  /* 0x000000000068c947 */ /* 0x004fec0003800000 */
[----:B------:R-:W-:Y:S01]  /*0c80*/  IMAD R6, R26, 0x4, R0 ;  /* 0x000000041a067824 */ /* 0x000fe200078e0200 */
[----:B------:R-:W-:Y:S01]  /*0c90*/  LOP3.LUT R4, R33, 0xffffff0, RZ, 0xc0, !PT ;  /* 0x0ffffff021047812 */ /* 0x000fe200078ec0ff */
[----:B------:R-:W-:-:S03]  /*0ca0*/  IMAD.MOV.U32 R5, RZ, RZ, R26 ;  /* 0x000000ffff057224 */ /* 0x000fc600078e001a */
[----:B------:R-:W-:Y:S01]  /*0cb0*/  IADD3 R6, PT, PT, R6, 0x400, R29 ;  /* 0x0000040006067810 */ /* 0x000fe20007ffe01d */
[----:B------:R-:W-:-:S07]  /*0cc0*/  IMAD.MOV R4, RZ, RZ, -R4 ;  /* 0x000000ffff047224 */ /* 0x000fce00078e0a04 */
.L_x_6:
[----:B------:R-:W-:Y:S01]  /*0cd0*/  VIADD R4, R4, 0x10 ;  /* 0x0000001004047836 */ /* 0x000fe20000000000 */
[----:B------:R-:W-:Y:S01]  /*0ce0*/  STS [R6+-0x400], RZ ;  /* 0xfffc00ff06007388 */ /* 0x000fe20000000800 */
[----:B------:R-:W-:-:S03]  /*0cf0*/  VIADD R5, R5, 0x200 ;  /* 0x0000020005057836 */ /* 0x000fc60000000000 */
[----:B------:R-:W-:Y:S01]  /*0d00*/  ISETP.NE.AND P0, PT, R4, RZ, PT ;  /* 0x000000ff0400720c */ /* 0x000fe20003f05270 */
[----:B------:R-:W-:Y:S04]  /*0d10*/  STS [R6+-0x380], RZ ;  /* 0xfffc80ff06007388 */ /* 0x000fe80000000800 */
[----:B------:R-:W-:Y:S04]  /*0d20*/  STS [R6+-0x300], RZ ;  /* 0xfffd00ff06007388 */ /* 0x000fe80000000800 */
[----:B------:R-:W-:Y:S04]  /*0d30*/  STS [R6+-0x280], RZ ;  /* 0xfffd80ff06007388 */ /* 0x000fe80000000800 */
[----:B------:R-:W-:Y:S04]  /*0d40*/  STS [R6+-0x200], RZ ;  /* 0xfffe00ff06007388 */ /* 0x000fe80000000800 */
[----:B------:R-:W-:Y:S04]  /*0d50*/  STS [R6+-0x180], RZ ;  /* 0xfffe80ff06007388 */ /* 0x000fe80000000800 */
[----:B------:R-:W-:Y:S04]  /*0d60*/  STS [R6+-0x100], RZ ;  /* 0xffff00ff06007388 */ /* 0x000fe80000000800 */
[----:B------:R-:W-:Y:S04]  /*0d70*/  STS [R6+-0x80], RZ ;  /* 0xffff80ff06007388 */ /* 0x000fe80000000800 */
[----:B------:R-:W-:Y:S04]  /*0d80*/  STS [R6], RZ ;  /* 0x000000ff06007388 */ /* 0x000fe80000000800 */
[----:B------:R-:W-:Y:S04]  /*0d90*/  STS [R6+0x80], RZ ;  /* 0x000080ff06007388 */ /* 0x000fe80000000800 */
[----:B------:R-:W-:Y:S04]  /*0da0*/  STS [R6+0x100], RZ ;  /* 0x000100ff06007388 */ /* 0x000fe80000000800 */
[----:B------:R-:W-:Y:S04]  /*0db0*/  STS [R6+0x180], RZ ;  /* 0x000180ff06007388 */ /* 0x000fe80000000800 */
[----:B------:R-:W-:Y:S04]  /*0dc0*/  STS [R6+0x200], RZ ;  /* 0x000200ff06007388 */ /* 0x000fe80000000800 */
[----:B------:R-:W-:Y:S04]  /*0dd0*/  STS [R6+0x280], RZ ;  /* 0x000280ff06007388 */ /* 0x000fe80000000800 */
[----:B------:R-:W-:Y:S04]  /*0de0*/  STS [R6+0x300], RZ ;  /* 0x000300ff06007388 */ /* 0x000fe80000000800 */
[----:B------:R0:W-:Y:S02]  /*0df0*/  STS [R6+0x380], RZ ;  /* 0x000380ff06007388 */ /* 0x0001e40000000800 */
[----:B0-----:R-:W-:Y:S01]  /*0e00*/  VIADD R6, R6, 0x800 ;  /* 0x0000080006067836 */ /* 0x001fe20000000000 */
[----:B------:R-:W-:Y:S06]  /*0e10*/  @P0 BRA `(.L_x_6) ;  /* 0xfffffffc00ac0947 */ /* 0x000fec000383ffff */
.L_x_5:
[----:B------:R-:W-:Y:S05]  /*0e20*/  BSYNC.RECONVERGENT B0 ;  /* 0x0000000000007941 */ /* 0x000fea0003800200 */
.L_x_4:
[----:B------:R-:W-:Y:S01]  /*0e30*/  BSSY.RECONVERGENT B0, `(.L_x_7) ;  /* 0x0000027000007945 */ /* 0x000fe20003800200 */
[----:B------:R-:W-:Y:S01]  /*0e40*/  SHF.L.U32 R7, R7, R30, RZ ;  /* 0x0000001e07077219 */ /* 0x000fe200000006ff */
[----:B------:R-:W-:Y:S02]  /*0e50*/  IMAD.IADD R6, R29, 0x1, R0 ;  /* 0x000000011d067824 */ /* 0x000fe400078e0200 */
[----:B------:R-:W-:Y:S05]  /*0e60*/  @!P1 BRA `(.L_x_8) ;  /* 0x00000000008c9947 */ /* 0x000fea0003800000 */
[----:B------:R-:W-:Y:S01]  /*0e70*/  ISETP.GE.U32.AND P0, PT, R32, 0x8, PT ;  /* 0x000000082000780c */ /* 0x000fe20003f06070 */
[----:B------:R-:W-:Y:S01]  /*0e80*/  BSSY.RECONVERGENT B1, `(.L_x_9) ;  /* 0x000000e000017945 */ /* 0x000fe20003800200 */
[----:B------:R-:W-:-:S04]  /*0e90*/  LOP3.LUT R30, R33, 0x7, RZ, 0xc0, !PT ;  /* 0x00000007211e7812 */ /* 0x000fc800078ec0ff */
[----:B------:R-:W-:-:S07]  /*0ea0*/  ISETP.NE.AND P1, PT, R30, RZ, PT ;  /* 0x000000ff1e00720c */ /* 0x000fce0003f25270 */
[----:B------:R-:W-:Y:S06]  /*0eb0*/  @!P0 BRA `(.L_x_10) ;  /* 0x0000000000288947 */ /* 0x000fec0003800000 */
[C---:B------:R-:W-:Y:S02]  /*0ec0*/  IMAD R4, R5.reuse, 0x4, R6 ;  /* 0x0000000405047824 */ /* 0x040fe400078e0206 */
[----:B------:R-:W-:-:S03]  /*0ed0*/  VIADD R5, R5, 0x100 ;  /* 0x0000010005057836 */ /* 0x000fc60000000000 */
[----:B------:R0:W-:Y:S04]  /*0ee0*/  STS [R4], RZ ;  /* 0x000000ff04007388 */ /* 0x0001e80000000800 */
[----:B------:R0:W-:Y:S04]  /*0ef0*/  STS [R4+0x80], RZ ;  /* 0x000080ff04007388 */ /* 0x0001e80000000800 */
[----:B------:R0:W-:Y:S04]  /*0f00*/  STS [R4+0x100], RZ ;  /* 0x000100ff04007388 */ /* 0x0001e80000000800 */
[----:B------:R0:W-:Y:S04]  /*0f10*/  STS [R4+0x180], RZ ;  /* 0x000180ff04007388 */ /* 0x0001e80000000800 */
[----:B------:R0:W-:Y:S04]  /*0f20*/  STS [R4+0x200], RZ ;  /* 0x000200ff04007388 */ /* 0x0001e80000000800 */
[----:B------:R0:W-:Y:S04]  /*0f30*/  STS [R4+0x280], RZ ;  /* 0x000280ff04007388 */ /* 0x0001e80000000800 */
[----:B------:R0:W-:Y:S04]  /*0f40*/  STS [R4+0x300], RZ ;  /* 0x000300ff04007388 */ /* 0x0001e80000000800 */
[----:B------:R0:W-:Y:S02]  /*0f50*/  STS [R4+0x380], RZ ;  /* 0x000380ff04007388 */ /* 0x0001e40000000800 */
.L_x_10:
[----:B------:R-:W-:Y:S05]  /*0f60*/  BSYNC.RECONVERGENT B1 ;  /* 0x0000000000017941 */ /* 0x000fea0003800200 */
.L_x_9:
[----:B------:R-:W-:Y:S05]  /*0f70*/  @!P1 BRA `(.L_x_8) ;  /* 0x0000000000489947 */ /* 0x000fea0003800000 */
[----:B------:R-:W-:Y:S02]  /*0f80*/  ISETP.GE.U32.AND P0, PT, R30, 0x4, PT ;  /* 0x000000041e00780c */ /* 0x000fe40003f06070 */
[----:B------:R-:W-:-:S04]  /*0f90*/  LOP3.LUT R33, R33, 0x3, RZ, 0xc0, !PT ;  /* 0x0000000321217812 */ /* 0x000fc800078ec0ff */
[----:B------:R-:W-:-:S07]  /*0fa0*/  ISETP.NE.AND P1, PT, R33, RZ, PT ;  /* 0x000000ff2100720c */ /* 0x000fce0003f25270 */
[C---:B0-----:R-:W-:Y:S02]  /*0fb0*/  @P0 IMAD R4, R5.reuse, 0x4, R6 ;  /* 0x0000000405040824 */ /* 0x041fe400078e0206 */
[----:B------:R-:W-:-:S03]  /*0fc0*/  @P0 VIADD R5, R5, 0x80 ;  /* 0x0000008005050836 */ /* 0x000fc60000000000 */
[----:B------:R1:W-:Y:S04]  /*0fd0*/  @P0 STS [R4], RZ ;  /* 0x000000ff04000388 */ /* 0x0003e80000000800 */
[----:B------:R1:W-:Y:S04]  /*0fe0*/  @P0 STS [R4+0x80], RZ ;  /* 0x000080ff04000388 */ /* 0x0003e80000000800 */
[----:B------:R1:W-:Y:S04]  /*0ff0*/  @P0 STS [R4+0x100], RZ ;  /* 0x000100ff04000388 */ /* 0x0003e80000000800 */
[----:B------:R1:W-:Y:S01]  /*1000*/  @P0 STS [R4+0x180], RZ ;  /* 0x000180ff04000388 */ /* 0x0003e20000000800 */
[----:B------:R-:W-:Y:S05]  /*1010*/  @!P1 BRA `(.L_x_8) ;  /* 0x0000000000209947 */ /* 0x000fea0003800000 */
[----:B------:R-:W-:Y:S02]  /*1020*/  IMAD R0, R5, 0x4, R0 ;  /* 0x0000000405007824 */ /* 0x000fe400078e0200 */
[----:B------:R-:W-:Y:S02]  /*1030*/  IMAD.MOV R33, RZ, RZ, -R33 ;  /* 0x000000ffff217224 */ /* 0x000fe400078e0a21 */
[----:B------:R-:W-:-:S07]  /*1040*/  IMAD.IADD R0, R29, 0x1, R0 ;  /* 0x000000011d007824 */ /* 0x000fce00078e0200 */
.L_x_11:
[----:B------:R-:W-:Y:S01]  /*1050*/  VIADD R33, R33, 0x1 ;  /* 0x0000000121217836 */ /* 0x000fe20000000000 */
[----:B------:R0:W-:Y:S04]  /*1060*/  STS [R0], RZ ;  /* 0x000000ff00007388 */ /* 0x0001e80000000800 */
[----:B------:R-:W-:Y:S01]  /*1070*/  ISETP.NE.AND P0, PT, R33, RZ, PT ;  /* 0x000000ff2100720c */ /* 0x000fe20003f05270 */
[----:B0-----:R-:W-:-:S12]  /*1080*/  VIADD R0, R0, 0x80 ;  /* 0x0000008000007836 */ /* 0x001fd80000000000 */
[----:B------:R-:W-:Y:S05]  /*1090*/  @P0 BRA `(.L_x_11) ;  /* 0xfffffffc00ec0947 */ /* 0x000fea000383ffff */
.L_x_8:
[----:B------:R-:W-:Y:S05]  /*10a0*/  BSYNC.RECONVERGENT B0 ;  /* 0x0000000000007941 */ /* 0x000fea0003800200 */
.L_x_7:
[----:B------:R-:W2:Y:S01]  /*10b0*/  LDCU UR4, c[0x0][0x3c4] ;  /* 0x00007880ff0477ac */ /* 0x000ea20008000800 */
[----:B------:R-:W-:Y:S01]  /*10c0*/  ISETP.NE.AND P0, PT, R25, 0x7fffffff, PT ;  /* 0x7fffffff1900780c */ /* 0x000fe20003f05270 */
[----:B------:R-:W-:Y:S01]  /*10d0*/  BSSY.RECONVERGENT B0, `(.L_x_12) ;  /* 0x0000097000007945 */ /* 0x000fe20003800200 */
[C---:B------:R-:W-:Y:S02]  /*10e0*/  ISETP.NE.AND P1, PT, R24.reuse, 0x7fffffff, PT ;  /* 0x7fffffff1800780c */ /* 0x040fe40003f25270 */
[----:B------:R-:W-:Y:S02]  /*10f0*/  ISETP.NE.AND P2, PT, R23, 0x7fffffff, PT ;  /* 0x7fffffff1700780c */ /* 0x000fe40003f45270 */
[----:B------:R-:W-:Y:S02]  /*1100*/  SEL R0, R25, 0x80000000, P0 ;  /* 0x8000000019007807 */ /* 0x000fe40000000000 */
[----:B01----:R-:W-:Y:S02]  /*1110*/  SEL R4, R24, 0x80000000, P1 ;  /* 0x8000000018047807 */ /* 0x003fe40000800000 */
[----:B------:R-:W-:-:S02]  /*1120*/  SEL R5, R23, 0x80000000, P2 ;  /* 0x8000000017057807 */ /* 0x000fc40001000000 */
[----:B------:R-:W-:Y:S02]  /*1130*/  ISETP.NE.AND P0, PT, R22, 0x7fffffff, PT ;  /* 0x7fffffff1600780c */ /* 0x000fe40003f05270 */
[----:B------:R-:W-:Y:S02]  /*1140*/  ISETP.NE.AND P1, PT, R21, 0x7fffffff, PT ;  /* 0x7fffffff1500780c */ /* 0x000fe40003f25270 */
[----:B------:R-:W-:Y:S02]  /*1150*/  ISETP.NE.AND P3, PT, R19, 0x7fffffff, PT ;  /* 0x7fffffff1300780c */ /* 0x000fe40003f65270 */
[----:B--2---:R-:W-:Y:S02]  /*1160*/  SHF.R.U32.HI R0, RZ, UR4, R0 ;  /* 0x00000004ff007c19 */ /* 0x004fe40008011600 */
[----:B------:R-:W-:Y:S02]  /*1170*/  SHF.R.U32.HI R4, RZ, UR4, R4 ;  /* 0x00000004ff047c19 */ /* 0x000fe40008011604 */
[----:B------:R-:W-:-:S02]  /*1180*/  SHF.R.U32.HI R30, RZ, UR4, R5 ;  /* 0x00000004ff1e7c19 */ /* 0x000fc40008011605 */
[-C--:B------:R-:W-:Y:S02]  /*1190*/  LOP3.LUT R31, R0, R7.reuse, RZ, 0x30, !PT ;  /* 0x00000007001f7212 */ /* 0x080fe400078e30ff */
[-C--:B------:R-:W-:Y:S02]  /*11a0*/  LOP3.LUT R5, R4, R7.reuse, RZ, 0x30, !PT ;  /* 0x0000000704057212 */ /* 0x080fe400078e30ff */
[----:B------:R-:W-:Y:S01]  /*11b0*/  LOP3.LUT R33, R30, R7, RZ, 0x30, !PT ;  /* 0x000000071e217212 */ /* 0x000fe200078e30ff */
[--C-:B------:R-:W-:Y:S01]  /*11c0*/  IMAD R0, R31, 0x4, R6.reuse ;  /* 0x000000041f007824 */ /* 0x100fe200078e0206 */
[----:B------:R-:W-:Y:S01]  /*11d0*/  SEL R4, R22, 0x80000000, P0 ;  /* 0x8000000016047807 */ /* 0x000fe20000000000 */
[--C-:B------:R-:W-:Y:S01]  /*11e0*/  IMAD R5, R5, 0x4, R6.reuse ;  /* 0x0000000405057824 */ /* 0x100fe200078e0206 */
[----:B------:R-:W-:Y:S01]  /*11f0*/  SEL R30, R21, 0x80000000, P1 ;  /* 0x80000000151e7807 */ /* 0x000fe20000800000 */
[----:B------:R-:W-:Y:S01]  /*1200*/  IMAD R33, R33, 0x4, R6 ;  /* 0x0000000421217824 */ /* 0x000fe200078e0206 */
[----:B------:R-:W-:Y:S01]  /*1210*/  ISETP.NE.AND P2, PT, R20, 0x7fffffff, PT ;  /* 0x7fffffff1400780c */ /* 0x000fe20003f45270 */
[----:B------:R-:W-:Y:S01]  /*1220*/  NOP ;  /* 0x0000000000007918 */ /* 0x000fe20000000000 */
[----:B------:R-:W-:Y:S01]  /*1230*/  SHF.R.U32.HI R4, RZ, UR4, R4 ;  /* 0x00000004ff047c19 */ /* 0x000fe20008011604 */
[----:B------:R0:W-:Y:S01]  /*1240*/  ATOMS.POPC.INC.32 RZ, [R0+URZ] ;  /* 0x0000000000ff7f8c */ /* 0x0001e2000d8000ff */
[----:B------:R-:W-:-:S02]  /*1250*/  SHF.R.U32.HI R30, RZ, UR4, R30 ;  /* 0x00000004ff1e7c19 */ /* 0x000fc4000801161e */
[----:B------:R-:W-:Y:S01]  /*1260*/  SEL R32, R20, 0x80000000, P2 ;  /* 0x8000000014207807 */ /* 0x000fe20001000000 */
[----:B------:R1:W-:Y:S01]  /*1270*/  ATOMS.POPC.INC.32 RZ, [R5+URZ] ;  /* 0x0000000005ff7f8c */ /* 0x0003e2000d8000ff */
[----:B------:R-:W-:Y:S02]  /*1280*/  ISETP.NE.AND P4, PT, R18, 0x7fffffff, PT ;  /* 0x7fffffff1200780c */ /* 0x000fe40003f85270 */
[----:B------:R-:W-:Y:S01]  /*1290*/  SHF.R.U32.HI R32, RZ, UR4, R32 ;  /* 0x00000004ff207c19 */ /* 0x000fe20008011620 */
[----:B------:R2:W-:Y:S01]  /*12a0*/  ATOMS.POPC.INC.32 RZ, [R33+URZ] ;  /* 0x0000000021ff7f8c */ /* 0x0005e2000d8000ff */
[----:B0-----:R-:W-:Y:S02]  /*12b0*/  SEL R0, R19, 0x80000000, P3 ;  /* 0x8000000013007807 */ /* 0x001fe40001800000 */
[----:B------:R-:W-:Y:S02]  /*12c0*/  ISETP.NE.AND P0, PT, R17, 0x7fffffff, PT ;  /* 0x7fffffff1100780c */ /* 0x000fe40003f05270 */
[----:B-1----:R-:W-:-:S02]  /*12d0*/  LOP3.LUT R5, R4, R7, RZ, 0x30, !PT ;  /* 0x0000000704057212 */ /* 0x002fc400078e30ff */
[----:B------:R-:W-:Y:S02]  /*12e0*/  SHF.R.U32.HI R0, RZ, UR4, R0 ;  /* 0x00000004ff007c19 */ /* 0x000fe40008011600 */
[-C--:B--2---:R-:W-:Y:S01]  /*12f0*/  LOP3.LUT R33, R30, R7.reuse, RZ, 0x30, !PT ;  /* 0x000000071e217212 */ /* 0x084fe200078e30ff */
[--C-:B------:R-:W-:Y:S01]  /*1300*/  IMAD R5, R5, 0x4, R6.reuse ;  /* 0x0000000405057824 */ /* 0x100fe200078e0206 */
[----:B------:R-:W-:Y:S02]  /*1310*/  SEL R34, R18, 0x80000000, P4 ;  /* 0x8000000012227807 */ /* 0x000fe40002000000 */
[----:B------:R-:W-:Y:S01]  /*1320*/  ISETP.NE.AND P1, PT, R16, 0x7fffffff, PT ;  /* 0x7fffffff1000780c */ /* 0x000fe20003f25270 */
[----:B------:R-:W-:Y:S01]  /*1330*/  IMAD R33, R33, 0x4, R6 ;  /* 0x0000000421217824 */ /* 0x000fe200078e0206 */
[----:B------:R-:W-:Y:S01]  /*1340*/  LOP3.LUT R37, R0, R7, RZ, 0x30, !PT ;  /* 0x0000000700257212 */ /* 0x000fe200078e30ff */
[----:B------:R0:W-:Y:S01]  /*1350*/  ATOMS.POPC.INC.32 RZ, [R5+URZ] ;  /* 0x0000000005ff7f8c */ /* 0x0001e2000d8000ff */
[----:B------:R-:W-:-:S02]  /*1360*/  ISETP.NE.AND P2, PT, R15, 0x7fffffff, PT ;  /* 0x7fffffff0f00780c */ /* 0x000fc40003f45270 */
[----:B------:R-:W-:Y:S01]  /*1370*/  LOP3.LUT R35, R32, R7, RZ, 0x30, !PT ;  /* 0x0000000720237212 */ /* 0x000fe200078e30ff */
[----:B------:R1:W-:Y:S01]  /*1380*/  ATOMS.POPC.INC.32 RZ, [R33+URZ] ;  /* 0x0000000021ff7f8c */ /* 0x0003e2000d8000ff */
[----:B------:R-:W-:Y:S01]  /*1390*/  SEL R0, R17, 0x80000000, P0 ;  /* 0x8000000011007807 */ /* 0x000fe20000000000 */
[--C-:B------:R-:W-:Y:S01]  /*13a0*/  IMAD R37, R37, 0x4, R6.reuse ;  /* 0x0000000425257824 */ /* 0x100fe200078e0206 */
[----:B------:R-:W-:Y:S01]  /*13b0*/  ISETP.NE.AND P4, PT, R13, 0x7fffffff, PT ;  /* 0x7fffffff0d00780c */ /* 0x000fe20003f85270 */
[----:B------:R-:W-:Y:S01]  /*13c0*/  IMAD R35, R35, 0x4, R6 ;  /* 0x0000000423237824 */ /* 0x000fe200078e0206 */
[----:B------:R-:W-:Y:S02]  /*13d0*/  SHF.R.U32.HI R34, RZ, UR4, R34 ;  /* 0x00000004ff227c19 */ /* 0x000fe40008011622 */
[----:B------:R-:W-:Y:S02]  /*13e0*/  SEL R4, R16, 0x80000000, P1 ;  /* 0x8000000010047807 */ /* 0x000fe40000800000 */
[----:B0-----:R-:W-:Y:S01]  /*13f0*/  SEL R5, R15, 0x80000000, P2 ;  /* 0x800000000f057807 */ /* 0x001fe20001000000 */
[----:B------:R0:W-:Y:S01]  /*1400*/  ATOMS.POPC.INC.32 RZ, [R35+URZ] ;  /* 0x0000000023ff7f8c */ /* 0x0001e2000d8000ff */
[----:B------:R-:W-:-:S02]  /*1410*/  SHF.R.U32.HI R0, RZ, UR4, R0 ;  /* 0x00000004ff007c19 */ /* 0x000fc40008011600 */
[----:B------:R-:W-:Y:S01]  /*1420*/  ISETP.NE.AND P3, PT, R14, 0x7fffffff, PT ;  /* 0x7fffffff0e00780c */ /* 0x000fe20003f65270 */
[----:B------:R2:W-:Y:S01]  /*1430*/  ATOMS.POPC.INC.32 RZ, [R37+URZ] ;  /* 0x0000000025ff7f8c */ /* 0x0005e2000d8000ff */
[----:B-1----:R-:W-:Y:S02]  /*1440*/  SEL R33, R13, 0x80000000, P4 ;  /* 0x800000000d217807 */ /* 0x002fe40002000000 */
[-C--:B------:R-:W-:Y:S02]  /*1450*/  LOP3.LUT R39, R34, R7.reuse, RZ, 0x30, !PT ;  /* 0x0000000722277212 */ /* 0x080fe400078e30ff */
[----:B------:R-:W-:Y:S02]  /*1460*/  SHF.R.U32.HI R4, RZ, UR4, R4 ;  /* 0x00000004ff047c19 */ /* 0x000fe40008011604 */
[----:B------:R-:W-:Y:S01]  /*1470*/  SHF.R.U32.HI R30, RZ, UR4, R5 ;  /* 0x00000004ff1e7c19 */ /* 0x000fe20008011605 */
[----:B------:R-:W-:Y:S01]  /*1480*/  IMAD R39, R39, 0x4, R6 ;  /* 0x0000000427277824 */ /* 0x000fe200078e0206 */
[----:B------:R-:W-:-:S02]  /*1490*/  LOP3.LUT R5, R0, R7, RZ, 0x30, !PT ;  /* 0x0000000700057212 */ /* 0x000fc400078e30ff */
[----:B------:R-:W-:Y:S02]  /*14a0*/  SEL R32, R14, 0x80000000, P3 ;  /* 0x800000000e207807 */ /* 0x000fe40001800000 */
[----:B------:R-:W-:Y:S01]  /*14b0*/  SHF.R.U32.HI R0, RZ, UR4, R33 ;  /* 0x00000004ff007c19 */ /* 0x000fe20008011621 */
[----:B------:R-:W-:Y:S01]  /*14c0*/  IMAD R5, R5, 0x4, R6 ;  /* 0x0000000405057824 */ /* 0x000fe200078e0206 */
[-C--:B------:R-:W-:Y:S01]  /*14d0*/  LOP3.LUT R33, R4, R7.reuse, RZ, 0x30, !PT ;  /* 0x0000000704217212 */ /* 0x080fe200078e30ff */
[----:B------:R1:W-:Y:S01]  /*14e0*/  ATOMS.POPC.INC.32 RZ, [R39+URZ] ;  /* 0x0000000027ff7f8c */ /* 0x0003e2000d8000ff */
[----:B0-----:R-:W-:Y:S02]  /*14f0*/  LOP3.LUT R35, R30, R7, RZ, 0x30, !PT ;  /* 0x000000071e237212 */ /* 0x001fe400078e30ff */
[----:B------:R-:W-:Y:S01]  /*1500*/  SHF.R.U32.HI R32, RZ, UR4, R32 ;  /* 0x00000004ff207c19 */ /* 0x000fe20008011620 */
[--C-:B------:R-:W-:Y:S01]  /*1510*/  IMAD R33, R33, 0x4, R6.reuse ;  /* 0x0000000421217824 */ /* 0x100fe200078e0206 */
[----:B------:R-:W-:Y:S01]  /*1520*/  ISETP.NE.AND P0, PT, R12, 0x7fffffff, PT ;  /* 0x7fffffff0c00780c */ /* 0x000fe20003f05270 */
[----:B------:R-:W-:Y:S01]  /*1530*/  IMAD R35, R35, 0x4, R6 ;  /* 0x0000000423237824 */ /* 0x000fe200078e0206 */
[----:B------:R-:W-:Y:S01]  /*1540*/  ISETP.NE.AND P1, PT, R11, 0x7fffffff, PT ;  /* 0x7fffffff0b00780c */ /* 0x000fe20003f25270 */
[----:B------:R0:W-:Y:S01]  /*1550*/  ATOMS.POPC.INC.32 RZ, [R5+URZ] ;  /* 0x0000000005ff7f8c */ /* 0x0001e2000d8000ff */
[----:B------:R-:W-:-:S02]  /*1560*/  ISETP.NE.AND P2, PT, R10, 0x7fffffff, PT ;  /* 0x7fffffff0a00780c */ /* 0x000fc40003f45270 */
[-C--:B--2---:R-:W-:Y:S01]  /*1570*/  LOP3.LUT R37, R32, R7.reuse, RZ, 0x30, !PT ;  /* 0x0000000720257212 */ /* 0x084fe200078e30ff */
[----:B------:R2:W-:Y:S01]  /*1580*/  ATOMS.POPC.INC.32 RZ, [R33+URZ] ;  /* 0x0000000021ff7f8c */ /* 0x0005e2000d8000ff */
[----:B-1----:R-:W-:Y:S02]  /*1590*/  LOP3.LUT R39, R0, R7, RZ, 0x30, !PT ;  /* 0x0000000700277212 */ /* 0x002fe400078e30ff */
[----:B------:R-:W-:Y:S01]  /*15a0*/  ISETP.NE.AND P3, PT, R9, 0x7fffffff, PT ;  /* 0x7fffffff0900780c */ /* 0x000fe20003f65270 */
[----:B------:R1:W-:Y:S01]  /*15b0*/  ATOMS.POPC.INC.32 RZ, [R35+URZ] ;  /* 0x0000000023ff7f8c */ /* 0x0003e2000d8000ff */
[----:B------:R-:W-:Y:S01]  /*15c0*/  ISETP.NE.AND P4, PT, R8, 0x7fffffff, PT ;  /* 0x7fffffff0800780c */ /* 0x000fe20003f85270 */
[--C-:B------:R-:W-:Y:S01]  /*15d0*/  IMAD R37, R37, 0x4, R6.reuse ;  /* 0x0000000425257824 */ /* 0x100fe200078e0206 */
[----:B------:R-:W-:Y:S01]  /*15e0*/  SEL R0, R12, 0x80000000, P0 ;  /* 0x800000000c007807 */ /* 0x000fe20000000000 */
[----:B------:R-:W-:Y:S01]  /*15f0*/  IMAD R39, R39, 0x4, R6 ;  /* 0x0000000427277824 */ /* 0x000fe200078e0206 */
[----:B------:R-:W-:Y:S01]  /*1600*/  SEL R30, R11, 0x80000000, P1 ;  /* 0x800000000b1e7807 */ /* 0x000fe20000800000 */
[----:B0-----:R-:W0:Y:S01]  /*1610*/  LDC.64 R4, c[0x0][0x380] ;  /* 0x0000e000ff047b82 */ /* 0x001e220000000a00 */
[----:B------:R-:W-:Y:S01]  /*1620*/  SEL R32, R10, 0x80000000, P2 ;  /* 0x800000000a207807 */ /* 0x000fe20001000000 */
[----:B------:R3:W-:Y:S01]  /*1630*/  ATOMS.POPC.INC.32 RZ, [R37+URZ] ;  /* 0x0000000025ff7f8c */ /* 0x0007e2000d8000ff */
[----:B--2---:R-:W-:-:S02]  /*1640*/  SEL R33, R9, 0x80000000, P3 ;  /* 0x8000000009217807 */ /* 0x004fc40001800000 */
[----:B-1----:R-:W-:Y:S01]  /*1650*/  SEL R35, R8, 0x80000000, P4 ;  /* 0x8000000008237807 */ /* 0x002fe20002000000 */
[----:B------:R1:W-:Y:S01]  /*1660*/  ATOMS.POPC.INC.32 RZ, [R39+URZ] ;  /* 0x0000000027ff7f8c */ /* 0x0003e2000d8000ff */
[----:B------:R-:W-:Y:S02]  /*1670*/  SHF.R.U32.HI R0, RZ, UR4, R0 ;  /* 0x00000004ff007c19 */ /* 0x000fe40008011600 */
[----:B------:R-:W-:Y:S02]  /*1680*/  SHF.R.U32.HI R30, RZ, UR4, R30 ;  /* 0x00000004ff1e7c19 */ /* 0x000fe4000801161e */
[----:B------:R-:W-:Y:S02]  /*1690*/  SHF.R.U32.HI R32, RZ, UR4, R32 ;  /* 0x00000004ff207c19 */ /* 0x000fe40008011620 */
[----:B------:R-:W-:Y:S02]  /*16a0*/  SHF.R.U32.HI R34, RZ, UR4, R33 ;  /* 0x00000004ff227c19 */ /* 0x000fe40008011621 */
[----:B------:R-:W-:-:S02]  /*16b0*/  SHF.R.U32.HI R36, RZ, UR4, R35 ;  /* 0x00000004ff247c19 */ /* 0x000fc40008011623 */
[-C--:B------:R-:W-:Y:S01]  /*16c0*/  LOP3.LUT R33, R0, R7.reuse, RZ, 0x30, !PT ;  /* 0x0000000700217212 */ /* 0x080fe200078e30ff */
[----:B------:R-:W-:Y:S01]  /*16d0*/  IMAD.MOV.U32 R0, RZ, RZ, RZ ;  /* 0x000000ffff007224 */ /* 0x000fe200078e00ff */
[-C--:B------:R-:W-:Y:S01]  /*16e0*/  LOP3.LUT R35, R30, R7.reuse, RZ, 0x30, !PT ;  /* 0x000000071e237212 */ /* 0x080fe200078e30ff */
[----:B------:R-:W-:Y:S01]  /*16f0*/  IMAD R30, R3, 0x4, R29 ;  /* 0x00000004031e7824 */ /* 0x000fe200078e021d */
[-C--:B---3--:R-:W-:Y:S01]  /*1700*/  LOP3.LUT R37, R32, R7.reuse, RZ, 0x30, !PT ;  /* 0x0000000720257212 */ /* 0x088fe200078e30ff */
[--C-:B------:R-:W-:Y:S01]  /*1710*/  IMAD R33, R33, 0x4, R6.reuse ;  /* 0x0000000421217824 */ /* 0x100fe200078e0206 */
[----:B------:R-:W-:Y:S01]  /*1720*/  ISETP.GT.U32.AND P5, PT, R3, 0xff, PT ;  /* 0x000000ff0300780c */ /* 0x000fe20003fa4070 */
[--C-:B------:R-:W-:Y:S01]  /*1730*/  IMAD R35, R35, 0x4, R6.reuse ;  /* 0x0000000423237824 */ /* 0x100fe200078e0206 */
[-C--:B-1----:R-:W-:Y:S01]  /*1740*/  LOP3.LUT R39, R34, R7.reuse, RZ, 0x30, !PT ;  /* 0x0000000722277212 */ /* 0x082fe200078e30ff */
[--C-:B------:R-:W-:Y:S01]  /*1750*/  IMAD R37, R37, 0x4, R6.reuse ;  /* 0x0000000425257824 */ /* 0x100fe200078e0206 */
[----:B------:R-:W-:Y:S01]  /*1760*/  LOP3.LUT R41, R36, R7, RZ, 0x30, !PT ;  /* 0x0000000724297212 */ /* 0x000fe200078e30ff */
[----:B------:R1:W-:Y:S01]  /*1770*/  ATOMS.POPC.INC.32 RZ, [R33+URZ] ;  /* 0x0000000021ff7f8c */ /* 0x0003e2000d8000ff */
[----:B------:R-:W-:Y:S01]  /*1780*/  P2R R45, PR, RZ, 0x20 ;  /* 0x00000020ff2d7803 */ /* 0x000fe20000000000 */
[----:B------:R-:W-:-:S02]  /*1790*/  IMAD R39, R39, 0x4, R6 ;  /* 0x0000000427277824 */ /* 0x000fc400078e0206 */
[----:B------:R-:W-:Y:S01]  /*17a0*/  IMAD R41, R41, 0x4, R6 ;  /* 0x0000000429297824 */ /* 0x000fe200078e0206 */
[----:B------:R1:W-:Y:S04]  /*17b0*/  ATOMS.POPC.INC.32 RZ, [R35+URZ] ;  /* 0x0000000023ff7f8c */ /* 0x0003e8000d8000ff */
[----:B------:R1:W-:Y:S04]  /*17c0*/  ATOMS.POPC.INC.32 RZ, [R37+URZ] ;  /* 0x0000000025ff7f8c */ /* 0x0003e8000d8000ff */
[----:B------:R1:W-:Y:S04]  /*17d0*/  ATOMS.POPC.INC.32 RZ, [R39+URZ] ;  /* 0x0000000027ff7f8c */ /* 0x0003e8000d8000ff */
[----:B------:R1:W-:Y:S01]  /*17e0*/  ATOMS.POPC.INC.32 RZ, [R41+URZ] ;  /* 0x0000000029ff7f8c */ /* 0x0003e2000d8000ff */
[----:B------:R-:W-:Y:S06]  /*17f0*/  BAR.SYNC.DEFER_BLOCKING 0x0 ;  /* 0x0000000000007b1d */ /* 0x000fec0000010000 */
[----:B0-----:R-:W-:Y:S05]  /*1800*/  @P5 BRA `(.L_x_13) ;  /* 0x00000000008c5947 */ /* 0x001fea0003800000 */
[----:B-1----:R-:W-:Y:S04]  /*1810*/  LDS R33, [R30] ;  /* 0x000000001e217984 */ /* 0x002fe80000000800 */
[----:B------:R-:W0:Y:S04]  /*1820*/  LDS R0, [R30+0x400] ;  /* 0x000400001e007984 */ /* 0x000e280000000800 */
[----:B------:R-:W1:Y:S04]  /*1830*/  LDS R32, [R30+0x800] ;  /* 0x000800001e207984 */ /* 0x000e680000000800 */
[----:B------:R-:W2:Y:S04]  /*1840*/  LDS R34, [R30+0xc00] ;  /* 0x000c00001e227984 */ /* 0x000ea80000000800 */
[----:B------:R-:W3:Y:S04]  /*1850*/  LDS R36, [R30+0x1000] ;  /* 0x001000001e247984 */ /* 0x000ee80000000800 */
[----:B------:R-:W4:Y:S04]  /*1860*/  LDS R38, [R30+0x1400] ;  /* 0x001400001e267984 */ /* 0x000f280000000800 */
[----:B------:R-:W5:Y:S04]  /*1870*/  LDS R40, [R30+0x1800] ;  /* 0x001800001e287984 */ /* 0x000f680000000800 */
[----:B------:R-:W5:Y:S04]  /*1880*/  LDS R42, [R30+0x1c00] ;  /* 0x001c00001e2a7984 */ /* 0x000f680000000800 */
[----:B------:R-:W5:Y:S04]  /*1890*/  LDS R44, [R30+0x2000] ;  /* 0x002000001e2c7984 */ /* 0x000f680000000800 */
[----:B------:R-:W5:Y:S04]  /*18a0*/  LDS R46, [R30+0x2400] ;  /* 0x002400001e2e7984 */ /* 0x000f680000000800 */
[----:B------:R-:W5:Y:S01]  /*18b0*/  LDS R48, [R30+0x2800] ;  /* 0x002800001e307984 */ /* 0x000f620000000800 */
[----:B0-----:R-:W-:-:S03]  /*18c0*/  IMAD.IADD R35, R33, 0x1, R0 ;  /* 0x0000000121237824 */ /* 0x001fc600078e0200 */
[----:B------:R-:W-:Y:S01]  /*18d0*/  STS [R30+0x400], R33 ;  /* 0x000400211e007388 */ /* 0x000fe20000000800 */
[----:B-1----:R-:W-:-:S03]  /*18e0*/  IMAD.IADD R37, R35, 0x1, R32 ;  /* 0x0000000123257824 */ /* 0x002fc600078e0220 */
[----:B------:R-:W0:Y:S01]  /*18f0*/  LDS R0, [R30+0x2c00] ;  /* 0x002c00001e007984 */ /* 0x000e220000000800 */
[----:B--2---:R-:W-:-:S03]  /*1900*/  IMAD.IADD R39, R37, 0x1, R34 ;  /* 0x0000000125277824 */ /* 0x004fc600078e0222 */
[----:B------:R2:W-:Y:S01]  /*1910*/  STS [R30+0x800], R35 ;  /* 0x000800231e007388 */ /* 0x0005e20000000800 */
[----:B---3--:R-:W-:-:S03]  /*1920*/  IMAD.IADD R41, R39, 0x1, R36 ;  /* 0x0000000127297824 */ /* 0x008fc600078e0224 */
[----:B------:R2:W-:Y:S01]  /*1930*/  STS [R30+0xc00], R37 ;  /* 0x000c00251e007388 */ /* 0x0005e20000000800 */
[----:B----4-:R-:W-:-:S03]  /*1940*/  IMAD.IADD R43, R41, 0x1, R38 ;  /* 0x00000001292b7824 */ /* 0x010fc600078e0226 */
[----:B------:R2:W-:Y:S01]  /*1950*/  STS [R30+0x1000], R39 ;  /* 0x001000271e007388 */ /* 0x0005e20000000800 */
[----:B-----5:R-:W-:-:S03]  /*1960*/  IMAD.IADD R47, R43, 0x1, R40 ;  /* 0x000000012b2f7824 */ /* 0x020fc600078e0228 */
[----:B------:R2:W-:Y:S01]  /*1970*/  STS [R30+0x1400], R41 ;  /* 0x001400291e007388 */ /* 0x0005e20000000800 */
[----:B------:R-:W-:-:S03]  /*1980*/  IMAD.IADD R49, R47, 0x1, R42 ;  /* 0x000000012f317824 */ /* 0x000fc600078e022a */
[----:B------:R2:W-:Y:S01]  /*1990*/  STS [R30+0x1800], R43 ;  /* 0x0018002b1e007388 */ /* 0x0005e20000000800 */
[----:B------:R-:W-:-:S03]  /*19a0*/  IMAD.IADD R51, R49, 0x1, R44 ;  /* 0x0000000131337824 */ /* 0x000fc600078e022c */
[----:B------:R2:W-:Y:S01]  /*19b0*/  STS [R30+0x1c00], R47 ;  /* 0x001c002f1e007388 */ /* 0x0005e20000000800 */
[----:B------:R-:W-:-:S03]  /*19c0*/  IMAD.IADD R53, R51, 0x1, R46 ;  /* 0x0000000133357824 */ /* 0x000fc600078e022e */
[----:B------:R2:W-:Y:S01]  /*19d0*/  STS [R30+0x2000], R49 ;  /* 0x002000311e007388 */ /* 0x0005e20000000800 */
[----:B------:R-:W-:-:S03]  /*19e0*/  IMAD.IADD R48, R53, 0x1, R48 ;  /* 0x0000000135307824 */ /* 0x000fc600078e0230 */
[----:B------:R2:W-:Y:S04]  /*19f0*/  STS [R30+0x2400], R51 ;  /* 0x002400331e007388 */ /* 0x0005e80000000800 */
[----:B------:R2:W-:Y:S04]  /*1a00*/  STS [R30+0x2800], R53 ;  /* 0x002800351e007388 */ /* 0x0005e80000000800 */
[----:B------:R2:W-:Y:S01]  /*1a10*/  STS [R30], RZ ;  /* 0x000000ff1e007388 */ /* 0x0005e20000000800 */
[----:B0-----:R-:W-:-:S03]  /*1a20*/  IMAD.IADD R0, R48, 0x1, R0 ;  /* 0x0000000130007824 */ /* 0x001fc600078e0200 */
[----:B------:R2:W-:Y:S04]  /*1a30*/  STS [R30+0x2c00], R48 ;  /* 0x002c00301e007388 */ /* 0x0005e80000000800 */
.L_x_13:
[----:B------:R-:W-:Y:S05]  /*1a40*/  BSYNC.RECONVERGENT B0 ;  /* 0x0000000000007941 */ /* 0x000fea0003800200 */
.L_x_12:
[----:B------:R-:W-:Y:S01]  /*1a50*/  ISETP.NE.AND P0, PT, R0, 0x1b00, PT ;  /* 0x00001b000000780c */ /* 0x000fe20003f05270 */
[----:B-1----:R-:W-:-:S03]  /*1a60*/  IMAD R33, R27, 0x100, R3 ;  /* 0x000001001b217824 */ /* 0x002fc600078e0203 */
[----:B------:R-:W-:Y:S01]  /*1a70*/  ISETP.LT.U32.AND P0, PT, R3, 0x100, !P0 ;  /* 0x000001000300780c */ /* 0x000fe20004701070 */
[----:B------:R-:W-:Y:S01]  /*1a80*/  IMAD.WIDE R4, R33, 0x4, R4 ;  /* 0x0000000421047825 */ /* 0x000fe200078e0204 */
[----:B------:R-:W-:-:S05]  /*1a90*/  @!P5 LOP3.LUT R33, R0, 0x40000000, RZ, 0xfc, !PT ;  /* 0x400000000021d812 */ /* 0x000fca00078efcff */
[----:B------:R0:W-:Y:S06]  /*1aa0*/  @!P5 STG.E.STRONG.SYS desc[UR6][R4.64], R33 ;  /* 0x000000210400d986 */ /* 0x0001ec000c115906 */
[----:B------:R-:W-:Y:S06]  /*1ab0*/  BAR.RED.OR.DEFER_BLOCKING 0x0, P0 ;  /* 0x0000000000007b1d */ /* 0x000fec0000014800 */
[----:B------:R-:W1:Y:S02]  /*1ac0*/  B2R.RESULT RZ, P0 ;  /* 0x0000000000ff731c */ /* 0x000e640000004000 */
[----:B01----:R-:W-:Y:S05]  /*1ad0*/  @!P0 BRA `(.L_x_14) ;  /* 0x0000000c00648947 */ /* 0x003fea0003800000 */
[C---:B------:R-:W-:Y:S01]  /*1ae0*/  ISETP.GT.U32.AND P0, PT, R3.reuse, R31, PT ;  /* 0x0000001f0300720c */ /* 0x040fe20003f04070 */
[----:B------:R-:W-:Y:S01]  /*1af0*/  BSSY B1, `(.L_x_15) ;  /* 0x000002e000017945 */ /* 0x000fe20003800000 */
[----:B--2---:R-:W-:Y:S02]  /*1b00*/  IMAD R37, R3, 0x8, R29 ;  /* 0x0000000803257824 */ /* 0x004fe400078e021d */
[----:B------:R-:W-:Y:S01]  /*1b10*/  SEL R35, RZ, 0x1b00, !P0 ;  /* 0x00001b00ff237807 */ /* 0x000fe20004000000 */
[----:B------:R-:W-:Y:S08]  /*1b20*/  @P5 BRA `(.L_x_16) ;  /* 0x0000000000a85947 */ /* 0x000ff00003800000 */
[----:B------:R-:W0:Y:S02]  /*1b30*/  LDC.64 R6, c[0x0][0x398] ;  /* 0x0000e600ff067b82 */ /* 0x000e240000000a00 */
[----:B0-----:R-:W-:-:S06]  /*1b40*/  IMAD.WIDE.U32 R32, R3, 0x8, R6 ;  /* 0x0000000803207825 */ /* 0x001fcc00078e0006 */
[----:B------:R-:W2:Y:S01]  /*1b50*/  LDG.E.64 R32, desc[UR6][R32.64] ;  /* 0x0000000620207981 */ /* 0x000ea2000c1e1b00 */
[----:B------:R-:W-:Y:S01]  /*1b60*/  IMAD.MOV.U32 R29, RZ, RZ, R0 ;  /* 0x000000ffff1d7224 */ /* 0x000fe200078e0000 */
[----:B--2---:R-:W-:-:S04]  /*1b70*/  IADD3 R6, P0, PT, -R35, R32, RZ ;  /* 0x0000002023067210 */ /* 0x004fc80007f1e1ff */
[----:B------:R-:W-:Y:S02]  /*1b80*/  IADD3.X R7, PT, PT, R33, -0x1, RZ, P0, !PT ;  /* 0xffffffff21077810 */ /* 0x000fe400007fe4ff */
[----:B------:R-:W-:-:S03]  /*1b90*/  ISETP.GE.AND P0, PT, R27, 0x1, PT ;  /* 0x000000011b00780c */ /* 0x000fc60003f06270 */
[----:B------:R0:W-:Y:S10]  /*1ba0*/  STS.64 [R37+0x6c00], R6 ;  /* 0x006c000625007388 */ /* 0x0001f40000000a00 */
[----:B------:R-:W-:Y:S05]  /*1bb0*/  @!P0 BRA `(.L_x_17) ;  /* 0x00000000006c8947 */ /* 0x000fea0003800000 */
[----:B------:R-:W-:Y:S01]  /*1bc0*/  BSSY B0, `(.L_x_18) ;  /* 0x0000019000007945 */ /* 0x000fe20003800000 */
[----:B------:R-:W-:Y:S02]  /*1bd0*/  IMAD.MOV.U32 R26, RZ, RZ, -0x1 ;  /* 0xffffffffff1a7424 */ /* 0x000fe400078e00ff */
[----:B------:R-:W-:Y:S02]  /*1be0*/  IMAD.MOV.U32 R30, RZ, RZ, R27 ;  /* 0x000000ffff1e7224 */ /* 0x000fe400078e001b */
[----:B------:R-:W-:-:S07]  /*1bf0*/  IMAD.MOV.U32 R29, RZ, RZ, R0 ;  /* 0x000000ffff1d7224 */ /* 0x000fce00078e0000 */
.L_x_22:
[----:B0-----:R-:W0:Y:S01]  /*1c00*/  LDC.64 R6, c[0x0][0x380] ;  /* 0x0000e000ff067b82 */ /* 0x001e220000000a00 */
[----:B------:R-:W-:Y:S01]  /*1c10*/  VIADD R39, R30, 0xffffffff ;  /* 0xffffffff1e277836 */ /* 0x000fe20000000000 */
[----:B------:R-:W-:Y:S03]  /*1c20*/  BSSY B2, `(.L_x_19) ;  /* 0x0000008000027945 */ /* 0x000fe60003800000 */
[----:B------:R-:W-:-:S04]  /*1c30*/  IMAD R33, R39, 0x100, R3 ;  /* 0x0000010027217824 */ /* 0x000fc800078e0203 */
[----:B0-----:R-:W-:-:S07]  /*1c40*/  IMAD.WIDE R6, R33, 0x4, R6 ;  /* 0x0000000421067825 */ /* 0x001fce00078e0206 */
.L_x_20:
[----:B------:R-:W-:Y:S05]  /*1c50*/  YIELD ;  /* 0x0000000000007946 */ /* 0x000fea0003800000 */
[----:B------:R0:W-:Y:S06]  /*1c60*/  MEMBAR.SC.CTA ;  /* 0x0000000000007992 */ /* 0x0001ec0000000000 */
[----:B0-----:R-:W2:Y:S02]  /*1c70*/  LDG.E.STRONG.SYS R32, desc[UR6][R6.64] ;  /* 0x0000000606207981 */ /* 0x001ea4000c1f5900 */
[----:B--2---:R-:W-:-:S13]  /*1c80*/  ISETP.NE.AND P0, PT, R32, RZ, PT ;  /* 0x000000ff2000720c */ /* 0x004fda0003f05270 */
[----:B------:R-:W-:Y:S05]  /*1c90*/  @!P0 BRA `(.L_x_20) ;  /* 0xfffffffc00ec8947 */ /* 0x000fea000383ffff */
[----:B------:R-:W-:Y:S05]  /*1ca0*/  BSYNC B2 ;  /* 0x0000000000027941 */ /* 0x000fea0003800000 */
.L_x_19:
[----:B------:R-:W-:Y:S01]  /*1cb0*/  BSSY.RECONVERGENT B2, `(.L_x_21) ;  /* 0x0000006000027945 */ /* 0x000fe20003800200 */
[C---:B------:R-:W-:Y:S02]  /*1cc0*/  ISETP.GT.AND P0, PT, R32.reuse, -0x1, PT ;  /* 0xffffffff2000780c */ /* 0x040fe40003f04270 */
[----:B------:R-:W-:Y:S01]  /*1cd0*/  LOP3.LUT R32, R32, 0x3fffffff, RZ, 0xc0, !PT ;  /* 0x3fffffff20207812 */ /* 0x000fe200078ec0ff */
[----:B------:R-:W-:Y:S05]  /*1ce0*/  WARPSYNC.EXCLUSIVE R26 ;  /* 0x000000001a007348 */ /* 0x000fea0003a00000 */
[----:B------:R-:W-:-:S05]  /*1cf0*/  IMAD.IADD R29, R32, 0x1, R29 ;  /* 0x00000001201d7824 */ /* 0x000fca00078e021d */
[----:B------:R-:W-:-:S07]  /*1d00*/  VOTE.ANY R26, PT, P0 ;  /* 0x00000000001a7806 */ /* 0x000fce00000e0100 */
[----:B------:R-:W-:Y:S05]  /*1d10*/  BSYNC.RECONVERGENT B2 ;  /* 0x0000000000027941 */ /* 0x000fea0003800200 */
.L_x_21:
[----:B------:R-:W-:Y:S01]  /*1d20*/  ISETP.GT.U32.AND P1, PT, R30, 0x1, PT ;  /* 0x000000011e00780c */ /* 0x000fe20003f24070 */
[----:B------:R-:W-:-:S12]  /*1d30*/  IMAD.MOV.U32 R30, RZ, RZ, R39 ;  /* 0x000000ffff1e7224 */ /* 0x000fd800078e0027 */
[----:B------:R-:W-:Y:S05]  /*1d40*/  @P0 BRA P1, `(.L_x_22) ;  /* 0xfffffffc00ac0947 */ /* 0x000fea000083ffff */
[----:B------:R-:W-:Y:S05]  /*1d50*/  BSYNC B0 ;  /* 0x0000000000007941 */ /* 0x000fea0003800000 */
.L_x_18:
[----:B------:R1:W2:Y:S02]  /*1d60*/  LDS.64 R6, [R37+0x6c00] ;  /* 0x006c000025067984 */ /* 0x0002a40000000a00 */
.L_x_17:
[C---:B------:R-:W-:Y:S01]  /*1d70*/  IMAD.IADD R33, R29.reuse, 0x1, -R0 ;  /* 0x000000011d217824 */ /* 0x040fe200078e0a00 */
[----:B------:R-:W-:-:S04]  /*1d80*/  LOP3.LUT R29, R29, 0x80000000, RZ, 0xfc, !PT ;  /* 0x800000001d1d7812 */ /* 0x000fc800078efcff */
[C---:B0-2---:R-:W-:Y:S01]  /*1d90*/  IADD3 R6, P0, PT, R33.reuse, R6, RZ ;  /* 0x0000000621067210 */ /* 0x045fe20007f1e0ff */
[----:B------:R0:W-:Y:S03]  /*1da0*/  STG.E.STRONG.SYS desc[UR6][R4.64], R29 ;  /* 0x0000001d04007986 */ /* 0x0001e6000c115906 */
[----:B------:R-:W-:-:S05]  /*1db0*/  LEA.HI.X.SX32 R7, R33, R7, 0x1, P0 ;  /* 0x0000000721077211 */ /* 0x000fca00000f0eff */
[----:B------:R0:W-:Y:S04]  /*1dc0*/  STS.64 [R37+0x6c00], R6 ;  /* 0x006c000625007388 */ /* 0x0001e80000000a00 */
.L_x_16:
[----:B------:R-:W-:Y:S05]  /*1dd0*/  BSYNC B1 ;  /* 0x0000000000017941 */ /* 0x000fea0003800000 */
.L_x_15:
[----:B0-----:R-:W0:Y:S01]  /*1de0*/  LDC R29, c[0x0][0x3c0] ;  /* 0x0000f000ff1d7b82 */ /* 0x001e220000000800 */
[----:B------:R-:W-:Y:S01]  /*1df0*/  IMAD.MOV.U32 R26, RZ, RZ, -0x1 ;  /* 0xffffffffff1a7424 */ /* 0x000fe200078e00ff */
[----:B------:R-:W-:-:S04]  /*1e00*/  ISETP.GT.AND P2, PT, R24, -0x1, PT ;  /* 0xffffffff1800780c */ /* 0x000fc80003f44270 */
[----:B------:R-:W-:Y:S02]  /*1e10*/  SEL R33, R26, 0x80000000, P2 ;  /* 0x800000001a217807 */ /* 0x000fe40001000000 */
[----:B------:R-:W2:Y:S01]  /*1e20*/  LDC.64 R4, c[0x0][0x390] ;  /* 0x0000e400ff047b82 */ /* 0x000ea20000000a00 */
[----:B0-----:R-:W-:Y:S02]  /*1e30*/  ISETP.GE.AND P0, PT, R28, R29, PT ;  /* 0x0000001d1c00720c */ /* 0x001fe40003f06270 */
[----:B--2---:R-:W-:-:S04]  /*1e40*/  ISETP.EQ.U32.AND P1, PT, R4, RZ, PT ;  /* 0x000000ff0400720c */ /* 0x004fc80003f22070 */
[----:B------:R-:W-:Y:S02]  /*1e50*/  ISETP.EQ.OR.EX P0, PT, R5, RZ, !P0, P1 ;  /* 0x000000ff0500720c */ /* 0x000fe40004702710 */
[----:B------:R-:W-:Y:S02]  /*1e60*/  ISETP.GT.AND P1, PT, R25, -0x1, PT ;  /* 0xffffffff1900780c */ /* 0x000fe40003f24270 */
[----:B------:R-:W-:Y:S02]  /*1e70*/  ISETP.GT.U32.OR P0, PT, R3, 0xff, P0 ;  /* 0x000000ff0300780c */ /* 0x000fe40000704470 */
[----:B------:R-:W-:-:S11]  /*1e80*/  SEL R30, R26, 0x80000000, P1 ;  /* 0x800000001a1e7807 */ /* 0x000fd60000800000 */
[----:B------:R-:W-:Y:S05]  /*1e90*/  @P0 BRA `(.L_x_23) ;  /* 0x00000000001c0947 */ /* 0x000fea0003800000 */
[----:B------:R-:W0:Y:S01]  /*1ea0*/  LDS.64 R6, [R37+0x6c00] ;  /* 0x006c000025067984 */ /* 0x000e220000000a00 */
[C---:B------:R-:W-:Y:S02]  /*1eb0*/  LEA R4, P2, R3.reuse, R4, 0x3 ;  /* 0x0000000403047211 */ /* 0x040fe400078418ff */
[--C-:B------:R-:W-:Y:S02]  /*1ec0*/  SHF.R.S32.HI R39, RZ, 0x1f, R0.reuse ;  /* 0x0000001fff277819 */ /* 0x100fe40000011400 */
[----:B------:R-:W-:Y:S02]  /*1ed0*/  LEA.HI.X R5, R3, R5, RZ, 0x3, P2 ;  /* 0x0000000503057211 */ /* 0x000fe400010f1cff */
[----:B0-----:R-:W-:-:S04]  /*1ee0*/  IADD3 R6, P0, P1, R6, R35, R0 ;  /* 0x0000002306067210 */ /* 0x001fc8000791e000 */
[----:B------:R-:W-:-:S05]  /*1ef0*/  IADD3.X R7, PT, PT, R7, RZ, R39, P0, P1 ;  /* 0x000000ff07077210 */ /* 0x000fca00007e2427 */
[----:B------:R0:W-:Y:S04]  /*1f00*/  STG.E.64 desc[UR6][R4.64], R6 ;  /* 0x0000000604007986 */ /* 0x0001e8000c101b06 */
.L_x_23:
[----:B------:R-:W-:Y:S05]  /*1f10*/  WARPSYNC.ALL ;  /* 0x0000000000007948 */ /* 0x000fea0003800000 */
[----:B------:R-:W2:Y:S08]  /*1f20*/  S2UR UR5, SR_CgaCtaId ;  /* 0x00000000000579c3 */ /* 0x000eb00000008800 */
[----:B------:R-:W-:Y:S01]  /*1f30*/  BAR.SYNC.DEFER_BLOCKING 0x0 ;  /* 0x0000000000007b1d */ /* 0x000fe20000010000 */
[----:B------:R-:W-:-:S02]  /*1f40*/  ISETP.GT.AND P2, PT, R21, -0x1, PT ;  /* 0xffffffff1500780c */ /* 0x000fc40003f44270 */
[----:B------:R-:W-:Y:S02]  /*1f50*/  ISETP.GT.AND P1, PT, R22, -0x1, PT ;  /* 0xffffffff1600780c */ /* 0x000fe40003f24270 */
[----:B0-----:R-:W-:Y:S01]  /*1f60*/  SEL R4, R26, 0x80000000, P2 ;  /* 0x800000001a047807 */ /* 0x001fe20001000000 */
[----:B------:R-:W-:Y:S01]  /*1f70*/  UMOV UR4, 0x400 ;  /* 0x0000040000047882 */ /* 0x000fe20000000000 */
[----:B------:R-:W-:Y:S02]  /*1f80*/  ISETP.GT.AND P2, PT, R17, -0x1, PT ;  /* 0xffffffff1100780c */ /* 0x000fe40003f44270 */
[----:B------:R-:W-:Y:S02]  /*1f90*/  LOP3.LUT R21, R4, R21, RZ, 0x3c, !PT ;  /* 0x0000001504157212 */ /* 0x000fe400078e3cff */
[C---:B------:R-:W-:Y:S02]  /*1fa0*/  SEL R5, R26.reuse, 0x80000000, P1 ;  /* 0x800000001a057807 */ /* 0x040fe40000800000 */
[----:B------:R-:W-:-:S02]  /*1fb0*/  SEL R4, R26, 0x80000000, P2 ;  /* 0x800000001a047807 */ /* 0x000fc40001000000 */
[----:B------:R-:W-:Y:S02]  /*1fc0*/  ISETP.GT.AND P1, PT, R18, -0x1, PT ;  /* 0xffffffff1200780c */ /* 0x000fe40003f24270 */
[----:B------:R-:W-:Y:S02]  /*1fd0*/  LOP3.LUT R22, R5, R22, RZ, 0x3c, !PT ;  /* 0x0000001605167212 */ /* 0x000fe400078e3cff */
[----:B------:R-:W-:Y:S02]  /*1fe0*/  LOP3.LUT R17, R4, R17, RZ, 0x3c, !PT ;  /* 0x0000001104117212 */ /* 0x000fe400078e3cff */
[----:B------:R-:W-:Y:S01]  /*1ff0*/  SEL R5, R26, 0x80000000, P1 ;  /* 0x800000001a057807 */ /* 0x000fe20000800000 */
[----:B--2---:R-:W-:Y:S01]  /*2000*/  ULEA UR4, UR5, UR4, 0x18 ;  /* 0x0000000405047291 */ /* 0x004fe2000f8ec0ff */
[----:B------:R-:W-:Y:S02]  /*2010*/  ISETP.GT.AND P0, PT, R23, -0x1, PT ;  /* 0xffffffff1700780c */ /* 0x000fe40003f04270 */
[----:B------:R-:W-:-:S02]  /*2020*/  LOP3.LUT R18, R5, R18, RZ, 0x3c, !PT ;  /* 0x0000001205127212 */ /* 0x000fc400078e3cff */
[----:B------:R-:W-:Y:S02]  /*2030*/  ISETP.GT.AND P3, PT, R20, -0x1, PT ;  /* 0xffffffff1400780c */ /* 0x000fe40003f64270 */
[----:B------:R-:W-:Y:S02]  /*2040*/  LEA R4, R31, UR4, 0x3 ;  /* 0x000000041f047c11 */ /* 0x000fe4000f8e18ff */
[C---:B------:R-:W-:Y:S02]  /*2050*/  SEL R0, R26.reuse, 0x80000000, P0 ;  /* 0x800000001a007807 */ /* 0x040fe40000000000 */
[----:B------:R-:W-:Y:S02]  /*2060*/  SEL R7, R26, 0x80000000, P3 ;  /* 0x800000001a077807 */ /* 0x000fe40001800000 */
[----:B------:R-:W0:Y:S01]  /*2070*/  LDS.64 R4, [R4+0x6c00] ;  /* 0x006c000004047984 */ /* 0x000e220000000a00 */
[----:B------:R-:W-:Y:S02]  /*2080*/  ISETP.GT.AND P0, PT, R19, -0x1, PT ;  /* 0xffffffff1300780c */ /* 0x000fe40003f04270 */
[----:B------:R-:W-:-:S02]  /*2090*/  ISETP.GT.AND P3, PT, R16, -0x1, PT ;  /* 0xffffffff1000780c */ /* 0x000fc40003f64270 */
[----:B------:R-:W-:Y:S02]  /*20a0*/  LOP3.LUT R23, R0, R23, RZ, 0x3c, !PT ;  /* 0x0000001700177212 */ /* 0x000fe400078e3cff */
[----:B------:R-:W-:Y:S02]  /*20b0*/  LOP3.LUT R20, R7, R20, RZ, 0x3c, !PT ;  /* 0x0000001407147212 */ /* 0x000fe400078e3cff */
[----:B------:R-:W-:Y:S02]  /*20c0*/  ISETP.GT.AND P4, PT, R28, R29, PT ;  /* 0x0000001d1c00720c */ /* 0x000fe40003f84270 */
[C---:B------:R-:W-:Y:S02]  /*20d0*/  SEL R0, R26.reuse, 0x80000000, P0 ;  /* 0x800000001a007807 */ /* 0x040fe40000000000 */
[----:B------:R-:W-:Y:S02]  /*20e0*/  SEL R7, R26, 0x80000000, P3 ;  /* 0x800000001a077807 */ /* 0x000fe40001800000 */
[----:B------:R-:W-:-:S02]  /*20f0*/  ISETP.GT.AND P0, PT, R15, -0x1, PT ;  /* 0xffffffff0f00780c */ /* 0x000fc40003f04270 */
[----:B------:R-:W-:Y:S02]  /*2100*/  ISETP.GT.AND P1, PT, R14, -0x1, PT ;  /* 0xffffffff0e00780c */ /* 0x000fe40003f24270 */
[----:B------:R-:W-:Y:S02]  /*2110*/  ISETP.GT.AND P2, PT, R13, -0x1, PT ;  /* 0xffffffff0d00780c */ /* 0x000fe40003f44270 */
[----:B------:R-:W-:Y:S02]  /*2120*/  ISETP.GT.AND P3, PT, R12, -0x1, PT ;  /* 0xffffffff0c00780c */ /* 0x000fe40003f64270 */
[----:B------:R-:W-:Y:S02]  /*2130*/  LOP3.LUT R19, R0, R19, RZ, 0x3c, !PT ;  /* 0x0000001300137212 */ /* 0x000fe400078e3cff */
[----:B------:R-:W-:Y:S02]  /*2140*/  LOP3.LUT R16, R7, R16, RZ, 0x3c, !PT ;  /* 0x0000001007107212 */ /* 0x000fe400078e3cff */
[----:B------:R-:W-:-:S02]  /*2150*/  SEL R0, R26, 0x80000000, P0 ;  /* 0x800000001a007807 */ /* 0x000fc40000000000 */
[C---:B------:R-:W-:Y:S02]  /*2160*/  SEL R7, R26.reuse, 0x80000000, P1 ;  /* 0x800000001a077807 */ /* 0x040fe40000800000 */
[C---:B------:R-:W-:Y:S02]  /*2170*/  SEL R6, R26.reuse, 0x80000000, P2 ;  /* 0x800000001a067807 */ /* 0x040fe40001000000 */
[----:B------:R-:W-:Y:S02]  /*2180*/  SEL R31, R26, 0x80000000, P3 ;  /* 0x800000001a1f7807 */ /* 0x000fe40001800000 */
[----:B------:R-:W-:Y:S02]  /*2190*/  ISETP.GT.AND P0, PT, R11, -0x1, PT ;  /* 0xffffffff0b00780c */ /* 0x000fe40003f04270 */
[----:B------:R-:W-:Y:S02]  /*21a0*/  ISETP.GT.AND P1, PT, R10, -0x1, PT ;  /* 0xffffffff0a00780c */ /* 0x000fe40003f24270 */
[----:B------:R-:W-:-:S02]  /*21b0*/  ISETP.GT.AND P2, PT, R9, -0x1, PT ;  /* 0xffffffff0900780c */ /* 0x000fc40003f44270 */
[----:B------:R-:W-:Y:S02]  /*21c0*/  ISETP.GT.AND P3, PT, R8, -0x1, PT ;  /* 0xffffffff0800780c */ /* 0x000fe40003f64270 */
[----:B------:R-:W-:Y:S02]  /*21d0*/  LOP3.LUT R15, R0, R15, RZ, 0x3c, !PT ;  /* 0x0000000f000f7212 */ /* 0x000fe400078e3cff */
[----:B------:R-:W-:Y:S02]  /*21e0*/  LOP3.LUT R14, R7, R14, RZ, 0x3c, !PT ;  /* 0x0000000e070e7212 */ /* 0x000fe400078e3cff */
[----:B------:R-:W-:Y:S02]  /*21f0*/  LOP3.LUT R13, R6, R13, RZ, 0x3c, !PT ;  /* 0x0000000d060d7212 */ /* 0x000fe400078e3cff */
[----:B------:R-:W-:Y:S02]  /*2200*/  LOP3.LUT R12, R31, R12, RZ, 0x3c, !PT ;  /* 0x0000000c1f0c7212 */ /* 0x000fe400078e3cff */
[----:B------:R-:W-:-:S02]  /*2210*/  SEL R0, R26, 0x80000000, P0 ;  /* 0x800000001a007807 */ /* 0x000fc40000000000 */
[C---:B------:R-:W-:Y:S02]  /*2220*/  SEL R7, R26.reuse, 0x80000000, P1 ;  /* 0x800000001a077807 */ /* 0x040fe40000800000 */
[C---:B------:R-:W-:Y:S02]  /*2230*/  SEL R6, R26.reuse, 0x80000000, P2 ;  /* 0x800000001a067807 */ /* 0x040fe40001000000 */
[----:B------:R-:W-:Y:S02]  /*2240*/  SEL R31, R26, 0x80000000, P3 ;  /* 0x800000001a1f7807 */ /* 0x000fe40001800000 */
[----:B------:R-:W-:Y:S02]  /*2250*/  LOP3.LUT R25, R30, R25, RZ, 0x3c, !PT ;  /* 0x000000191e197212 */ /* 0x000fe400078e3cff */
[----:B------:R-:W-:Y:S02]  /*2260*/  LOP3.LUT R24, R33, R24, RZ, 0x3c, !PT ;  /* 0x0000001821187212 */ /* 0x000fe400078e3cff */
[----:B------:R-:W-:-:S02]  /*2270*/  LOP3.LUT R11, R0, R11, RZ, 0x3c, !PT ;  /* 0x0000000b000b7212 */ /* 0x000fc400078e3cff */
[----:B------:R-:W-:Y:S02]  /*2280*/  LOP3.LUT R7, R7, R10, RZ, 0x3c, !PT ;  /* 0x0000000a07077212 */ /* 0x000fe400078e3cff */
[----:B------:R-:W-:Y:S02]  /*2290*/  LOP3.LUT R9, R6, R9, RZ, 0x3c, !PT ;  /* 0x0000000906097212 */ /* 0x000fe400078e3cff */
[----:B------:R-:W-:Y:S01]  /*22a0*/  LOP3.LUT R31, R31, R8, RZ, 0x3c, !PT ;  /* 0x000000081f1f7212 */ /* 0x000fe200078e3cff */
[----:B0-----:R-:W-:Y:S06]  /*22b0*/  @P4 BRA `(.L_x_24) ;  /* 0x00000000006c4947 */ /* 0x001fec0003800000 */
        /* <DEDUP_REMOVED lines=8> */
[----:B------:R-:W-:Y:S04]  /*2340*/  STG.E desc[UR6][R2.64], R25 ;  /* 0x0000001902007986 */ /* 0x000fe8000c101906 */
        /* <DEDUP_REMOVED lines=16> */
[----:B------:R-:W-:Y:S01]  /*2450*/  STG.E desc[UR6][R2.64+0x880], R31 ;  /* 0x0008801f02007986 */ /* 0x000fe2000c101906 */
[----:B------:R-:W-:Y:S05]  /*2460*/  EXIT ;  /* 0x000000000000794d */ /* 0x000fea0003800000 */
.L_x_24:
[----:B------:R-:W0:Y:S01]  /*2470*/  LDCU.64 UR4, c[0x0][0x3a0] ;  /* 0x00007400ff0477ac */ /* 0x000e220008000a00 */
[----:B------:R-:W-:Y:S01]  /*2480*/  LOP3.LUT R33, R3, 0x3e0, RZ, 0xc0, !PT ;  /* 0x000003e003217812 */ /* 0x000fe200078ec0ff */
[----:B------:R-:W-:Y:S01]  /*2490*/  IMAD R27, R27, -0x1b00, R29 ;  /* 0xffffe5001b1b7824 */ /* 0x000fe200078e021d */
[----:B------:R-:W-:-:S05]  /*24a0*/  LOP3.LUT R2, R3, 0x1f, RZ, 0xc0, !PT ;  /* 0x0000001f03027812 */ /* 0x000fca00078ec0ff */
[----:B------:R-:W-:-:S04]  /*24b0*/  IMAD R33, R33, 0x12, R2 ;  /* 0x0000001221217824 */ /* 0x000fc800078e0202 */
[C---:B------:R-:W-:Y:S01]  /*24c0*/  VIADD R2, R33.reuse, 0x20 ;  /* 0x0000002021027836 */ /* 0x040fe20000000000 */
[C---:B------:R-:W-:Y:S01]  /*24d0*/  IADD3 R0, P0, PT, R33.reuse, R4, RZ ;  /* 0x0000000421007210 */ /* 0x040fe20007f1e0ff */
[C---:B------:R-:W-:Y:S01]  /*24e0*/  VIADD R4, R33.reuse, 0x40 ;  /* 0x0000004021047836 */ /* 0x040fe20000000000 */
[CC--:B------:R-:W-:Y:S01]  /*24f0*/  ISETP.GE.AND P4, PT, R33.reuse, R27.reuse, PT ;  /* 0x0000001b2100720c */ /* 0x0c0fe20003f86270 */
[C---:B------:R-:W-:Y:S01]  /*2500*/  VIADD R6, R33.reuse, 0x60 ;  /* 0x0000006021067836 */ /* 0x040fe20000000000 */
[-C--:B------:R-:W-:Y:S01]  /*2510*/  ISETP.GE.AND P3, PT, R2, R27.reuse, PT ;  /* 0x0000001b0200720c */ /* 0x080fe20003f66270 */
[----:B------:R-:W-:Y:S01]  /*2520*/  IMAD.X R5, RZ, RZ, R5, P0 ;  /* 0x000000ffff057224 */ /* 0x000fe200000e0605 */
[----:B0-----:R-:W-:Y:S01]  /*2530*/  LEA R2, P0, R0, UR4, 0x2 ;  /* 0x0000000400027c11 */ /* 0x001fe2000f8010ff */
[C---:B------:R-:W-:Y:S01]  /*2540*/  VIADD R8, R33.reuse, 0xc0 ;  /* 0x000000c021087836 */ /* 0x040fe20000000000 */
[-C--:B------:R-:W-:Y:S01]  /*2550*/  ISETP.GE.AND P2, PT, R4, R27.reuse, PT ;  /* 0x0000001b0400720c */ /* 0x080fe20003f46270 */
[C---:B------:R-:W-:Y:S01]  /*2560*/  VIADD R4, R33.reuse, 0x80 ;  /* 0x0000008021047836 */ /* 0x040fe20000000000 */
[----:B------:R-:W-:Y:S01]  /*2570*/  LEA.HI.X R3, R0, UR5, R5, 0x2, P0 ;  /* 0x0000000500037c11 */ /* 0x000fe200080f1405 */
[C---:B------:R-:W-:Y:S01]  /*2580*/  VIADD R0, R33.reuse, 0xe0 ;  /* 0x000000e021007836 */ /* 0x040fe20000000000 */
[-C--:B------:R-:W-:Y:S01]  /*2590*/  ISETP.GE.AND P1, PT, R6, R27.reuse, PT ;  /* 0x0000001b0600720c */ /* 0x080fe20003f26270 */
[C---:B------:R-:W-:Y:S01]  /*25a0*/  VIADD R6, R33.reuse, 0xa0 ;  /* 0x000000a021067836 */ /* 0x040fe20000000000 */
[-C--:B------:R-:W-:Y:S01]  /*25b0*/  ISETP.GE.AND P0, PT, R4, R27.reuse, PT ;  /* 0x0000001b0400720c */ /* 0x080fe20003f06270 */
[----:B------:R0:W-:Y:S01]  /*25c0*/  @!P4 STG.E desc[UR6][R2.64], R25 ;  /* 0x000000190200c986 */ /* 0x0001e2000c101906 */
[C---:B------:R-:W-:Y:S01]  /*25d0*/  VIADD R4, R33.reuse, 0x100 ;  /* 0x0000010021047836 */ /* 0x040fe20000000000 */
[-C--:B------:R-:W-:Y:S01]  /*25e0*/  ISETP.GE.AND P4, PT, R0, R27.reuse, PT ;  /* 0x0000001b0000720c */ /* 0x080fe20003f86270 */
[----:B------:R-:W-:Y:S01]  /*25f0*/  VIADD R0, R33, 0x120 ;  /* 0x0000012021007836 */ /* 0x000fe20000000000 */
[-C--:B------:R-:W-:Y:S01]  /*2600*/  ISETP.GE.AND P6, PT, R6, R27.reuse, PT ;  /* 0x0000001b0600720c */ /* 0x080fe20003fc6270 */
[----:B------:R0:W-:Y:S01]  /*2610*/  @!P3 STG.E desc[UR6][R2.64+0x80], R24 ;  /* 0x000080180200b986 */ /* 0x0001e2000c101906 */
[----:B------:R-:W-:-:S02]  /*2620*/  ISETP.GE.AND P5, PT, R8, R27, PT ;  /* 0x0000001b0800720c */ /* 0x000fc40003fa6270 */
[-C--:B------:R-:W-:Y:S01]  /*2630*/  ISETP.GE.AND P3, PT, R4, R27.reuse, PT ;  /* 0x0000001b0400720c */ /* 0x080fe20003f66270 */
[----:B------:R0:W-:Y:S01]  /*2640*/  @!P2 STG.E desc[UR6][R2.64+0x100], R23 ;  /* 0x000100170200a986 */ /* 0x0001e2000c101906 */
[C---:B------:R-:W-:Y:S01]  /*2650*/  VIADD R4, R33.reuse, 0x140 ;  /* 0x0000014021047836 */ /* 0x040fe20000000000 */
[-C--:B------:R-:W-:Y:S01]  /*2660*/  ISETP.GE.AND P2, PT, R0, R27.reuse, PT ;  /* 0x0000001b0000720c */ /* 0x080fe20003f46270 */
[C---:B------:R-:W-:Y:S01]  /*2670*/  VIADD R0, R33.reuse, 0x160 ;  /* 0x0000016021007836 */ /* 0x040fe20000000000 */
[----:B------:R0:W-:Y:S02]  /*2680*/  @!P1 STG.E desc[UR6][R2.64+0x180], R22 ;  /* 0x0001801602009986 */ /* 0x0001e4000c101906 */
[-C--:B------:R-:W-:Y:S01]  /*2690*/  ISETP.GE.AND P1, PT, R4, R27.reuse, PT ;  /* 0x0000001b0400720c */ /* 0x080fe20003f26270 */
[C---:B------:R-:W-:Y:S01]  /*26a0*/  VIADD R4, R33.reuse, 0x180 ;  /* 0x0000018021047836 */ /* 0x040fe20000000000 */
[----:B------:R0:W-:Y:S01]  /*26b0*/  @!P0 STG.E desc[UR6][R2.64+0x200], R21 ;  /* 0x0002001502008986 */ /* 0x0001e2000c101906 */
[----:B------:R-:W-:Y:S01]  /*26c0*/  ISETP.GE.AND P0, PT, R0, R27, PT ;  /* 0x0000001b0000720c */ /* 0x000fe20003f06270 */
[----:B------:R-:W-:-:S02]  /*26d0*/  VIADD R0, R33, 0x1a0 ;  /* 0x000001a021007836 */ /* 0x000fc40000000000 */
[----:B------:R0:W-:Y:S01]  /*26e0*/  @!P6 STG.E desc[UR6][R2.64+0x280], R20 ;  /* 0x000280140200e986 */ /* 0x0001e2000c101906 */
[-C--:B------:R-:W-:Y:S01]  /*26f0*/  ISETP.GE.AND P6, PT, R4, R27.reuse, PT ;  /* 0x0000001b0400720c */ /* 0x080fe20003fc6270 */
[C---:B------:R-:W-:Y:S02]  /*2700*/  VIADD R4, R33.reuse, 0x1c0 ;  /* 0x000001c021047836 */ /* 0x040fe40000000000 */
[----:B------:R0:W-:Y:S01]  /*2710*/  @!P5 STG.E desc[UR6][R2.64+0x300], R19 ;  /* 0x000300130200d986 */ /* 0x0001e2000c101906 */
[-C--:B------:R-:W-:Y:S01]  /*2720*/  ISETP.GE.AND P5, PT, R0, R27.reuse, PT ;  /* 0x0000001b0000720c */ /* 0x080fe20003fa6270 */
[C---:B------:R-:W-:Y:S02]  /*2730*/  VIADD R0, R33.reuse, 0x1e0 ;  /* 0x000001e021007836 */ /* 0x040fe40000000000 */
[----:B------:R0:W-:Y:S01]  /*2740*/  @!P4 STG.E desc[UR6][R2.64+0x380], R18 ;  /* 0x000380120200c986 */ /* 0x0001e2000c101906 */
[----:B------:R-:W-:Y:S01]  /*2750*/  ISETP.GE.AND P4, PT, R4, R27, PT ;  /* 0x0000001b0400720c */ /* 0x000fe20003f86270 */
[----:B------:R-:W-:-:S02]  /*2760*/  VIADD R4, R33, 0x200 ;  /* 0x0000020021047836 */ /* 0x000fc40000000000 */
[----:B------:R0:W-:Y:S01]  /*2770*/  @!P3 STG.E desc[UR6][R2.64+0x400], R17 ;  /* 0x000400110200b986 */ /* 0x0001e2000c101906 */
[-C--:B------:R-:W-:Y:S01]  /*2780*/  ISETP.GE.AND P3, PT, R0, R27.reuse, PT ;  /* 0x0000001b0000720c */ /* 0x080fe20003f66270 */
[----:B------:R-:W-:Y:S02]  /*2790*/  VIADD R0, R33, 0x220 ;  /* 0x0000022021007836 */ /* 0x000fe40000000000 */
[----:B------:R0:W-:Y:S01]  /*27a0*/  @!P2 STG.E desc[UR6][R2.64+0x480], R16 ;  /* 0x000480100200a986 */ /* 0x0001e2000c101906 */
[----:B------:R-:W-:-:S03]  /*27b0*/  ISETP.GE.AND P2, PT, R4, R27, PT ;  /* 0x0000001b0400720c */ /* 0x000fc60003f46270 */
[----:B------:R0:W-:Y:S01]  /*27c0*/  @!P1 STG.E desc[UR6][R2.64+0x500], R15 ;  /* 0x0005000f02009986 */ /* 0x0001e2000c101906 */
[----:B------:R-:W-:-:S03]  /*27d0*/  ISETP.GE.AND P1, PT, R0, R27, PT ;  /* 0x0000001b0000720c */ /* 0x000fc60003f26270 */
[----:B------:R0:W-:Y:S04]  /*27e0*/  @!P0 STG.E desc[UR6][R2.64+0x580], R14 ;  /* 0x0005800e02008986 */ /* 0x0001e8000c101906 */
[----:B------:R0:W-:Y:S04]  /*27f0*/  @!P6 STG.E desc[UR6][R2.64+0x600], R13 ;  /* 0x0006000d0200e986 */ /* 0x0001e8000c101906 */
[----:B------:R0:W-:Y:S04]  /*2800*/  @!P5 STG.E desc[UR6][R2.64+0x680], R12 ;  /* 0x0006800c0200d986 */ /* 0x0001e8000c101906 */
[----:B------:R0:W-:Y:S04]  /*2810*/  @!P4 STG.E desc[UR6][R2.64+0x700], R11 ;  /* 0x0007000b0200c986 */ /* 0x0001e8000c101906 */
[----:B------:R0:W-:Y:S04]  /*2820*/  @!P3 STG.E desc[UR6][R2.64+0x780], R7 ;  /* 0x000780070200b986 */ /* 0x0001e8000c101906 */
[----:B------:R0:W-:Y:S01]  /*2830*/  @!P2 STG.E desc[UR6][R2.64+0x800], R9 ;  /* 0x000800090200a986 */ /* 0x0001e2000c101906 */
[----:B------:R-:W-:Y:S05]  /*2840*/  @P1 EXIT ;  /* 0x000000000000194d */ /* 0x000fea0003800000 */
[----:B------:R-:W-:Y:S01]  /*2850*/  STG.E desc[UR6][R2.64+0x880], R31 ;  /* 0x0008801f02007986 */ /* 0x000fe2000c101906 */
[----:B------:R-:W-:Y:S05]  /*2860*/  EXIT ;  /* 0x000000000000794d */ /* 0x000fea0003800000 */
.L_x_14:
[----:B------:R-:W-:Y:S01]  /*2870*/  IMAD.MOV.U32 R2, RZ, RZ, RZ ;  /* 0x000000ffff027224 */ /* 0x000fe200078e00ff */
[C---:B------:R-:W-:Y:S01]  /*2880*/  ISETP.GT.U32.AND P0, PT, R3.reuse, 0x1f, PT ;  /* 0x0000001f0300780c */ /* 0x040fe20003f04070 */
[----:B------:R-:W-:Y:S05]  /*2890*/  WARPSYNC.ALL ;  /* 0x0000000000007948 */ /* 0x000fea0003800000 */
[----:B------:R-:W-:-:S04]  /*28a0*/  IMAD.HI.U32 R4, R3, 0x15555556, R2 ;  /* 0x1555555603047827 */ /* 0x000fc800078e0002 */
[----:B------:R-:W-:-:S05]  /*28b0*/  IMAD R5, R4, 0x4, R29 ;  /* 0x0000000404057824 */ /* 0x000fca00078e021d */
[----:B------:R0:W-:Y:S01]  /*28c0*/  STS [R5+0x3410], R0 ;  /* 0x0034100005007388 */ /* 0x0001e20000000800 */
[----:B------:R-:W-:Y:S06]  /*28d0*/  BAR.SYNC.DEFER_BLOCKING 0x0 ;  /* 0x0000000000007b1d */ /* 0x000fec0000010000 */
[----:B------:R-:W-:Y:S05]  /*28e0*/  @P0 BRA `(.L_x_25) ;  /* 0x0000000000e00947 */ /* 0x000fea0003800000 */
[C-C-:B------:R-:W-:Y:S01]  /*28f0*/  IMAD R40, R3.reuse, 0x34, R29.reuse ;  /* 0x0000003403287824 */ /* 0x140fe200078e021d */
[----:B------:R-:W-:Y:S01]  /*2900*/  UMOV UR4, 0xffffffff ;  /* 0xffffffff00047882 */ /* 0x000fe20000000000 */
[----:B------:R-:W-:-:S03]  /*2910*/  IMAD R4, R3, 0x34, R29 ;  /* 0x0000003403047824 */ /* 0x000fc600078e021d */
[----:B------:R-:W-:Y:S04]  /*2920*/  LDS R32, [R40+0x3410] ;  /* 0x0034100028207984 */ /* 0x000fe80000000800 */
[----:B0-----:R-:W-:Y:S04]  /*2930*/  LDS R5, [R40+0x3414] ;  /* 0x0034140028057984 */ /* 0x001fe80000000800 */
[----:B--2---:R-:W0:Y:S04]  /*2940*/  LDS R30, [R40+0x3418] ;  /* 0x00341800281e7984 */ /* 0x004e280000000800 */
[----:B------:R-:W-:Y:S04]  /*2950*/  LDS R28, [R40+0x341c] ;  /* 0x00341c00281c7984 */ /* 0x000fe80000000800 */
[----:B------:R-:W1:Y:S04]  /*2960*/  LDS R35, [R40+0x3420] ;  /* 0x0034200028237984 */ /* 0x000e680000000800 */
[----:B------:R-:W-:Y:S04]  /*2970*/  LDS R37, [R4+0x3424] ;  /* 0x0034240004257984 */ /* 0x000fe80000000800 */
[----:B------:R-:W2:Y:S04]  /*2980*/  LDS R36, [R4+0x3428] ;  /* 0x0034280004247984 */ /* 0x000ea80000000800 */
[----:B------:R-:W-:Y:S04]  /*2990*/  LDS R33, [R4+0x342c] ;  /* 0x00342c0004217984 */ /* 0x000fe80000000800 */
[----:B------:R-:W3:Y:S04]  /*29a0*/  LDS R38, [R4+0x3430] ;  /* 0x0034300004267984 */ /* 0x000ee80000000800 */
[----:B------:R-:W-:Y:S04]  /*29b0*/  LDS R39, [R4+0x3434] ;  /* 0x0034340004277984 */ /* 0x000fe80000000800 */
[----:B------:R-:W4:Y:S04]  /*29c0*/  LDS R34, [R4+0x3438] ;  /* 0x0034380004227984 */ /* 0x000f280000000800 */
[----:B------:R-:W5:Y:S01]  /*29d0*/  LDS R41, [R4+0x343c] ;  /* 0x00343c0004297984 */ /* 0x000f620000000800 */
[----:B0-----:R-:W-:-:S04]  /*29e0*/  IADD3 R42, PT, PT, R30, R5, R32 ;  /* 0x000000051e2a7210 */ /* 0x001fc80007ffe020 */
[----:B-1----:R-:W-:-:S04]  /*29f0*/  IADD3 R42, PT, PT, R35, R42, R28 ;  /* 0x0000002a232a7210 */ /* 0x002fc80007ffe01c */
[----:B--2---:R-:W-:-:S04]  /*2a00*/  IADD3 R42, PT, PT, R36, R42, R37 ;  /* 0x0000002a242a7210 */ /* 0x004fc80007ffe025 */
[----:B---3--:R-:W-:-:S04]  /*2a10*/  IADD3 R42, PT, PT, R38, R42, R33 ;  /* 0x0000002a262a7210 */ /* 0x008fc80007ffe021 */
[----:B----4-:R-:W-:-:S05]  /*2a20*/  IADD3 R42, PT, PT, R34, R42, R39 ;  /* 0x0000002a222a7210 */ /* 0x010fca0007ffe027 */
[----:B-----5:R-:W-:Y:S01]  /*2a30*/  IMAD.IADD R41, R41, 0x1, R42 ;  /* 0x0000000129297824 */ /* 0x020fe200078e022a */
[----:B------:R-:W-:Y:S06]  /*2a40*/  BRA.DIV UR4, `(.L_x_26) ;  /* 0x0000006604dc7947 */ /* 0x000fec000b800000 */
[----:B------:R-:W0:Y:S02]  /*2a50*/  SHFL.UP P0, R40, R41, 0x1, RZ ;  /* 0x0420000029287989 */ /* 0x000e2400000000ff */
[----:B0-----:R-:W-:-:S05]  /*2a60*/  @P0 IMAD.IADD R40, R41, 0x1, R40 ;  /* 0x0000000129280824 */ /* 0x001fca00078e0228 */
[----:B------:R-:W0:Y:S02]  /*2a70*/  SHFL.UP P0, R43, R40, 0x2, RZ ;  /* 0x04400000282b7989 */ /* 0x000e2400000000ff */
[----:B0-----:R-:W-:-:S05]  /*2a80*/  @P0 IMAD.IADD R43, R40, 0x1, R43 ;  /* 0x00000001282b0824 */ /* 0x001fca00078e022b */
[----:B------:R-:W0:Y:S02]  /*2a90*/  SHFL.UP P0, R42, R43, 0x4, RZ ;  /* 0x048000002b2a7989 */ /* 0x000e2400000000ff */
[----:B0-----:R-:W-:-:S05]  /*2aa0*/  @P0 IMAD.IADD R42, R43, 0x1, R42 ;  /* 0x000000012b2a0824 */ /* 0x001fca00078e022a */
[----:B------:R-:W0:Y:S02]  /*2ab0*/  SHFL.UP P0, R47, R42, 0x8, RZ ;  /* 0x050000002a2f7989 */ /* 0x000e2400000000ff */
[----:B0-----:R-:W-:-:S05]  /*2ac0*/  @P0 IMAD.IADD R47, R42, 0x1, R47 ;  /* 0x000000012a2f0824 */ /* 0x001fca00078e022f */
[----:B------:R0:W1:Y:S02]  /*2ad0*/  SHFL.UP P0, R44, R47, 0x10, RZ ;  /* 0x060000002f2c7989 */ /* 0x00006400000000ff */
.L_x_116:
[----:B-1----:R-:W-:-:S04]  /*2ae0*/  @P0 IMAD.IADD R44, R47, 0x1, R44 ;  /* 0x000000012f2c0824 */ /* 0x002fc800078e022c */
[----:B------:R-:W-:-:S04]  /*2af0*/  IMAD.IADD R41, R44, 0x1, -R41 ;  /* 0x000000012c297824 */ /* 0x000fc800078e0a29 */
[----:B------:R-:W-:Y:S01]  /*2b00*/  IMAD.IADD R32, R32, 0x1, R41 ;  /* 0x0000000120207824 */ /* 0x000fe200078e0229 */
[----:B------:R1:W-:Y:S03]  /*2b10*/  STS [R4+0x3410], R41 ;  /* 0x0034102904007388 */ /* 0x0003e60000000800 */
        /* <DEDUP_REMOVED lines=18> */
[----:B0-----:R-:W-:Y:S01]  /*2c40*/  IMAD.IADD R47, R34, 0x1, R39 ;  /* 0x00000001222f7824 */ /* 0x001fe200078e0227 */
[----:B------:R1:W-:Y:S04]  /*2c50*/  STS [R4+0x3438], R39 ;  /* 0x0034382704007388 */ /* 0x0003e80000000800 */
[----:B------:R1:W-:Y:S02]  /*2c60*/  STS [R4+0x343c], R47 ;  /* 0x00343c2f04007388 */ /* 0x0003e40000000800 */
.L_x_25:
[----:B------:R-:W-:Y:S05]  /*2c70*/  WARPSYNC.ALL ;  /* 0x0000000000007948 */ /* 0x000fea0003800000 */
[----:B------:R-:W-:Y:S01]  /*2c80*/  BAR.SYNC.DEFER_BLOCKING 0x0 ;  /* 0x0000000000007b1d */ /* 0x000fe20000010000 */
[----:B-1----:R-:W-:Y:S01]  /*2c90*/  IMAD.MOV.U32 R4, RZ, RZ, RZ ;  /* 0x000000ffff047224 */ /* 0x002fe200078e00ff */
[----:B------:R-:W-:Y:S01]  /*2ca0*/  ISETP.NE.AND P0, PT, R45, RZ, PT ;  /* 0x000000ff2d00720c */ /* 0x000fe20003f05270 */
[----:B0-----:R-:W-:-:S03]  /*2cb0*/  IMAD.MOV.U32 R5, RZ, RZ, R3 ;  /* 0x000000ffff057224 */ /* 0x001fc600078e0003 */
[----:B------:R-:W-:Y:S01]  /*2cc0*/  BSSY.RECONVERGENT B0, `(.L_x_27) ;  /* 0x000002a000007945 */ /* 0x000fe20003800200 */
[----:B------:R-:W-:-:S04]  /*2cd0*/  IMAD.HI.U32 R4, R3, 0x15555556, R4 ;  /* 0x1555555603047827 */ /* 0x000fc800078e0004 */
[----:B------:R-:W-:-:S05]  /*2ce0*/  IMAD R4, R4, 0x4, R29 ;  /* 0x0000000404047824 */ /* 0x000fca00078e021d */
[----:B------:R0:W1:Y:S01]  /*2cf0*/  LDS R5, [R4+0x3410] ;  /* 0x0034100004057984 */ /* 0x0000620000000800 */
[----:B------:R-:W-:Y:S05]  /*2d00*/  @P0 BRA `(.L_x_28) ;  /* 0x0000000000940947 */ /* 0x000fea0003800000 */
[----:B0-----:R-:W-:-:S05]  /*2d10*/  IMAD R4, R3, 0x4, R29 ;  /* 0x0000000403047824 */ /* 0x001fca00078e021d */
[----:B------:R-:W1:Y:S04]  /*2d20*/  LDS R28, [R4] ;  /* 0x00000000041c7984 */ /* 0x000e680000000800 */
[----:B--2---:R-:W0:Y:S04]  /*2d30*/  LDS R30, [R4+0x400] ;  /* 0x00040000041e7984 */ /* 0x004e280000000800 */
[----:B------:R-:W2:Y:S04]  /*2d40*/  LDS R32, [R4+0x800] ;  /* 0x0008000004207984 */ /* 0x000ea80000000800 */
[----:B------:R-:W3:Y:S04]  /*2d50*/  LDS R34, [R4+0xc00] ;  /* 0x000c000004227984 */ /* 0x000ee80000000800 */
[----:B------:R-:W4:Y:S04]  /*2d60*/  LDS R36, [R4+0x1000] ;  /* 0x0010000004247984 */ /* 0x000f280000000800 */
[----:B------:R-:W5:Y:S04]  /*2d70*/  LDS R38, [R4+0x1400] ;  /* 0x0014000004267984 */ /* 0x000f680000000800 */
[----:B------:R-:W5:Y:S04]  /*2d80*/  LDS R40, [R4+0x1800] ;  /* 0x0018000004287984 */ /* 0x000f680000000800 */
[----:B------:R-:W5:Y:S04]  /*2d90*/  LDS R42, [R4+0x1c00] ;  /* 0x001c0000042a7984 */ /* 0x000f680000000800 */
[----:B------:R-:W5:Y:S04]  /*2da0*/  LDS R44, [R4+0x2000] ;  /* 0x00200000042c7984 */ /* 0x000f680000000800 */
[----:B------:R-:W5:Y:S04]  /*2db0*/  LDS R46, [R4+0x2400] ;  /* 0x00240000042e7984 */ /* 0x000f680000000800 */
[----:B------:R-:W5:Y:S01]  /*2dc0*/  LDS R48, [R4+0x2800] ;  /* 0x0028000004307984 */ /* 0x000f620000000800 */
[----:B-1----:R-:W-:-:S03]  /*2dd0*/  IMAD.IADD R33, R5, 0x1, R28 ;  /* 0x0000000105217824 */ /* 0x002fc600078e021c */
[----:B------:R-:W1:Y:S01]  /*2de0*/  LDS R50, [R4+0x2c00] ;  /* 0x002c000004327984 */ /* 0x000e620000000800 */
[----:B0-----:R-:W-:-:S03]  /*2df0*/  IMAD.IADD R35, R5, 0x1, R30 ;  /* 0x0000000105237824 */ /* 0x001fc600078e021e */
[----:B------:R0:W-:Y:S01]  /*2e00*/  STS [R4], R33 ;  /* 0x0000002104007388 */ /* 0x0001e20000000800 */
[----:B--2---:R-:W-:-:S03]  /*2e10*/  IMAD.IADD R37, R5, 0x1, R32 ;  /* 0x0000000105257824 */ /* 0x004fc600078e0220 */
[----:B------:R2:W-:Y:S01]  /*2e20*/  STS [R4+0x400], R35 ;  /* 0x0004002304007388 */ /* 0x0005e20000000800 */
[C---:B---3--:R-:W-:Y:S02]  /*2e30*/  IMAD.IADD R39, R5.reuse, 0x1, R34 ;  /* 0x0000000105277824 */ /* 0x048fe400078e0222 */
[C---:B----4-:R-:W-:Y:S01]  /*2e40*/  IMAD.IADD R41, R5.reuse, 0x1, R36 ;  /* 0x0000000105297824 */ /* 0x050fe200078e0224 */
[----:B------:R3:W-:Y:S01]  /*2e50*/  STS [R4+0x800], R37 ;  /* 0x0008002504007388 */ /* 0x0007e20000000800 */
[----:B-----5:R-:W-:-:S03]  /*2e60*/  IMAD.IADD R43, R5, 0x1, R38 ;  /* 0x00000001052b7824 */ /* 0x020fc600078e0226 */
[----:B------:R3:W-:Y:S01]  /*2e70*/  STS [R4+0xc00], R39 ;  /* 0x000c002704007388 */ /* 0x0007e20000000800 */
[----:B------:R-:W-:-:S03]  /*2e80*/  IMAD.IADD R47, R5, 0x1, R40 ;  /* 0x00000001052f7824 */ /* 0x000fc600078e0228 */
[----:B------:R3:W-:Y:S01]  /*2e90*/  STS [R4+0x1000], R41 ;  /* 0x0010002904007388 */ /* 0x0007e20000000800 */
[----:B0-----:R-:W-:-:S03]  /*2ea0*/  IMAD.IADD R33, R5, 0x1, R42 ;  /* 0x0000000105217824 */ /* 0x001fc600078e022a */
[----:B------:R3:W-:Y:S01]  /*2eb0*/  STS [R4+0x1400], R43 ;  /* 0x0014002b04007388 */ /* 0x0007e20000000800 */
[----:B--2---:R-:W-:-:S03]  /*2ec0*/  IMAD.IADD R35, R5, 0x1, R44 ;  /* 0x0000000105237824 */ /* 0x004fc600078e022c */
[----:B------:R3:W-:Y:S01]  /*2ed0*/  STS [R4+0x1800], R47 ;  /* 0x0018002f04007388 */ /* 0x0007e20000000800 */
[----:B------:R-:W-:-:S03]  /*2ee0*/  IMAD.IADD R49, R5, 0x1, R46 ;  /* 0x0000000105317824 */ /* 0x000fc600078e022e */
[----:B------:R3:W-:Y:S01]  /*2ef0*/  STS [R4+0x1c00], R33 ;  /* 0x001c002104007388 */ /* 0x0007e20000000800 */
[----:B------:R-:W-:-:S03]  /*2f00*/  IMAD.IADD R51, R5, 0x1, R48 ;  /* 0x0000000105337824 */ /* 0x000fc600078e0230 */
[----:B------:R3:W-:Y:S01]  /*2f10*/  STS [R4+0x2000], R35 ;  /* 0x0020002304007388 */ /* 0x0007e20000000800 */
[----:B-1----:R-:W-:-:S03]  /*2f20*/  IMAD.IADD R53, R5, 0x1, R50 ;  /* 0x0000000105357824 */ /* 0x002fc600078e0232 */
[----:B------:R3:W-:Y:S04]  /*2f30*/  STS [R4+0x2400], R49 ;  /* 0x0024003104007388 */ /* 0x0007e80000000800 */
[----:B------:R3:W-:Y:S04]  /*2f40*/  STS [R4+0x2800], R51 ;  /* 0x0028003304007388 */ /* 0x0007e80000000800 */
[----:B------:R3:W-:Y:S02]  /*2f50*/  STS [R4+0x2c00], R53 ;  /* 0x002c003504007388 */ /* 0x0007e40000000800 */
.L_x_28:
[----:B------:R-:W-:Y:S05]  /*2f60*/  BSYNC.RECONVERGENT B0 ;  /* 0x0000000000007941 */ /* 0x000fea0003800200 */
.L_x_27:
[----:B------:R-:W-:Y:S01]  /*2f70*/  BAR.SYNC.DEFER_BLOCKING 0x0 ;  /* 0x0000000000007b1d */ /* 0x000fe20000010000 */
[----:B------:R-:W-:-:S05]  /*2f80*/  R2P PR, R31, 0x7f ;  /* 0x0000007f1f007804 */ /* 0x000fca0000000000 */
[----:B------:R-:W-:Y:S08]  /*2f90*/  BSSY.RECONVERGENT B0, `(.L_x_29) ;  /* 0x0000022000007945 */ /* 0x000ff00003800200 */
[----:B0--3--:R-:W-:Y:S02]  /*2fa0*/  VOTE.ANY R4, PT, P0 ;  /* 0x0000000000047806 */ /* 0x009fe400000e0100 */
[----:B------:R-:W-:-:S02]  /*2fb0*/  VOTE.ANY R33, PT, P1 ;  /* 0x0000000000217806 */ /* 0x000fc400008e0100 */
[----:B------:R-:W-:Y:S02]  /*2fc0*/  @!P0 LOP3.LUT R4, RZ, R4, RZ, 0x33, !PT ;  /* 0x00000004ff048212 */ /* 0x000fe400078e33ff */
[----:B--2---:R-:W-:Y:S02]  /*2fd0*/  VOTE.ANY R35, PT, P2 ;  /* 0x0000000000237806 */ /* 0x004fe400010e0100 */
[----:B------:R-:W-:Y:S02]  /*2fe0*/  @!P1 LOP3.LUT R33, RZ, R33, RZ, 0x33, !PT ;  /* 0x00000021ff219212 */ /* 0x000fe400078e33ff */
[----:B------:R-:W-:Y:S02]  /*2ff0*/  VOTE.ANY R37, PT, P3 ;  /* 0x0000000000257806 */ /* 0x000fe400018e0100 */
[----:B------:R-:W-:Y:S02]  /*3000*/  @!P2 LOP3.LUT R35, RZ, R35, RZ, 0x33, !PT ;  /* 0x00000023ff23a212 */ /* 0x000fe400078e33ff */
[----:B------:R-:W-:-:S02]  /*3010*/  LOP3.LUT R4, R33, R4, RZ, 0xc0, !PT ;  /* 0x0000000421047212 */ /* 0x000fc400078ec0ff */
[----:B------:R-:W-:Y:S02]  /*3020*/  @!P3 LOP3.LUT R37, RZ, R37, RZ, 0x33, !PT ;  /* 0x00000025ff25b212 */ /* 0x000fe400078e33ff */
[----:B------:R-:W-:Y:S02]  /*3030*/  LOP3.LUT R4, R35, R4, RZ, 0xc0, !PT ;  /* 0x0000000423047212 */ /* 0x000fe400078ec0ff */
[----:B------:R-:W-:Y:S02]  /*3040*/  VOTE.ANY R33, PT, P4 ;  /* 0x0000000000217806 */ /* 0x000fe400020e0100 */
[----:B------:R-:W-:Y:S02]  /*3050*/  LOP3.LUT R4, R37, R4, RZ, 0xc0, !PT ;  /* 0x0000000425047212 */ /* 0x000fe400078ec0ff */
[----:B------:R-:W-:Y:S02]  /*3060*/  @!P4 LOP3.LUT R33, RZ, R33, RZ, 0x33, !PT ;  /* 0x00000021ff21c212 */ /* 0x000fe400078e33ff */
[----:B------:R-:W-:-:S02]  /*3070*/  VOTE.ANY R35, PT, P5 ;  /* 0x0000000000237806 */ /* 0x000fc400028e0100 */
[----:B------:R-:W-:Y:S02]  /*3080*/  LOP3.LUT R4, R33, R4, RZ, 0xc0, !PT ;  /* 0x0000000421047212 */ /* 0x000fe400078ec0ff */
[----:B------:R-:W-:Y:S02]  /*3090*/  LOP3.LUT P0, RZ, R31, 0x80, RZ, 0xc0, !PT ;  /* 0x000000801fff7812 */ /* 0x000fe4000780c0ff */
[----:B------:R-:W-:Y:S02]  /*30a0*/  @!P5 LOP3.LUT R35, RZ, R35, RZ, 0x33, !PT ;  /* 0x00000023ff23d212 */ /* 0x000fe400078e33ff */
[----:B------:R-:W-:Y:S02]  /*30b0*/  VOTE.ANY R28, PT, P6 ;  /* 0x00000000001c7806 */ /* 0x000fe400030e0100 */
[----:B------:R-:W-:Y:S02]  /*30c0*/  LOP3.LUT R35, R35, R4, RZ, 0xc0, !PT ;  /* 0x0000000423237212 */ /* 0x000fe400078ec0ff */
[----:B------:R-:W0:Y:S01]  /*30d0*/  S2R R4, SR_LEMASK ;  /* 0x0000000000047919 */ /* 0x000e220000003a00 */
[----:B------:R-:W-:-:S04]  /*30e0*/  @!P6 LOP3.LUT R28, RZ, R28, RZ, 0x33, !PT ;  /* 0x0000001cff1ce212 */ /* 0x000fc800078e33ff */
[----:B------:R-:W-:Y:S02]  /*30f0*/  VOTE.ANY R30, PT, P0 ;  /* 0x00000000001e7806 */ /* 0x000fe400000e0100 */
[----:B------:R-:W-:Y:S02]  /*3100*/  LOP3.LUT R35, R28, R35, RZ, 0xc0, !PT ;  /* 0x000000231c237212 */ /* 0x000fe400078ec0ff */
[----:B------:R-:W-:-:S04]  /*3110*/  @!P0 LOP3.LUT R30, RZ, R30, RZ, 0x33, !PT ;  /* 0x0000001eff1e8212 */ /* 0x000fc800078e33ff */
[----:B------:R-:W-:Y:S01]  /*3120*/  LOP3.LUT R35, R30, R35, RZ, 0xc0, !PT ;  /* 0x000000231e237212 */ /* 0x000fe200078ec0ff */
[----:B------:R-:W-:-:S03]  /*3130*/  IMAD.MOV.U32 R30, RZ, RZ, RZ ;  /* 0x000000ffff1e7224 */ /* 0x000fc600078e00ff */
[----:B------:R-:W2:Y:S01]  /*3140*/  FLO.U32 R53, R35 ;  /* 0x0000002300357300 */ /* 0x000ea200000e0000 */
[----:B0-----:R-:W-:Y:S02]  /*3150*/  LOP3.LUT R32, R4, R35, RZ, 0xc0, !PT ;  /* 0x0000002304207212 */ /* 0x001fe400078ec0ff */
[----:B--2---:R-:W-:-:S05]  /*3160*/  ISETP.NE.AND P0, PT, R26, R53, PT ;  /* 0x000000351a00720c */ /* 0x004fca0003f05270 */
[----:B------:R-:W0:Y:S08]  /*3170*/  POPC R32, R32 ;  /* 0x0000002000207309 */ /* 0x000e300000000000 */
[----:B------:R-:W-:Y:S05]  /*3180*/  @P0 BRA `(.L_x_30) ;  /* 0x0000000000080947 */ /* 0x000fea0003800000 */
[----:B------:R-:W-:-:S05]  /*3190*/  IMAD R31, R31, 0x4, R6 ;  /* 0x000000041f1f7824 */ /* 0x000fca00078e0206 */
[----:B0-----:R2:W3:Y:S02]  /*31a0*/  ATOMS.ADD R30, [R31], R32 ;  /* 0x000000201f1e738c */ /* 0x0014e40000000000 */
.L_x_30:
[----:B------:R-:W-:Y:S05]  /*31b0*/  BSYNC.RECONVERGENT B0 ;  /* 0x0000000000007941 */ /* 0x000fea0003800200 */
.L_x_29:
[----:B------:R-:W4:Y:S01]  /*31c0*/  LDCU UR4, c[0x0][0x3c4] ;  /* 0x00007880ff0477ac */ /* 0x000f220008000800 */
[C---:B------:R-:W-:Y:S01]  /*31d0*/  ISETP.NE.AND P0, PT, R24.reuse, 0x7fffffff, PT ;  /* 0x7fffffff1800780c */ /* 0x040fe20003f05270 */
[----:B---3--:R3:W0:Y:S01]  /*31e0*/  SHFL.IDX PT, R53, R30, R53, 0x1f ;  /* 0x00001f351e357589 */ /* 0x00862200000e0000 */
[----:B------:R-:W-:Y:S02]  /*31f0*/  BSSY.RECONVERGENT B0, `(.L_x_31) ;  /* 0x0000029000007945 */ /* 0x000fe40003800200 */
[----:B------:R-:W-:-:S04]  /*3200*/  SEL R28, R24, 0x80000000, P0 ;  /* 0x80000000181c7807 */ /* 0x000fc80000000000 */
[----:B----4-:R-:W-:-:S04]  /*3210*/  SHF.R.U32.HI R28, RZ, UR4, R28 ;  /* 0x00000004ff1c7c19 */ /* 0x010fc8000801161c */
[----:B--2---:R-:W-:-:S04]  /*3220*/  LOP3.LUT R31, R28, R7, RZ, 0x30, !PT ;  /* 0x000000071c1f7212 */ /* 0x004fc800078e30ff */
[----:B------:R-:W-:-:S13]  /*3230*/  R2P PR, R31, 0x7f ;  /* 0x0000007f1f007804 */ /* 0x000fda0000000000 */
[----:B------:R-:W-:Y:S02]  /*3240*/  VOTE.ANY R28, PT, P0 ;  /* 0x00000000001c7806 */ /* 0x000fe400000e0100 */
[----:B------:R-:W-:Y:S02]  /*3250*/  VOTE.ANY R33, PT, P1 ;  /* 0x0000000000217806 */ /* 0x000fe400008e0100 */
[----:B------:R-:W-:Y:S02]  /*3260*/  @!P0 LOP3.LUT R28, RZ, R28, RZ, 0x33, !PT ;  /* 0x0000001cff1c8212 */ /* 0x000fe400078e33ff */
[----:B------:R-:W-:Y:S02]  /*3270*/  VOTE.ANY R35, PT, P2 ;  /* 0x0000000000237806 */ /* 0x000fe400010e0100 */
[----:B------:R-:W-:Y:S02]  /*3280*/  @!P1 LOP3.LUT R33, RZ, R33, RZ, 0x33, !PT ;  /* 0x00000021ff219212 */ /* 0x000fe400078e33ff */
[----:B------:R-:W-:-:S02]  /*3290*/  @!P2 LOP3.LUT R35, RZ, R35, RZ, 0x33, !PT ;  /* 0x00000023ff23a212 */ /* 0x000fc400078e33ff */
[----:B------:R-:W-:Y:S02]  /*32a0*/  LOP3.LUT R28, R33, R28, RZ, 0xc0, !PT ;  /* 0x0000001c211c7212 */ /* 0x000fe400078ec0ff */
[----:B------:R-:W-:Y:S02]  /*32b0*/  VOTE.ANY R33, PT, P3 ;  /* 0x0000000000217806 */ /* 0x000fe400018e0100 */
[----:B------:R-:W-:Y:S02]  /*32c0*/  LOP3.LUT R28, R35, R28, RZ, 0xc0, !PT ;  /* 0x0000001c231c7212 */ /* 0x000fe400078ec0ff */
[----:B------:R-:W-:Y:S02]  /*32d0*/  LOP3.LUT P0, RZ, R31, 0x80, RZ, 0xc0, !PT ;  /* 0x000000801fff7812 */ /* 0x000fe4000780c0ff */
[----:B------:R-:W-:Y:S02]  /*32e0*/  VOTE.ANY R35, PT, P4 ;  /* 0x0000000000237806 */ /* 0x000fe400020e0100 */
[----:B------:R-:W-:-:S02]  /*32f0*/  @!P3 LOP3.LUT R33, RZ, R33, RZ, 0x33, !PT ;  /* 0x00000021ff21b212 */ /* 0x000fc400078e33ff */
[----:B------:R-:W-:Y:S02]  /*3300*/  @!P4 LOP3.LUT R35, RZ, R35, RZ, 0x33, !PT ;  /* 0x00000023ff23c212 */ /* 0x000fe400078e33ff */
[----:B------:R-:W-:Y:S02]  /*3310*/  LOP3.LUT R28, R33, R28, RZ, 0xc0, !PT ;  /* 0x0000001c211c7212 */ /* 0x000fe400078ec0ff */
[----:B------:R-:W-:Y:S02]  /*3320*/  VOTE.ANY R33, PT, P5 ;  /* 0x0000000000217806 */ /* 0x000fe400028e0100 */
[----:B------:R-:W-:Y:S02]  /*3330*/  LOP3.LUT R28, R35, R28, RZ, 0xc0, !PT ;  /* 0x0000001c231c7212 */ /* 0x000fe400078ec0ff */
[----:B------:R-:W-:Y:S02]  /*3340*/  VOTE.ANY R35, PT, P6 ;  /* 0x0000000000237806 */ /* 0x000fe400030e0100 */
[----:B------:R-:W-:-:S02]  /*3350*/  @!P5 LOP3.LUT R33, RZ, R33, RZ, 0x33, !PT ;  /* 0x00000021ff21d212 */ /* 0x000fc400078e33ff */
[----:B------:R-:W-:Y:S02]  /*3360*/  VOTE.ANY R37, PT, P0 ;  /* 0x0000000000257806 */ /* 0x000fe400000e0100 */
[----:B------:R-:W-:Y:S02]  /*3370*/  @!P6 LOP3.LUT R35, RZ, R35, RZ, 0x33, !PT ;  /* 0x00000023ff23e212 */ /* 0x000fe400078e33ff */
[----:B------:R-:W-:Y:S02]  /*3380*/  LOP3.LUT R28, R33, R28, RZ, 0xc0, !PT ;  /* 0x0000001c211c7212 */ /* 0x000fe400078ec0ff */
[----:B------:R-:W-:Y:S02]  /*3390*/  @!P0 LOP3.LUT R37, RZ, R37, RZ, 0x33, !PT ;  /* 0x00000025ff258212 */ /* 0x000fe400078e33ff */
[----:B------:R-:W-:Y:S02]  /*33a0*/  LOP3.LUT R28, R35, R28, RZ, 0xc0, !PT ;  /* 0x0000001c231c7212 */ /* 0x000fe400078ec0ff */
[----:B------:R-:W-:-:S02]  /*33b0*/  ISETP.NE.AND P0, PT, R23, 0x7fffffff, PT ;  /* 0x7fffffff1700780c */ /* 0x000fc40003f05270 */
[----:B------:R-:W-:Y:S02]  /*33c0*/  LOP3.LUT R35, R37, R28, RZ, 0xc0, !PT ;  /* 0x0000001c25237212 */ /* 0x000fe400078ec0ff */
[----:B------:R-:W-:Y:S02]  /*33d0*/  SEL R28, R23, 0x80000000, P0 ;  /* 0x80000000171c7807 */ /* 0x000fe40000000000 */
[----:B------:R-:W2:Y:S01]  /*33e0*/  FLO.U32 R37, R35 ;  /* 0x0000002300257300 */ /* 0x000ea200000e0000 */
[----:B------:R-:W-:Y:S02]  /*33f0*/  LOP3.LUT R34, R4, R35, RZ, 0xc0, !PT ;  /* 0x0000002304227212 */ /* 0x000fe400078ec0ff */
[----:B------:R-:W-:Y:S01]  /*3400*/  SHF.R.U32.HI R36, RZ, UR4, R28 ;  /* 0x00000004ff247c19 */ /* 0x000fe2000801161c */
[----:B------:R-:W-:-:S03]  /*3410*/  IMAD.MOV.U32 R28, RZ, RZ, RZ ;  /* 0x000000ffff1c7224 */ /* 0x000fc600078e00ff */
[----:B------:R-:W-:Y:S01]  /*3420*/  LOP3.LUT R33, R36, R7, RZ, 0x30, !PT ;  /* 0x0000000724217212 */ /* 0x000fe200078e30ff */
[----:B------:R-:W4:Y:S01]  /*3430*/  POPC R34, R34 ;  /* 0x0000002200227309 */ /* 0x000f220000000000 */
[----:B--2---:R-:W-:-:S13]  /*3440*/  ISETP.NE.AND P0, PT, R26, R37, PT ;  /* 0x000000251a00720c */ /* 0x004fda0003f05270 */
[----:B0--34-:R-:W-:Y:S05]  /*3450*/  @P0 BRA `(.L_x_32) ;  /* 0x0000000000080947 */ /* 0x019fea0003800000 */
[----:B------:R-:W-:-:S05]  /*3460*/  IMAD R31, R31, 0x4, R6 ;  /* 0x000000041f1f7824 */ /* 0x000fca00078e0206 */
[----:B------:R0:W2:Y:S02]  /*3470*/  ATOMS.ADD R28, [R31], R34 ;  /* 0x000000221f1c738c */ /* 0x0000a40000000000 */
.L_x_32:
[----:B------:R-:W-:Y:S05]  /*3480*/  BSYNC.RECONVERGENT B0 ;  /* 0x0000000000007941 */ /* 0x000fea0003800200 */
.L_x_31:
[----:B------:R-:W-:Y:S01]  /*3490*/  R2P PR, R33, 0x7f ;  /* 0x0000007f21007804 */ /* 0x000fe20000000000 */
[----:B--2---:R2:W3:Y:S01]  /*34a0*/  SHFL.IDX PT, R37, R28, R37, 0x1f ;  /* 0x00001f251c257589 */ /* 0x0044e200000e0000 */
[----:B------:R-:W-:Y:S01]  /*34b0*/  BSSY.RECONVERGENT B0, `(.L_x_33) ;  /* 0x0000025000007945 */ /* 0x000fe20003800200 */
[----:B------:R-:W-:-:S10]  /*34c0*/  IMAD.MOV.U32 R36, RZ, RZ, RZ ;  /* 0x000000ffff247224 */ /* 0x000fd400078e00ff */
[----:B------:R-:W-:Y:S02]  /*34d0*/  VOTE.ANY R30, PT, P0 ;  /* 0x00000000001e7806 */ /* 0x000fe400000e0100 */
[----:B0-----:R-:W-:Y:S02]  /*34e0*/  VOTE.ANY R31, PT, P1 ;  /* 0x00000000001f7806 */ /* 0x001fe400008e0100 */
        /* <DEDUP_REMOVED lines=24> */
[----:B------:R-:W0:Y:S01]  /*3670*/  FLO.U32 R35, R39 ;  /* 0x0000002700237300 */ /* 0x000e2200000e0000 */
[----:B------:R-:W-:Y:S02]  /*3680*/  LOP3.LUT R51, R4, R39, RZ, 0xc0, !PT ;  /* 0x0000002704337212 */ /* 0x000fe400078ec0ff */
[----:B------:R-:W-:-:S04]  /*3690*/  SHF.R.U32.HI R30, RZ, UR4, R30 ;  /* 0x00000004ff1e7c19 */ /* 0x000fc8000801161e */
[----:B------:R-:W-:Y:S01]  /*36a0*/  LOP3.LUT R31, R30, R7, RZ, 0x30, !PT ;  /* 0x000000071e1f7212 */ /* 0x000fe200078e30ff */
[----:B------:R-:W4:Y:S01]  /*36b0*/  POPC R51, R51 ;  /* 0x0000003300337309 */ /* 0x000f220000000000 */
[----:B0-----:R-:W-:-:S13]  /*36c0*/  ISETP.NE.AND P0, PT, R26, R35, PT ;  /* 0x000000231a00720c */ /* 0x001fda0003f05270 */
[----:B--234-:R-:W-:Y:S05]  /*36d0*/  @P0 BRA `(.L_x_34) ;  /* 0x0000000000080947 */ /* 0x01cfea0003800000 */
[----:B------:R-:W-:-:S06]  /*36e0*/  IMAD R36, R33, 0x4, R6 ;  /* 0x0000000421247824 */ /* 0x000fcc00078e0206 */
[----:B------:R0:W2:Y:S02]  /*36f0*/  ATOMS.ADD R36, [R36], R51 ;  /* 0x000000332424738c */ /* 0x0000a40000000000 */
.L_x_34:
[----:B------:R-:W-:Y:S05]  /*3700*/  BSYNC.RECONVERGENT B0 ;  /* 0x0000000000007941 */ /* 0x000fea0003800200 */
.L_x_33:
[----:B------:R-:W-:Y:S01]  /*3710*/  R2P PR, R31, 0x7f ;  /* 0x0000007f1f007804 */ /* 0x000fe20000000000 */
[----:B--2---:R2:W3:Y:S01]  /*3720*/  SHFL.IDX PT, R36, R36, R35, 0x1f ;  /* 0x00001f2324247589 */ /* 0x0044e200000e0000 */
[----:B------:R-:W-:Y:S11]  /*3730*/  BSSY.RECONVERGENT B0, `(.L_x_35) ;  /* 0x0000025000007945 */ /* 0x000ff60003800200 */
[----:B------:R-:W-:-:S02]  /*3740*/  VOTE.ANY R28, PT, P0 ;  /* 0x00000000001c7806 */ /* 0x000fc400000e0100 */
[----:B------:R-:W-:Y:S02]  /*3750*/  VOTE.ANY R33, PT, P1 ;  /* 0x0000000000217806 */ /* 0x000fe400008e0100 */
[----:B------:R-:W-:Y:S02]  /*3760*/  @!P0 LOP3.LUT R28, RZ, R28, RZ, 0x33, !PT ;  /* 0x0000001cff1c8212 */ /* 0x000fe400078e33ff */
[----:B------:R-:W-:Y:S02]  /*3770*/  VOTE.ANY R39, PT, P2 ;  /* 0x0000000000277806 */ /* 0x000fe400010e0100 */
[----:B------:R-:W-:Y:S02]  /*3780*/  @!P1 LOP3.LUT R33, RZ, R33, RZ, 0x33, !PT ;  /* 0x00000021ff219212 */ /* 0x000fe400078e33ff */
[----:B------:R-:W-:Y:S02]  /*3790*/  @!P2 LOP3.LUT R39, RZ, R39, RZ, 0x33, !PT ;  /* 0x00000027ff27a212 */ /* 0x000fe400078e33ff */
[----:B------:R-:W-:-:S02]  /*37a0*/  LOP3.LUT R28, R33, R28, RZ, 0xc0, !PT ;  /* 0x0000001c211c7212 */ /* 0x000fc400078ec0ff */
[----:B------:R-:W-:Y:S02]  /*37b0*/  VOTE.ANY R33, PT, P3 ;  /* 0x0000000000217806 */ /* 0x000fe400018e0100 */
[----:B------:R-:W-:Y:S02]  /*37c0*/  LOP3.LUT R28, R39, R28, RZ, 0xc0, !PT ;  /* 0x0000001c271c7212 */ /* 0x000fe400078ec0ff */
[----:B------:R-:W-:Y:S02]  /*37d0*/  LOP3.LUT P0, RZ, R31, 0x80, RZ, 0xc0, !PT ;  /* 0x000000801fff7812 */ /* 0x000fe4000780c0ff */
[----:B------:R-:W-:Y:S02]  /*37e0*/  VOTE.ANY R39, PT, P4 ;  /* 0x0000000000277806 */ /* 0x000fe400020e0100 */
[----:B------:R-:W-:Y:S02]  /*37f0*/  @!P3 LOP3.LUT R33, RZ, R33, RZ, 0x33, !PT ;  /* 0x00000021ff21b212 */ /* 0x000fe400078e33ff */
[----:B------:R-:W-:-:S02]  /*3800*/  @!P4 LOP3.LUT R39, RZ, R39, RZ, 0x33, !PT ;  /* 0x00000027ff27c212 */ /* 0x000fc400078e33ff */
[----:B------:R-:W-:Y:S02]  /*3810*/  LOP3.LUT R28, R33, R28, RZ, 0xc0, !PT ;  /* 0x0000001c211c7212 */ /* 0x000fe400078ec0ff */
[----:B------:R-:W-:Y:S02]  /*3820*/  VOTE.ANY R33, PT, P5 ;  /* 0x0000000000217806 */ /* 0x000fe400028e0100 */
[----:B------:R-:W-:Y:S02]  /*3830*/  LOP3.LUT R28, R39, R28, RZ, 0xc0, !PT ;  /* 0x0000001c271c7212 */ /* 0x000fe400078ec0ff */
[----:B------:R-:W-:Y:S02]  /*3840*/  VOTE.ANY R39, PT, P6 ;  /* 0x0000000000277806 */ /* 0x000fe400030e0100 */
[----:B------:R-:W-:Y:S02]  /*3850*/  @!P5 LOP3.LUT R33, RZ, R33, RZ, 0x33, !PT ;  /* 0x00000021ff21d212 */ /* 0x000fe400078e33ff */
[----:B------:R-:W-:-:S02]  /*3860*/  VOTE.ANY R41, PT, P0 ;  /* 0x0000000000297806 */ /* 0x000fc400000e0100 */
[----:B------:R-:W-:Y:S02]  /*3870*/  @!P6 LOP3.LUT R39, RZ, R39, RZ, 0x33, !PT ;  /* 0x00000027ff27e212 */ /* 0x000fe400078e33ff */
[----:B------:R-:W-:Y:S02]  /*3880*/  LOP3.LUT R28, R33, R28, RZ, 0xc0, !PT ;  /* 0x0000001c211c7212 */ /* 0x000fe400078ec0ff */
[----:B------:R-:W-:Y:S02]  /*3890*/  @!P0 LOP3.LUT R41, RZ, R41, RZ, 0x33, !PT ;  /* 0x00000029ff298212 */ /* 0x000fe400078e33ff */
[----:B------:R-:W-:Y:S02]  /*38a0*/  LOP3.LUT R28, R39, R28, RZ, 0xc0, !PT ;  /* 0x0000001c271c7212 */ /* 0x000fe400078ec0ff */
[----:B------:R-:W-:Y:S02]  /*38b0*/  ISETP.NE.AND P0, PT, R21, 0x7fffffff, PT ;  /* 0x7fffffff1500780c */ /* 0x000fe40003f05270 */
[----:B------:R-:W-:-:S02]  /*38c0*/  LOP3.LUT R39, R41, R28, RZ, 0xc0, !PT ;  /* 0x0000001c29277212 */ /* 0x000fc400078ec0ff */
[----:B------:R-:W-:Y:S02]  /*38d0*/  SEL R28, R21, 0x80000000, P0 ;  /* 0x80000000151c7807 */ /* 0x000fe40000000000 */
[----:B------:R-:W4:Y:S01]  /*38e0*/  FLO.U32 R41, R39 ;  /* 0x0000002700297300 */ /* 0x000f2200000e0000 */
[----:B------:R-:W-:Y:S02]  /*38f0*/  LOP3.LUT R38, R4, R39, RZ, 0xc0, !PT ;  /* 0x0000002704267212 */ /* 0x000fe400078ec0ff */
[----:B------:R-:W-:Y:S01]  /*3900*/  SHF.R.U32.HI R30, RZ, UR4, R28 ;  /* 0x00000004ff1e7c19 */ /* 0x000fe2000801161c */
[----:B------:R-:W-:-:S03]  /*3910*/  IMAD.MOV.U32 R28, RZ, RZ, RZ ;  /* 0x000000ffff1c7224 */ /* 0x000fc600078e00ff */
[----:B------:R-:W-:Y:S01]  /*3920*/  LOP3.LUT R33, R30, R7, RZ, 0x30, !PT ;  /* 0x000000071e217212 */ /* 0x000fe200078e30ff */
[----:B------:R-:W0:Y:S01]  /*3930*/  POPC R38, R38 ;  /* 0x0000002600267309 */ /* 0x000e220000000000 */
[----:B----4-:R-:W-:-:S13]  /*3940*/  ISETP.NE.AND P0, PT, R26, R41, PT ;  /* 0x000000291a00720c */ /* 0x010fda0003f05270 */
[----:B0-23--:R-:W-:Y:S05]  /*3950*/  @P0 BRA `(.L_x_36) ;  /* 0x0000000000080947 */ /* 0x00dfea0003800000 */
[----:B------:R-:W-:-:S05]  /*3960*/  IMAD R31, R31, 0x4, R6 ;  /* 0x000000041f1f7824 */ /* 0x000fca00078e0206 */
[----:B------:R0:W2:Y:S02]  /*3970*/  ATOMS.ADD R28, [R31], R38 ;  /* 0x000000261f1c738c */ /* 0x0000a40000000000 */
.L_x_36:
[----:B------:R-:W-:Y:S05]  /*3980*/  BSYNC.RECONVERGENT B0 ;  /* 0x0000000000007941 */ /* 0x000fea0003800200 */
.L_x_35:
        /* <DEDUP_REMOVED lines=39> */
.L_x_38:
[----:B------:R-:W-:Y:S05]  /*3c00*/  BSYNC.RECONVERGENT B0 ;  /* 0x0000000000007941 */ /* 0x000fea0003800200 */
.L_x_37:
        /* <DEDUP_REMOVED lines=39> */
.L_x_40:
[----:B------:R-:W-:Y:S05]  /*3e80*/  BSYNC.RECONVERGENT B0 ;  /* 0x0000000000007941 */ /* 0x000fea0003800200 */
.L_x_39:
        /* <DEDUP_REMOVED lines=39> */
.L_x_42:
[----:B------:R-:W-:Y:S05]  /*4100*/  BSYNC.RECONVERGENT B0 ;  /* 0x0000000000007941 */ /* 0x000fea0003800200 */
.L_x_41:
[----:B------:R-:W-:Y:S01]  /*4110*/  R2P PR, R31, 0x7f ;  /* 0x0000007f1f007804 */ /* 0x000fe20000000000 */
[----:B--2---:R2:W3:Y:S01]  /*4120*/  SHFL.IDX PT, R52, R52, R35, 0x1f ;  /* 0x00001f2334347589 */ /* 0x0044e200000e0000 */
[----:B------:R-:W-:Y:S11]  /*4130*/  BSSY.RECONVERGENT B0, `(.L_x_43) ;  /* 0x0000025000007945 */ /* 0x000ff60003800200 */
[----:B------:R-:W-:-:S02]  /*4140*/  VOTE.ANY R28, PT, P0 ;  /* 0x00000000001c7806 */ /* 0x000fc400000e0100 */
[----:B------:R-:W-:Y:S02]  /*4150*/  VOTE.ANY R33, PT, P1 ;  /* 0x0000000000217806 */ /* 0x000fe400008e0100 */
[----:B------:R-:W-:Y:S02]  /*4160*/  @!P0 LOP3.LUT R28, RZ, R28, RZ, 0x33, !PT ;  /* 0x0000001cff1c8212 */ /* 0x000fe400078e33ff */
[----:B------:R-:W-:Y:S02]  /*4170*/  @!P1 LOP3.LUT R33, RZ, R33, RZ, 0x33, !PT ;  /* 0x00000021ff219212 */ /* 0x000fe400078e33ff */
[----:B------:R-:W-:Y:S02]  /*4180*/  VOTE.ANY R47, PT, P2 ;  /* 0x00000000002f7806 */ /* 0x000fe400010e0100 */
[----:B------:R-:W-:Y:S02]  /*4190*/  LOP3.LUT R28, R33, R28, RZ, 0xc0, !PT ;  /* 0x0000001c211c7212 */ /* 0x000fe400078ec0ff */
[----:B------:R-:W-:-:S02]  /*41a0*/  VOTE.ANY R33, PT, P3 ;  /* 0x0000000000217806 */ /* 0x000fc400018e0100 */
[----:B------:R-:W-:Y:S02]  /*41b0*/  @!P2 LOP3.LUT R47, RZ, R47, RZ, 0x33, !PT ;  /* 0x0000002fff2fa212 */ /* 0x000fe400078e33ff */
[----:B------:R-:W-:Y:S02]  /*41c0*/  @!P3 LOP3.LUT R33, RZ, R33, RZ, 0x33, !PT ;  /* 0x00000021ff21b212 */ /* 0x000fe400078e33ff */
[----:B------:R-:W-:Y:S02]  /*41d0*/  LOP3.LUT R28, R47, R28, RZ, 0xc0, !PT ;  /* 0x0000001c2f1c7212 */ /* 0x000fe400078ec0ff */
[----:B------:R-:W-:Y:S02]  /*41e0*/  LOP3.LUT P0, RZ, R31, 0x80, RZ, 0xc0, !PT ;  /* 0x000000801fff7812 */ /* 0x000fe4000780c0ff */
[----:B------:R-:W-:Y:S02]  /*41f0*/  VOTE.ANY R47, PT, P4 ;  /* 0x00000000002f7806 */ /* 0x000fe400020e0100 */
[----:B------:R-:W-:-:S02]  /*4200*/  LOP3.LUT R28, R33, R28, RZ, 0xc0, !PT ;  /* 0x0000001c211c7212 */ /* 0x000fc400078ec0ff */
[----:B------:R-:W-:Y:S02]  /*4210*/  VOTE.ANY R33, PT, P5 ;  /* 0x0000000000217806 */ /* 0x000fe400028e0100 */
[----:B------:R-:W-:Y:S02]  /*4220*/  @!P4 LOP3.LUT R47, RZ, R47, RZ, 0x33, !PT ;  /* 0x0000002fff2fc212 */ /* 0x000fe400078e33ff */
[----:B------:R-:W-:Y:S02]  /*4230*/  @!P5 LOP3.LUT R33, RZ, R33, RZ, 0x33, !PT ;  /* 0x00000021ff21d212 */ /* 0x000fe400078e33ff */
[----:B------:R-:W-:Y:S02]  /*4240*/  LOP3.LUT R28, R47, R28, RZ, 0xc0, !PT ;  /* 0x0000001c2f1c7212 */ /* 0x000fe400078ec0ff */
[----:B------:R-:W-:Y:S02]  /*4250*/  VOTE.ANY R47, PT, P6 ;  /* 0x00000000002f7806 */ /* 0x000fe400030e0100 */
[----:B------:R-:W-:-:S02]  /*4260*/  LOP3.LUT R28, R33, R28, RZ, 0xc0, !PT ;  /* 0x0000001c211c7212 */ /* 0x000fc400078ec0ff */
[----:B------:R-:W-:Y:S02]  /*4270*/  VOTE.ANY R33, PT, P0 ;  /* 0x0000000000217806 */ /* 0x000fe400000e0100 */
[----:B------:R-:W-:Y:S02]  /*4280*/  @!P6 LOP3.LUT R47, RZ, R47, RZ, 0x33, !PT ;  /* 0x0000002fff2fe212 */ /* 0x000fe400078e33ff */
        /* <DEDUP_REMOVED lines=13> */
[----:B------:R-:W-:-:S06]  /*4360*/  IMAD R30, R31, 0x4, R6 ;  /* 0x000000041f1e7824 */ /* 0x000fcc00078e0206 */
[----:B------:R0:W2:Y:S02]  /*4370*/  ATOMS.ADD R30, [R30], R47 ;  /* 0x0000002f1e1e738c */ /* 0x0000a40000000000 */
.L_x_44:
[----:B------:R-:W-:Y:S05]  /*4380*/  BSYNC.RECONVERGENT B0 ;  /* 0x0000000000007941 */ /* 0x000fea0003800200 */
.L_x_43:
[----:B------:R-:W-:Y:S01]  /*4390*/  R2P PR, R33, 0x7f ;  /* 0x0000007f21007804 */ /* 0x000fe20000000000 */
[----:B--2---:R2:W3:Y:S01]  /*43a0*/  SHFL.IDX PT, R50, R30, R50, 0x1f ;  /* 0x00001f321e327589 */ /* 0x0044e200000e0000 */
[----:B------:R-:W-:Y:S01]  /*43b0*/  BSSY.RECONVERGENT B0, `(.L_x_45) ;  /* 0x0000025000007945 */ /* 0x000fe20003800200 */
[----:B------:R-:W-:-:S10]  /*43c0*/  IMAD.MOV.U32 R48, RZ, RZ, RZ ;  /* 0x000000ffff307224 */ /* 0x000fd400078e00ff */
[----:B------:R-:W-:Y:S02]  /*43d0*/  VOTE.ANY R28, PT, P0 ;  /* 0x00000000001c7806 */ /* 0x000fe400000e0100 */
[----:B------:R-:W-:Y:S02]  /*43e0*/  VOTE.ANY R31, PT, P1 ;  /* 0x00000000001f7806 */ /* 0x000fe400008e0100 */
[----:B------:R-:W-:Y:S02]  /*43f0*/  @!P0 LOP3.LUT R28, RZ, R28, RZ, 0x33, !PT ;  /* 0x0000001cff1c8212 */ /* 0x000fe400078e33ff */
[----:B------:R-:W-:Y:S02]  /*4400*/  @!P1 LOP3.LUT R31, RZ, R31, RZ, 0x33, !PT ;  /* 0x0000001fff1f9212 */ /* 0x000fe400078e33ff */
[----:B------:R-:W-:Y:S02]  /*4410*/  LOP3.LUT P0, RZ, R33, 0x80, RZ, 0xc0, !PT ;  /* 0x0000008021ff7812 */ /* 0x000fe4000780c0ff */
[----:B------:R-:W-:-:S02]  /*4420*/  LOP3.LUT R28, R31, R28, RZ, 0xc0, !PT ;  /* 0x0000001c1f1c7212 */ /* 0x000fc400078ec0ff */
[----:B------:R-:W-:-:S04]  /*4430*/  VOTE.ANY R31, PT, P2 ;  /* 0x00000000001f7806 */ /* 0x000fc800010e0100 */
[----:B------:R-:W-:-:S04]  /*4440*/  @!P2 LOP3.LUT R31, RZ, R31, RZ, 0x33, !PT ;  /* 0x0000001fff1fa212 */ /* 0x000fc800078e33ff */
[----:B------:R-:W-:Y:S02]  /*4450*/  LOP3.LUT R28, R31, R28, RZ, 0xc0, !PT ;  /* 0x0000001c1f1c7212 */ /* 0x000fe400078ec0ff */
        /* <DEDUP_REMOVED lines=13> */
[----:B------:R-:W-:Y:S02]  /*4530*/  @!P0 LOP3.LUT R31, RZ, R31, RZ, 0x33, !PT ;  /* 0x0000001fff1f8212 */ /* 0x000fe400078e33ff */
[C---:B------:R-:W-:Y:S02]  /*4540*/  ISETP.NE.AND P0, PT, R16.reuse, 0x7fffffff, PT ;  /* 0x7fffffff1000780c */ /* 0x040fe40003f05270 */
[----:B------:R-:W-:Y:S02]  /*4550*/  LOP3.LUT R35, R31, R28, RZ, 0xc0, !PT ;  /* 0x0000001c1f237212 */ /* 0x000fe400078ec0ff */
[----:B------:R-:W-:Y:S02]  /*4560*/  SEL R28, R16, 0x80000000, P0 ;  /* 0x80000000101c7807 */ /* 0x000fe40000000000 */
[----:B------:R-:W4:Y:S02]  /*4570*/  FLO.U32 R31, R35 ;  /* 0x00000023001f7300 */ /* 0x000f2400000e0000 */
[----:B------:R-:W-:-:S02]  /*4580*/  SHF.R.U32.HI R40, RZ, UR4, R28 ;  /* 0x00000004ff287c19 */ /* 0x000fc4000801161c */
[----:B------:R-:W-:Y:S02]  /*4590*/  LOP3.LUT R28, R4, R35, RZ, 0xc0, !PT ;  /* 0x00000023041c7212 */ /* 0x000fe400078ec0ff */
[----:B------:R-:W-:-:S04]  /*45a0*/  LOP3.LUT R40, R40, R7, RZ, 0x30, !PT ;  /* 0x0000000728287212 */ /* 0x000fc800078e30ff */
[----:B------:R-:W0:Y:S01]  /*45b0*/  POPC R28, R28 ;  /* 0x0000001c001c7309 */ /* 0x000e220000000000 */
[----:B----4-:R-:W-:-:S13]  /*45c0*/  ISETP.NE.AND P0, PT, R26, R31, PT ;  /* 0x0000001f1a00720c */ /* 0x010fda0003f05270 */
[----:B0-23--:R-:W-:Y:S05]  /*45d0*/  @P0 BRA `(.L_x_46) ;  /* 0x0000000000080947 */ /* 0x00dfea0003800000 */
[----:B------:R-:W-:-:S05]  /*45e0*/  IMAD R33, R33, 0x4, R6 ;  /* 0x0000000421217824 */ /* 0x000fca00078e0206 */
[----:B------:R0:W2:Y:S02]  /*45f0*/  ATOMS.ADD R48, [R33], R28 ;  /* 0x0000001c2130738c */ /* 0x0000a40000000000 */
.L_x_46:
[----:B------:R-:W-:Y:S05]  /*4600*/  BSYNC.RECONVERGENT B0 ;  /* 0x0000000000007941 */ /* 0x000fea0003800200 */
.L_x_45:
[----:B------:R-:W-:Y:S01]  /*4610*/  R2P PR, R40, 0x7f ;  /* 0x0000007f28007804 */ /* 0x000fe20000000000 */
[----:B--2---:R2:W3:Y:S01]  /*4620*/  SHFL.IDX PT, R31, R48, R31, 0x1f ;  /* 0x00001f1f301f7589 */ /* 0x0044e200000e0000 */
[----:B------:R-:W-:Y:S11]  /*4630*/  BSSY.RECONVERGENT B0, `(.L_x_47) ;  /* 0x0000025000007945 */ /* 0x000ff60003800200 */
[----:B------:R-:W-:-:S02]  /*4640*/  VOTE.ANY R30, PT, P0 ;  /* 0x00000000001e7806 */ /* 0x000fc400000e0100 */
[----:B0-----:R-:W-:Y:S02]  /*4650*/  VOTE.ANY R33, PT, P1 ;  /* 0x0000000000217806 */ /* 0x001fe400008e0100 */
[----:B------:R-:W-:Y:S02]  /*4660*/  @!P0 LOP3.LUT R30, RZ, R30, RZ, 0x33, !PT ;  /* 0x0000001eff1e8212 */ /* 0x000fe400078e33ff */
[----:B------:R-:W-:Y:S02]  /*4670*/  @!P1 LOP3.LUT R33, RZ, R33, RZ, 0x33, !PT ;  /* 0x00000021ff219212 */ /* 0x000fe400078e33ff */
[----:B------:R-:W-:Y:S02]  /*4680*/  LOP3.LUT P0, RZ, R40, 0x80, RZ, 0xc0, !PT ;  /* 0x0000008028ff7812 */ /* 0x000fe4000780c0ff */
[----:B------:R-:W-:Y:S02]  /*4690*/  LOP3.LUT R30, R33, R30, RZ, 0xc0, !PT ;  /* 0x0000001e211e7212 */ /* 0x000fe400078ec0ff */
[----:B------:R-:W-:-:S04]  /*46a0*/  VOTE.ANY R33, PT, P2 ;  /* 0x0000000000217806 */ /* 0x000fc800010e0100 */
[----:B------:R-:W-:-:S04]  /*46b0*/  @!P2 LOP3.LUT R33, RZ, R33, RZ, 0x33, !PT ;  /* 0x00000021ff21a212 */ /* 0x000fc800078e33ff */
[----:B------:R-:W-:Y:S02]  /*46c0*/  LOP3.LUT R30, R33, R30, RZ, 0xc0, !PT ;  /* 0x0000001e211e7212 */ /* 0x000fe400078ec0ff */
[----:B------:R-:W-:Y:S02]  /*46d0*/  VOTE.ANY R33, PT, P3 ;  /* 0x0000000000217806 */ /* 0x000fe400018e0100 */
[----:B------:R-:W-:Y:S02]  /*46e0*/  VOTE.ANY R35, PT, P0 ;  /* 0x0000000000237806 */ /* 0x000fe400000e0100 */
[----:B------:R-:W-:Y:S02]  /*46f0*/  @!P3 LOP3.LUT R33, RZ, R33, RZ, 0x33, !PT ;  /* 0x00000021ff21b212 */ /* 0x000fe400078e33ff */
[----:B------:R-:W-:Y:S02]  /*4700*/  @!P0 LOP3.LUT R35, RZ, R35, RZ, 0x33, !PT ;  /* 0x00000023ff238212 */ /* 0x000fe400078e33ff */
[----:B------:R-:W-:-:S02]  /*4710*/  LOP3.LUT R30, R33, R30, RZ, 0xc0, !PT ;  /* 0x0000001e211e7212 */ /* 0x000fc400078ec0ff */
[----:B------:R-:W-:Y:S02]  /*4720*/  VOTE.ANY R33, PT, P4 ;  /* 0x0000000000217806 */ /* 0x000fe400020e0100 */
[----:B------:R-:W-:Y:S02]  /*4730*/  ISETP.NE.AND P0, PT, R15, 0x7fffffff, PT ;  /* 0x7fffffff0f00780c */ /* 0x000fe40003f05270 */
[----:B------:R-:W-:-:S04]  /*4740*/  @!P4 LOP3.LUT R33, RZ, R33, RZ, 0x33, !PT ;  /* 0x00000021ff21c212 */ /* 0x000fc800078e33ff */
[----:B------:R-:W-:Y:S02]  /*4750*/  LOP3.LUT R30, R33, R30, RZ, 0xc0, !PT ;  /* 0x0000001e211e7212 */ /* 0x000fe400078ec0ff */
[----:B------:R-:W-:-:S04]  /*4760*/  VOTE.ANY R33, PT, P5 ;  /* 0x0000000000217806 */ /* 0x000fc800028e0100 */
[----:B------:R-:W-:-:S04]  /*4770*/  @!P5 LOP3.LUT R33, RZ, R33, RZ, 0x33, !PT ;  /* 0x00000021ff21d212 */ /* 0x000fc800078e33ff */
[----:B------:R-:W-:Y:S02]  /*4780*/  LOP3.LUT R30, R33, R30, RZ, 0xc0, !PT ;  /* 0x0000001e211e7212 */ /* 0x000fe400078ec0ff */
[----:B------:R-:W-:-:S04]  /*4790*/  VOTE.ANY R33, PT, P6 ;  /* 0x0000000000217806 */ /* 0x000fc800030e0100 */
[----:B------:R-:W-:-:S04]  /*47a0*/  @!P6 LOP3.LUT R33, RZ, R33, RZ, 0x33, !PT ;  /* 0x00000021ff21e212 */ /* 0x000fc800078e33ff */
[----:B------:R-:W-:-:S04]  /*47b0*/  LOP3.LUT R30, R33, R30, RZ, 0xc0, !PT ;  /* 0x0000001e211e7212 */ /* 0x000fc800078ec0ff */
[----:B------:R-:W-:Y:S02]  /*47c0*/  LOP3.LUT R35, R35, R30, RZ, 0xc0, !PT ;  /* 0x0000001e23237212 */ /* 0x000fe400078ec0ff */
[----:B------:R-:W-:Y:S02]  /*47d0*/  SEL R30, R15, 0x80000000, P0 ;  /* 0x800000000f1e7807 */ /* 0x000fe40000000000 */
[----:B------:R0:W4:Y:S02]  /*47e0*/  FLO.U32 R33, R35 ;  /* 0x0000002300217300 */ /* 0x00012400000e0000 */
[----:B------:R-:W-:Y:S02]  /*47f0*/  SHF.R.U32.HI R46, RZ, UR4, R30 ;  /* 0x00000004ff2e7c19 */ /* 0x000fe4000801161e */
[----:B------:R-:W-:Y:S02]  /*4800*/  LOP3.LUT R30, R4, R35, RZ, 0xc0, !PT ;  /* 0x00000023041e7212 */ /* 0x000fe400078ec0ff */
[----:B------:R-:W-:Y:S01]  /*4810*/  LOP3.LUT R46, R46, R7, RZ, 0x30, !PT ;  /* 0x000000072e2e7212 */ /* 0x000fe200078e30ff */
[----:B0-----:R-:W-:-:S03]  /*4820*/  IMAD.MOV.U32 R35, RZ, RZ, RZ ;  /* 0x000000ffff237224 */ /* 0x001fc600078e00ff */
[----:B------:R-:W0:Y:S01]  /*4830*/  POPC R30, R30 ;  /* 0x0000001e001e7309 */ /* 0x000e220000000000 */
[----:B----4-:R-:W-:-:S13]  /*4840*/  ISETP.NE.AND P0, PT, R26, R33, PT ;  /* 0x000000211a00720c */ /* 0x010fda0003f05270 */
[----:B0-23--:R-:W-:Y:S05]  /*4850*/  @P0 BRA `(.L_x_48) ;  /* 0x0000000000080947 */ /* 0x00dfea0003800000 */
[----:B------:R-:W-:-:S06]  /*4860*/  IMAD R35, R40, 0x4, R6 ;  /* 0x0000000428237824 */ /* 0x000fcc00078e0206 */
[----:B------:R0:W2:Y:S02]  /*4870*/  ATOMS.ADD R35, [R35], R30 ;  /* 0x0000001e2323738c */ /* 0x0000a40000000000 */
.L_x_48:
[----:B------:R-:W-:Y:S05]  /*4880*/  BSYNC.RECONVERGENT B0 ;  /* 0x0000000000007941 */ /* 0x000fea0003800200 */
.L_x_47:
[----:B------:R-:W-:Y:S01]  /*4890*/  R2P PR, R46, 0x7f ;  /* 0x0000007f2e007804 */ /* 0x000fe20000000000 */
[----:B------:R-:W-:Y:S01]  /*48a0*/  IMAD.IADD R32, R32, 0x1, R53 ;  /* 0x0000000120207824 */ /* 0x000fe200078e0235 */
[----:B--2---:R2:W3:Y:S01]  /*48b0*/  SHFL.IDX PT, R33, R35, R33, 0x1f ;  /* 0x00001f2123217589 */ /* 0x0044e200000e0000 */
[----:B------:R-:W-:Y:S01]  /*48c0*/  IMAD.IADD R34, R34, 0x1, R37 ;  /* 0x0000000122227824 */ /* 0x000fe200078e0225 */
[----:B------:R-:W-:Y:S09]  /*48d0*/  BSSY.RECONVERGENT B0, `(.L_x_49) ;  /* 0x0000025000007945 */ /* 0x000ff20003800200 */
[----:B------:R-:W-:-:S02]  /*48e0*/  VOTE.ANY R40, PT, P0 ;  /* 0x0000000000287806 */ /* 0x000fc400000e0100 */
[----:B------:R-:W-:Y:S02]  /*48f0*/  VOTE.ANY R53, PT, P1 ;  /* 0x0000000000357806 */ /* 0x000fe400008e0100 */
[----:B------:R-:W-:Y:S02]  /*4900*/  @!P0 LOP3.LUT R40, RZ, R40, RZ, 0x33, !PT ;  /* 0x00000028ff288212 */ /* 0x000fe400078e33ff */
[----:B------:R-:W-:Y:S02]  /*4910*/  @!P1 LOP3.LUT R53, RZ, R53, RZ, 0x33, !PT ;  /* 0x00000035ff359212 */ /* 0x000fe400078e33ff */
[----:B------:R-:W-:Y:S02]  /*4920*/  LOP3.LUT P0, RZ, R46, 0x80, RZ, 0xc0, !PT ;  /* 0x000000802eff7812 */ /* 0x000fe4000780c0ff */
        /* <DEDUP_REMOVED lines=21> */
[----:B------:R4:W5:Y:S02]  /*4a80*/  FLO.U32 R40, R48 ;  /* 0x0000003000287300 */ /* 0x00096400000e0000 */
[----:B------:R-:W-:-:S04]  /*4a90*/  SHF.R.U32.HI R37, RZ, UR4, R37 ;  /* 0x00000004ff257c19 */ /* 0x000fc80008011625 */
[----:B------:R-:W-:Y:S01]  /*4aa0*/  LOP3.LUT R53, R37, R7, RZ, 0x30, !PT ;  /* 0x0000000725357212 */ /* 0x000fe200078e30ff */
[----:B------:R-:W-:Y:S01]  /*4ab0*/  IMAD.MOV.U32 R37, RZ, RZ, RZ ;  /* 0x000000ffff257224 */ /* 0x000fe200078e00ff */
[----:B----4-:R-:W-:-:S04]  /*4ac0*/  LOP3.LUT R48, R4, R48, RZ, 0xc0, !PT ;  /* 0x0000003004307212 */ /* 0x010fc800078ec0ff */
[----:B--2---:R2:W4:Y:S01]  /*4ad0*/  POPC R35, R48 ;  /* 0x0000003000237309 */ /* 0x0045220000000000 */
[----:B-----5:R-:W-:-:S13]  /*4ae0*/  ISETP.NE.AND P0, PT, R26, R40, PT ;  /* 0x000000281a00720c */ /* 0x020fda0003f05270 */
[----:B--234-:R-:W-:Y:S05]  /*4af0*/  @P0 BRA `(.L_x_50) ;  /* 0x0000000000080947 */ /* 0x01cfea0003800000 */
[----:B------:R-:W-:-:S05]  /*4b00*/  IMAD R46, R46, 0x4, R6 ;  /* 0x000000042e2e7824 */ /* 0x000fca00078e0206 */
[----:B------:R2:W3:Y:S02]  /*4b10*/  ATOMS.ADD R37, [R46], R35 ;  /* 0x000000232e25738c */ /* 0x0004e40000000000 */
.L_x_50:
[----:B------:R-:W-:Y:S05]  /*4b20*/  BSYNC.RECONVERGENT B0 ;  /* 0x0000000000007941 */ /* 0x000fea0003800200 */
.L_x_49:
[----:B------:R-:W-:Y:S01]  /*4b30*/  R2P PR, R53, 0x7f ;  /* 0x0000007f35007804 */ /* 0x000fe20000000000 */
[----:B------:R-:W-:Y:S01]  /*4b40*/  IMAD.IADD R36, R51, 0x1, R36 ;  /* 0x0000000133247824 */ /* 0x000fe200078e0224 */
[----:B---3--:R3:W4:Y:S01]  /*4b50*/  SHFL.IDX PT, R40, R37, R40, 0x1f ;  /* 0x00001f2825287589 */ /* 0x00872200000e0000 */
[----:B------:R-:W-:Y:S01]  /*4b60*/  IMAD.IADD R38, R38, 0x1, R41 ;  /* 0x0000000126267824 */ /* 0x000fe200078e0229 */
[----:B------:R-:W-:Y:S09]  /*4b70*/  BSSY.RECONVERGENT B0, `(.L_x_51) ;  /* 0x0000025000007945 */ /* 0x000ff20003800200 */
[----:B--2---:R-:W-:-:S02]  /*4b80*/  VOTE.ANY R46, PT, P0 ;  /* 0x00000000002e7806 */ /* 0x004fc400000e0100 */
        /* <DEDUP_REMOVED lines=22> */
[----:B------:R-:W-:Y:S02]  /*4cf0*/  ISETP.NE.AND P0, PT, R13, 0x7fffffff, PT ;  /* 0x7fffffff0d00780c */ /* 0x000fe40003f05270 */
[----:B------:R-:W-:Y:S02]  /*4d00*/  LOP3.LUT R48, R51, R46, RZ, 0xc0, !PT ;  /* 0x0000002e33307212 */ /* 0x000fe400078ec0ff */
[----:B------:R-:W-:Y:S02]  /*4d10*/  SEL R41, R13, 0x80000000, P0 ;  /* 0x800000000d297807 */ /* 0x000fe40000000000 */
[----:B------:R2:W5:Y:S02]  /*4d20*/  FLO.U32 R46, R48 ;  /* 0x00000030002e7300 */ /* 0x00056400000e0000 */
[----:B------:R-:W-:-:S04]  /*4d30*/  SHF.R.U32.HI R41, RZ, UR4, R41 ;  /* 0x00000004ff297c19 */ /* 0x000fc80008011629 */
[----:B------:R-:W-:Y:S01]  /*4d40*/  LOP3.LUT R51, R41, R7, RZ, 0x30, !PT ;  /* 0x0000000729337212 */ /* 0x000fe200078e30ff */
[----:B------:R-:W-:Y:S01]  /*4d50*/  IMAD.MOV.U32 R41, RZ, RZ, RZ ;  /* 0x000000ffff297224 */ /* 0x000fe200078e00ff */
[----:B--2---:R-:W-:-:S04]  /*4d60*/  LOP3.LUT R48, R4, R48, RZ, 0xc0, !PT ;  /* 0x0000003004307212 */ /* 0x004fc800078ec0ff */
[----:B---3--:R2:W3:Y:S01]  /*4d70*/  POPC R37, R48 ;  /* 0x0000003000257309 */ /* 0x0084e20000000000 */
[----:B-----5:R-:W-:-:S13]  /*4d80*/  ISETP.NE.AND P0, PT, R26, R46, PT ;  /* 0x0000002e1a00720c */ /* 0x020fda0003f05270 */
[----:B--234-:R-:W-:Y:S05]  /*4d90*/  @P0 BRA `(.L_x_52) ;  /* 0x0000000000080947 */ /* 0x01cfea0003800000 */
[----:B------:R-:W-:-:S05]  /*4da0*/  IMAD R48, R53, 0x4, R6 ;  /* 0x0000000435307824 */ /* 0x000fca00078e0206 */
[----:B------:R2:W3:Y:S02]  /*4db0*/  ATOMS.ADD R41, [R48], R37 ;  /* 0x000000253029738c */ /* 0x0004e40000000000 */
.L_x_52:
[----:B------:R-:W-:Y:S05]  /*4dc0*/  BSYNC.RECONVERGENT B0 ;  /* 0x0000000000007941 */ /* 0x000fea0003800200 */
.L_x_51:
        /* <DEDUP_REMOVED lines=31> */
[----:B------:R-:W2:Y:S02]  /*4fc0*/  FLO.U32 R39, R53 ;  /* 0x0000003500277300 */ /* 0x000ea400000e0000 */
[----:B------:R-:W-:-:S02]  /*4fd0*/  SHF.R.U32.HI R48, RZ, UR4, R43 ;  /* 0x00000004ff307c19 */ /* 0x000fc4000801162b */
[----:B------:R-:W-:Y:S02]  /*4fe0*/  LOP3.LUT R43, R4, R53, RZ, 0xc0, !PT ;  /* 0x00000035042b7212 */ /* 0x000fe400078ec0ff */
[----:B---3--:R-:W-:Y:S01]  /*4ff0*/  LOP3.LUT R41, R48, R7, RZ, 0x30, !PT ;  /* 0x0000000730297212 */ /* 0x008fe200078e30ff */
[----:B------:R-:W-:-:S03]  /*5000*/  IMAD.MOV.U32 R48, RZ, RZ, RZ ;  /* 0x000000ffff307224 */ /* 0x000fc600078e00ff */
[----:B------:R-:W3:Y:S01]  /*5010*/  POPC R43, R43 ;  /* 0x0000002b002b7309 */ /* 0x000ee20000000000 */
[----:B--2---:R-:W-:-:S13]  /*5020*/  ISETP.NE.AND P0, PT, R26, R39, PT ;  /* 0x000000271a00720c */ /* 0x004fda0003f05270 */
[----:B---34-:R-:W-:Y:S05]  /*5030*/  @P0 BRA `(.L_x_54) ;  /* 0x0000000000080947 */ /* 0x018fea0003800000 */
[----:B------:R-:W-:-:S06]  /*5040*/  IMAD R48, R51, 0x4, R6 ;  /* 0x0000000433307824 */ /* 0x000fcc00078e0206 */
[----:B------:R2:W3:Y:S02]  /*5050*/  ATOMS.ADD R48, [R48], R43 ;  /* 0x0000002b3030738c */ /* 0x0004e40000000000 */
.L_x_54:
[----:B------:R-:W-:Y:S05]  /*5060*/  BSYNC.RECONVERGENT B0 ;  /* 0x0000000000007941 */ /* 0x000fea0003800200 */
.L_x_53:
[----:B------:R-:W-:Y:S01]  /*5070*/  R2P PR, R41, 0x7f ;  /* 0x0000007f29007804 */ /* 0x000fe20000000000 */
[----:B------:R-:W-:Y:S01]  /*5080*/  IMAD.IADD R52, R49, 0x1, R52 ;  /* 0x0000000131347824 */ /* 0x000fe200078e0234 */
[----:B---3--:R3:W4:Y:S01]  /*5090*/  SHFL.IDX PT, R48, R48, R39, 0x1f ;  /* 0x00001f2730307589 */ /* 0x00872200000e0000 */
        /* <DEDUP_REMOVED lines=28> */
[----:B------:R5:W0:Y:S01]  /*5260*/  FLO.U32 R49, R51 ;  /* 0x0000003300317300 */ /* 0x000a2200000e0000 */
[----:B------:R-:W-:Y:S02]  /*5270*/  LOP3.LUT R53, R4, R51, RZ, 0xc0, !PT ;  /* 0x0000003304357212 */ /* 0x000fe400078ec0ff */
[----:B------:R-:W-:-:S05]  /*5280*/  SHF.R.U32.HI R47, RZ, UR4, R47 ;  /* 0x00000004ff2f7c19 */ /* 0x000fca000801162f */
[----:B------:R-:W1:Y:S01]  /*5290*/  POPC R53, R53 ;  /* 0x0000003500357309 */ /* 0x000e620000000000 */
[----:B-----5:R-:W-:Y:S01]  /*52a0*/  LOP3.LUT R51, R47, R7, RZ, 0x30, !PT ;  /* 0x000000072f337212 */ /* 0x020fe200078e30ff */
[----:B------:R-:W-:Y:S01]  /*52b0*/  IMAD.MOV.U32 R47, RZ, RZ, RZ ;  /* 0x000000ffff2f7224 */ /* 0x000fe200078e00ff */
[----:B0-----:R-:W-:-:S13]  /*52c0*/  ISETP.NE.AND P0, PT, R26, R49, PT ;  /* 0x000000311a00720c */ /* 0x001fda0003f05270 */
[----:B-1-34-:R-:W-:Y:S05]  /*52d0*/  @P0 BRA `(.L_x_56) ;  /* 0x0000000000080947 */ /* 0x01afea0003800000 */
[----:B------:R-:W-:-:S05]  /*52e0*/  IMAD R41, R41, 0x4, R6 ;  /* 0x0000000429297824 */ /* 0x000fca00078e0206 */
[----:B------:R0:W1:Y:S02]  /*52f0*/  ATOMS.ADD R47, [R41], R53 ;  /* 0x00000035292f738c */ /* 0x0000640000000000 */
.L_x_56:
[----:B------:R-:W-:Y:S05]  /*5300*/  BSYNC.RECONVERGENT B0 ;  /* 0x0000000000007941 */ /* 0x000fea0003800200 */
.L_x_55:
[----:B------:R-:W-:Y:S01]  /*5310*/  R2P PR, R51, 0x7f ;  /* 0x0000007f33007804 */ /* 0x000fe20000000000 */
[----:B------:R-:W-:Y:S01]  /*5320*/  IMAD.IADD R28, R28, 0x1, R31 ;  /* 0x000000011c1c7824 */ /* 0x000fe200078e021f */
[----:B-1----:R1:W3:Y:S01]  /*5330*/  SHFL.IDX PT, R47, R47, R49, 0x1f ;  /* 0x00001f312f2f7589 */ /* 0x0022e200000e0000 */
        /* <DEDUP_REMOVED lines=28> */
[----:B------:R4:W5:Y:S01]  /*5500*/  FLO.U32 R31, R39 ;  /* 0x00000027001f7300 */ /* 0x00096200000e0000 */
[----:B0-----:R-:W-:Y:S02]  /*5510*/  LOP3.LUT R41, R4, R39, RZ, 0xc0, !PT ;  /* 0x0000002704297212 */ /* 0x001fe400078ec0ff */
[----:B------:R-:W-:-:S05]  /*5520*/  SHF.R.U32.HI R33, RZ, UR4, R33 ;  /* 0x00000004ff217c19 */ /* 0x000fca0008011621 */
[----:B------:R-:W0:Y:S01]  /*5530*/  POPC R41, R41 ;  /* 0x0000002900297309 */ /* 0x000e220000000000 */
[----:B----4-:R-:W-:Y:S01]  /*5540*/  LOP3.LUT R39, R33, R7, RZ, 0x30, !PT ;  /* 0x0000000721277212 */ /* 0x010fe200078e30ff */
[----:B------:R-:W-:Y:S01]  /*5550*/  IMAD.MOV.U32 R33, RZ, RZ, RZ ;  /* 0x000000ffff217224 */ /* 0x000fe200078e00ff */
[----:B-----5:R-:W-:-:S13]  /*5560*/  ISETP.NE.AND P0, PT, R26, R31, PT ;  /* 0x0000001f1a00720c */ /* 0x020fda0003f05270 */
[----:B01-3--:R-:W-:Y:S05]  /*5570*/  @P0 BRA `(.L_x_58) ;  /* 0x0000000000080947 */ /* 0x00bfea0003800000 */
[----:B------:R-:W-:-:S06]  /*5580*/  IMAD R33, R51, 0x4, R6 ;  /* 0x0000000433217824 */ /* 0x000fcc00078e0206 */
[----:B------:R0:W1:Y:S02]  /*5590*/  ATOMS.ADD R33, [R33], R41 ;  /* 0x000000292121738c */ /* 0x0000640000000000 */
.L_x_58:
[----:B------:R-:W-:Y:S05]  /*55a0*/  BSYNC.RECONVERGENT B0 ;  /* 0x0000000000007941 */ /* 0x000fea0003800200 */
.L_x_57:
        /* <DEDUP_REMOVED lines=31> */
[----:B------:R4:W5:Y:S01]  /*57a0*/  FLO.U32 R35, R49 ;  /* 0x0000003100237300 */ /* 0x00096200000e0000 */
[----:B------:R-:W-:Y:S02]  /*57b0*/  LOP3.LUT R51, R4, R49, RZ, 0xc0, !PT ;  /* 0x0000003104337212 */ /* 0x000fe400078ec0ff */
        /* <DEDUP_REMOVED lines=8> */
.L_x_60:
[----:B------:R-:W-:Y:S05]  /*5840*/  BSYNC.RECONVERGENT B0 ;  /* 0x0000000000007941 */ /* 0x000fea0003800200 */
.L_x_59:
        /* <DEDUP_REMOVED lines=30> */
[----:B--2---:R-:W-:Y:S02]  /*5a30*/  SEL R43, R8, 0x80000000, P0 ;  /* 0x80000000082b7807 */ /* 0x004fe40000000000 */
[----:B------:R2:W4:Y:S02]  /*5a40*/  FLO.U32 R31, R39 ;  /* 0x00000027001f7300 */ /* 0x00052400000e0000 */
[----:B------:R-:W-:-:S02]  /*5a50*/  SHF.R.U32.HI R53, RZ, UR4, R43 ;  /* 0x00000004ff357c19 */ /* 0x000fc4000801162b */
[----:B------:R-:W-:Y:S02]  /*5a60*/  LOP3.LUT R43, R4, R39, RZ, 0xc0, !PT ;  /* 0x00000027042b7212 */ /* 0x000fe400078ec0ff */
[----:B------:R-:W-:Y:S01]  /*5a70*/  LOP3.LUT R53, R53, R7, RZ, 0x30, !PT ;  /* 0x0000000735357212 */ /* 0x000fe200078e30ff */
[----:B--2---:R-:W-:-:S03]  /*5a80*/  IMAD.MOV.U32 R39, RZ, RZ, RZ ;  /* 0x000000ffff277224 */ /* 0x004fc600078e00ff */
[----:B------:R-:W2:Y:S01]  /*5a90*/  POPC R43, R43 ;  /* 0x0000002b002b7309 */ /* 0x000ea20000000000 */
[----:B----4-:R-:W-:-:S13]  /*5aa0*/  ISETP.NE.AND P0, PT, R26, R31, PT ;  /* 0x0000001f1a00720c */ /* 0x010fda0003f05270 */
[----:B-123--:R-:W-:Y:S05]  /*5ab0*/  @P0 BRA `(.L_x_62) ;  /* 0x0000000000080947 */ /* 0x00efea0003800000 */
[----:B------:R-:W-:-:S06]  /*5ac0*/  IMAD R39, R49, 0x4, R6 ;  /* 0x0000000431277824 */ /* 0x000fcc00078e0206 */
[----:B------:R1:W2:Y:S02]  /*5ad0*/  ATOMS.ADD R39, [R39], R43 ;  /* 0x0000002b2727738c */ /* 0x0002a40000000000 */
.L_x_62:
[----:B------:R-:W-:Y:S05]  /*5ae0*/  BSYNC.RECONVERGENT B0 ;  /* 0x0000000000007941 */ /* 0x000fea0003800200 */
.L_x_61:
[----:B------:R-:W-:Y:S01]  /*5af0*/  R2P PR, R53, 0x7f ;  /* 0x0000007f35007804 */ /* 0x000fe20000000000 */
[----:B--2---:R2:W3:Y:S01]  /*5b00*/  SHFL.IDX PT, R31, R39, R31, 0x1f ;  /* 0x00001f1f271f7589 */ /* 0x0044e200000e0000 */
[----:B------:R-:W-:Y:S11]  /*5b10*/  BSSY.RECONVERGENT B0, `(.L_x_63) ;  /* 0x0000021000007945 */ /* 0x000ff60003800200 */
[----:B------:R-:W-:-:S02]  /*5b20*/  VOTE.ANY R35, PT, P0 ;  /* 0x0000000000237806 */ /* 0x000fc400000e0100 */
[----:B------:R-:W-:Y:S02]  /*5b30*/  VOTE.ANY R49, PT, P1 ;  /* 0x0000000000317806 */ /* 0x000fe400008e0100 */
[----:B------:R-:W-:Y:S02]  /*5b40*/  @!P0 LOP3.LUT R35, RZ, R35, RZ, 0x33, !PT ;  /* 0x00000023ff238212 */ /* 0x000fe400078e33ff */
[----:B------:R-:W-:Y:S02]  /*5b50*/  @!P1 LOP3.LUT R49, RZ, R49, RZ, 0x33, !PT ;  /* 0x00000031ff319212 */ /* 0x000fe400078e33ff */
[----:B--2---:R-:W-:Y:S02]  /*5b60*/  VOTE.ANY R39, PT, P5 ;  /* 0x0000000000277806 */ /* 0x004fe400028e0100 */
[----:B------:R-:W-:Y:S02]  /*5b70*/  LOP3.LUT R35, R49, R35, RZ, 0xc0, !PT ;  /* 0x0000002331237212 */ /* 0x000fe400078ec0ff */
[----:B------:R-:W-:-:S02]  /*5b80*/  VOTE.ANY R49, PT, P2 ;  /* 0x0000000000317806 */ /* 0x000fc400010e0100 */
        /* <DEDUP_REMOVED lines=9> */
[----:B------:R-:W-:Y:S01]  /*5c20*/  LOP3.LUT R35, R49, R35, RZ, 0xc0, !PT ;  /* 0x0000002331237212 */ /* 0x000fe200078ec0ff */
[----:B------:R-:W-:-:S03]  /*5c30*/  IMAD.MOV.U32 R49, RZ, RZ, RZ ;  /* 0x000000ffff317224 */ /* 0x000fc600078e00ff */
[----:B------:R-:W-:Y:S02]  /*5c40*/  LOP3.LUT R35, R39, R35, RZ, 0xc0, !PT ;  /* 0x0000002327237212 */ /* 0x000fe400078ec0ff */
[----:B------:R-:W-:-:S04]  /*5c50*/  VOTE.ANY R39, PT, P6 ;  /* 0x0000000000277806 */ /* 0x000fc800030e0100 */
[----:B------:R-:W-:-:S04]  /*5c60*/  @!P6 LOP3.LUT R39, RZ, R39, RZ, 0x33, !PT ;  /* 0x00000027ff27e212 */ /* 0x000fc800078e33ff */
[----:B------:R-:W-:Y:S02]  /*5c70*/  LOP3.LUT R35, R39, R35, RZ, 0xc0, !PT ;  /* 0x0000002327237212 */ /* 0x000fe400078ec0ff */
[----:B------:R-:W-:-:S04]  /*5c80*/  VOTE.ANY R39, PT, P0 ;  /* 0x0000000000277806 */ /* 0x000fc800000e0100 */
[----:B------:R-:W-:-:S04]  /*5c90*/  @!P0 LOP3.LUT R39, RZ, R39, RZ, 0x33, !PT ;  /* 0x00000027ff278212 */ /* 0x000fc800078e33ff */
[----:B------:R-:W-:-:S04]  /*5ca0*/  LOP3.LUT R39, R39, R35, RZ, 0xc0, !PT ;  /* 0x0000002327277212 */ /* 0x000fc800078ec0ff */
[----:B------:R-:W2:Y:S01]  /*5cb0*/  FLO.U32 R35, R39 ;  /* 0x0000002700237300 */ /* 0x000ea200000e0000 */
[----:B------:R-:W-:-:S07]  /*5cc0*/  LOP3.LUT R4, R4, R39, RZ, 0xc0, !PT ;  /* 0x0000002704047212 */ /* 0x000fce00078ec0ff */
[----:B------:R-:W4:Y:S01]  /*5cd0*/  POPC R4, R4 ;  /* 0x0000000400047309 */ /* 0x000f220000000000 */
[----:B--2---:R-:W-:-:S13]  /*5ce0*/  ISETP.NE.AND P0, PT, R26, R35, PT ;  /* 0x000000231a00720c */ /* 0x004fda0003f05270 */
[----:B---34-:R-:W-:Y:S05]  /*5cf0*/  @P0 BRA `(.L_x_64) ;  /* 0x0000000000080947 */ /* 0x018fea0003800000 */
[----:B------:R-:W-:-:S06]  /*5d00*/  IMAD R49, R53, 0x4, R6 ;  /* 0x0000000435317824 */ /* 0x000fcc00078e0206 */
[----:B------:R2:W3:Y:S02]  /*5d10*/  ATOMS.ADD R49, [R49], R4 ;  /* 0x000000043131738c */ /* 0x0004e40000000000 */
.L_x_64:
[----:B------:R-:W-:Y:S05]  /*5d20*/  BSYNC.RECONVERGENT B0 ;  /* 0x0000000000007941 */ /* 0x000fea0003800200 */
.L_x_63:
[----:B------:R-:W-:Y:S01]  /*5d30*/  BAR.SYNC.DEFER_BLOCKING 0x0 ;  /* 0x0000000000007b1d */ /* 0x000fe20000010000 */
[----:B------:R-:W-:Y:S01]  /*5d40*/  IMAD.IADD R6, R41, 0x1, R33 ;  /* 0x0000000129067824 */ /* 0x000fe200078e0221 */
[----:B------:R-:W-:Y:S01]  /*5d50*/  ISETP.NE.AND P0, PT, R45, RZ, PT ;  /* 0x000000ff2d00720c */ /* 0x000fe20003f05270 */
[----:B------:R-:W-:Y:S02]  /*5d60*/  IMAD R33, R32, 0x4, R29 ;  /* 0x0000000420217824 */ /* 0x000fe400078e021d */
[----:B------:R-:W-:Y:S01]  /*5d70*/  IMAD.IADD R32, R43, 0x1, R31 ;  /* 0x000000012b207824 */ /* 0x000fe200078e021f */
[----:B------:R-:W-:Y:S01]  /*5d80*/  BSSY B1, `(.L_x_65) ;  /* 0x0000058000017945 */ /* 0x000fe20003800000 */
[--C-:B------:R-:W-:Y:S01]  /*5d90*/  IMAD R31, R34, 0x4, R29.reuse ;  /* 0x00000004221f7824 */ /* 0x100fe200078e021d */
[----:B---3--:R3:W2:Y:S01]  /*5da0*/  SHFL.IDX PT, R49, R49, R35, 0x1f ;  /* 0x00001f2331317589 */ /* 0x0086a200000e0000 */
[----:B------:R-:W-:Y:S02]  /*5db0*/  IMAD R36, R36, 0x4, R29 ;  /* 0x0000000424247824 */ /* 0x000fe400078e021d */
[----:B------:R-:W-:-:S02]  /*5dc0*/  IMAD.IADD R26, R51, 0x1, R37 ;  /* 0x00000001331a7824 */ /* 0x000fc400078e0225 */
[--C-:B------:R-:W-:Y:S02]  /*5dd0*/  IMAD R42, R42, 0x4, R29.reuse ;  /* 0x000000042a2a7824 */ /* 0x100fe400078e021d */
[--C-:B------:R-:W-:Y:S02]  /*5de0*/  IMAD R37, R44, 0x4, R29.reuse ;  /* 0x000000042c257824 */ /* 0x100fe400078e021d */
[--C-:B------:R-:W-:Y:S02]  /*5df0*/  IMAD R52, R52, 0x4, R29.reuse ;  /* 0x0000000434347824 */ /* 0x100fe400078e021d */
[--C-:B---3--:R-:W-:Y:S02]  /*5e00*/  IMAD R35, R38, 0x4, R29.reuse ;  /* 0x0000000426237824 */ /* 0x108fe400078e021d */
[--C-:B------:R-:W-:Y:S02]  /*5e10*/  IMAD R39, R50, 0x4, R29.reuse ;  /* 0x0000000432277824 */ /* 0x100fe400078e021d */
[--C-:B------:R-:W-:Y:S01]  /*5e20*/  IMAD R28, R28, 0x4, R29.reuse ;  /* 0x000000041c1c7824 */ /* 0x100fe200078e021d */
[----:B------:R3:W-:Y:S01]  /*5e30*/  STS [R33+-0x4], R25 ;  /* 0xfffffc1921007388 */ /* 0x0007e20000000800 */
[----:B------:R-:W-:-:S02]  /*5e40*/  IMAD R40, R40, 0x4, R29 ;  /* 0x0000000428287824 */ /* 0x000fc400078e021d */
[--C-:B------:R-:W-:Y:S01]  /*5e50*/  IMAD R48, R48, 0x4, R29.reuse ;  /* 0x0000000430307824 */ /* 0x100fe200078e021d */
[----:B------:R-:W-:Y:S01]  /*5e60*/  STS [R31+-0x4], R24 ;  /* 0xfffffc181f007388 */ /* 0x000fe20000000800 */
[--C-:B------:R-:W-:Y:S02]  /*5e70*/  IMAD R47, R47, 0x4, R29.reuse ;  /* 0x000000042f2f7824 */ /* 0x100fe400078e021d */
[----:B------:R-:W-:Y:S01]  /*5e80*/  IMAD R6, R6, 0x4, R29 ;  /* 0x0000000406067824 */ /* 0x000fe200078e021d */
[----:B------:R4:W-:Y:S01]  /*5e90*/  STS [R36+-0x4], R23 ;  /* 0xfffffc1724007388 */ /* 0x0009e20000000800 */
[----:B--2---:R-:W-:Y:S02]  /*5ea0*/  IMAD.IADD R4, R4, 0x1, R49 ;  /* 0x0000000104047824 */ /* 0x004fe400078e0231 */
[--C-:B---3--:R-:W-:Y:S01]  /*5eb0*/  IMAD R25, R46, 0x4, R29.reuse ;  /* 0x000000042e197824 */ /* 0x108fe200078e021d */
[----:B------:R-:W-:Y:S01]  /*5ec0*/  STS [R35+-0x4], R22 ;  /* 0xfffffc1623007388 */ /* 0x000fe20000000800 */
[----:B------:R-:W-:-:S03]  /*5ed0*/  IMAD R32, R32, 0x4, R29 ;  /* 0x0000000420207824 */ /* 0x000fc600078e021d */
[----:B------:R2:W-:Y:S01]  /*5ee0*/  STS [R42+-0x4], R21 ;  /* 0xfffffc152a007388 */ /* 0x0005e20000000800 */
[----:B----4-:R-:W-:-:S03]  /*5ef0*/  IMAD R23, R30, 0x4, R29 ;  /* 0x000000041e177824 */ /* 0x010fc600078e021d */
[----:B------:R-:W-:Y:S04]  /*5f00*/  STS [R37+-0x4], R20 ;  /* 0xfffffc1425007388 */ /* 0x000fe80000000800 */
[----:B------:R3:W-:Y:S01]  /*5f10*/  STS [R52+-0x4], R19 ;  /* 0xfffffc1334007388 */ /* 0x0007e20000000800 */
[----:B--2---:R-:W-:-:S03]  /*5f20*/  IMAD R21, R4, 0x4, R29 ;  /* 0x0000000404157824 */ /* 0x004fc600078e021d */
[----:B------:R-:W-:Y:S04]  /*5f30*/  STS [R39+-0x4], R18 ;  /* 0xfffffc1227007388 */ /* 0x000fe80000000800 */
[----:B------:R2:W-:Y:S01]  /*5f40*/  STS [R28+-0x4], R17 ;  /* 0xfffffc111c007388 */ /* 0x0005e20000000800 */
[----:B---3--:R-:W-:-:S03]  /*5f50*/  IMAD R19, R26, 0x4, R29 ;  /* 0x000000041a137824 */ /* 0x008fc600078e021d */
[----:B------:R3:W-:Y:S04]  /*5f60*/  STS [R23+-0x4], R16 ;  /* 0xfffffc1017007388 */ /* 0x0007e80000000800 */
[----:B------:R3:W-:Y:S01]  /*5f70*/  STS [R40+-0x4], R15 ;  /* 0xfffffc0f28007388 */ /* 0x0007e20000000800 */
[----:B--2---:R-:W-:-:S03]  /*5f80*/  IMAD R17, R3, 0x8, R29 ;  /* 0x0000000803117824 */ /* 0x004fc600078e021d */
[----:B------:R3:W-:Y:S04]  /*5f90*/  STS [R25+-0x4], R14 ;  /* 0xfffffc0e19007388 */ /* 0x0007e80000000800 */
[----:B------:R3:W-:Y:S04]  /*5fa0*/  STS [R48+-0x4], R13 ;  /* 0xfffffc0d30007388 */ /* 0x0007e80000000800 */
[----:B------:R3:W-:Y:S04]  /*5fb0*/  STS [R47+-0x4], R12 ;  /* 0xfffffc0c2f007388 */ /* 0x0007e80000000800 */
[----:B------:R3:W-:Y:S04]  /*5fc0*/  STS [R6+-0x4], R11 ;  /* 0xfffffc0b06007388 */ /* 0x0007e80000000800 */
[----:B------:R3:W-:Y:S04]  /*5fd0*/  STS [R19+-0x4], R10 ;  /* 0xfffffc0a13007388 */ /* 0x0007e80000000800 */
[----:B------:R3:W-:Y:S04]  /*5fe0*/  STS [R32+-0x4], R9 ;  /* 0xfffffc0920007388 */ /* 0x0007e80000000800 */
[----:B------:R3:W-:Y:S01]  /*5ff0*/  STS [R21+-0x4], R8 ;  /* 0xfffffc0815007388 */ /* 0x0007e20000000800 */
[----:B------:R-:W-:Y:S05]  /*6000*/  @P0 BRA `(.L_x_66) ;  /* 0x0000000000bc0947 */ /* 0x000fea0003800000 */
[----:B------:R-:W3:Y:S02]  /*6010*/  LDCU.64 UR4, c[0x0][0x398] ;  /* 0x00007300ff0477ac */ /* 0x000ee40008000a00 */
[----:B---3--:R-:W-:-:S04]  /*6020*/  LEA R10, P0, R3, UR4, 0x3 ;  /* 0x00000004030a7c11 */ /* 0x008fc8000f8018ff */
[----:B------:R-:W-:-:S05]  /*6030*/  LEA.HI.X R11, R3, UR5, RZ, 0x3, P0 ;  /* 0x00000005030b7c11 */ /* 0x000fca00080f1cff */
[----:B------:R-:W2:Y:S01]  /*6040*/  LDG.E.64 R8, desc[UR6][R10.64] ;  /* 0x000000060a087981 */ /* 0x000ea2000c1e1b00 */
[----:B------:R-:W-:Y:S02]  /*6050*/  SHF.R.S32.HI R13, RZ, 0x1f, R5 ;  /* 0x0000001fff0d7819 */ /* 0x000fe40000011405 */
[----:B--2---:R-:W-:-:S05]  /*6060*/  IADD3 R8, P0, PT, -R5, R8, RZ ;  /* 0x0000000805087210 */ /* 0x004fca0007f1e1ff */
[----:B------:R-:W-:Y:S01]  /*6070*/  IMAD.X R9, R9, 0x1, ~R13, P0 ;  /* 0x0000000109097824 */ /* 0x000fe200000e0e0d */
[----:B------:R-:W-:Y:S01]  /*6080*/  ISETP.GE.AND P0, PT, R27, 0x1, PT ;  /* 0x000000011b00780c */ /* 0x000fe20003f06270 */
[----:B------:R-:W-:-:S03]  /*6090*/  IMAD.MOV.U32 R13, RZ, RZ, R0 ;  /* 0x000000ffff0d7224 */ /* 0x000fc600078e0000 */
[----:B------:R2:W-:Y:S09]  /*60a0*/  STS.64 [R17+0x6c00], R8 ;  /* 0x006c000811007388 */ /* 0x0005f20000000a00 */
[----:B------:R-:W-:Y:S05]  /*60b0*/  @!P0 BRA `(.L_x_67) ;  /* 0x00000000006c8947 */ /* 0x000fea0003800000 */
[----:B------:R-:W-:Y:S01]  /*60c0*/  BSSY B0, `(.L_x_68) ;  /* 0x0000019000007945 */ /* 0x000fe20003800000 */
[----:B------:R-:W-:Y:S02]  /*60d0*/  IMAD.MOV.U32 R4, RZ, RZ, -0x1 ;  /* 0xffffffffff047424 */ /* 0x000fe400078e00ff */
[----:B------:R-:W-:Y:S02]  /*60e0*/  IMAD.MOV.U32 R6, RZ, RZ, R27 ;  /* 0x000000ffff067224 */ /* 0x000fe400078e001b */
[----:B------:R-:W-:-:S07]  /*60f0*/  IMAD.MOV.U32 R13, RZ, RZ, R0 ;  /* 0x000000ffff0d7224 */ /* 0x000fce00078e0000 */
.L_x_72:
[----:B--2---:R-:W2:Y:S01]  /*6100*/  LDC.64 R8, c[0x0][0x380] ;  /* 0x0000e000ff087b82 */ /* 0x004ea20000000a00 */
[----:B------:R-:W-:Y:S01]  /*6110*/  VIADD R15, R6, 0xffffffff ;  /* 0xffffffff060f7836 */ /* 0x000fe20000000000 */
[----:B------:R-:W-:Y:S03]  /*6120*/  BSSY B2, `(.L_x_69) ;  /* 0x0000008000027945 */ /* 0x000fe60003800000 */
[----:B------:R-:W-:-:S04]  /*6130*/  IMAD R11, R15, 0x100, R3 ;  /* 0x000001000f0b7824 */ /* 0x000fc800078e0203 */
[----:B--2---:R-:W-:-:S07]  /*6140*/  IMAD.WIDE R8, R11, 0x4, R8 ;  /* 0x000000040b087825 */ /* 0x004fce00078e0208 */
.L_x_70:
[----:B------:R-:W-:Y:S05]  /*6150*/  YIELD ;  /* 0x0000000000007946 */ /* 0x000fea0003800000 */
[----:B------:R2:W-:Y:S06]  /*6160*/  MEMBAR.SC.CTA ;  /* 0x0000000000007992 */ /* 0x0005ec0000000000 */
[----:B--2---:R-:W2:Y:S02]  /*6170*/  LDG.E.STRONG.SYS R10, desc[UR6][R8.64] ;  /* 0x00000006080a7981 */ /* 0x004ea4000c1f5900 */
[----:B--2---:R-:W-:-:S13]  /*6180*/  ISETP.NE.AND P0, PT, R10, RZ, PT ;  /* 0x000000ff0a00720c */ /* 0x004fda0003f05270 */
[----:B------:R-:W-:Y:S05]  /*6190*/  @!P0 BRA `(.L_x_70) ;  /* 0xfffffffc00ec8947 */ /* 0x000fea000383ffff */
[----:B------:R-:W-:Y:S05]  /*61a0*/  BSYNC B2 ;  /* 0x0000000000027941 */ /* 0x000fea0003800000 */
.L_x_69:
[----:B------:R-:W-:Y:S01]  /*61b0*/  BSSY.RECONVERGENT B2, `(.L_x_71) ;  /* 0x0000006000027945 */ /* 0x000fe20003800200 */
[C---:B------:R-:W-:Y:S02]  /*61c0*/  ISETP.GT.AND P0, PT, R10.reuse, -0x1, PT ;  /* 0xffffffff0a00780c */ /* 0x040fe40003f04270 */
[----:B------:R-:W-:Y:S01]  /*61d0*/  LOP3.LUT R10, R10, 0x3fffffff, RZ, 0xc0, !PT ;  /* 0x3fffffff0a0a7812 */ /* 0x000fe200078ec0ff */
[----:B------:R-:W-:Y:S05]  /*61e0*/  WARPSYNC.EXCLUSIVE R4 ;  /* 0x0000000004007348 */ /* 0x000fea0003a00000 */
[----:B------:R-:W-:-:S05]  /*61f0*/  IMAD.IADD R13, R10, 0x1, R13 ;  /* 0x000000010a0d7824 */ /* 0x000fca00078e020d */
[----:B------:R-:W-:-:S07]  /*6200*/  VOTE.ANY R4, PT, P0 ;  /* 0x0000000000047806 */ /* 0x000fce00000e0100 */
[----:B------:R-:W-:Y:S05]  /*6210*/  BSYNC.RECONVERGENT B2 ;  /* 0x0000000000027941 */ /* 0x000fea0003800200 */
.L_x_71:
[----:B------:R-:W-:Y:S01]  /*6220*/  ISETP.GT.U32.AND P1, PT, R6, 0x1, PT ;  /* 0x000000010600780c */ /* 0x000fe20003f24070 */
[----:B------:R-:W-:-:S12]  /*6230*/  IMAD.MOV.U32 R6, RZ, RZ, R15 ;  /* 0x000000ffff067224 */ /* 0x000fd800078e000f */
[----:B------:R-:W-:Y:S05]  /*6240*/  @P0 BRA P1, `(.L_x_72) ;  /* 0xfffffffc00ac0947 */ /* 0x000fea000083ffff */
[----:B------:R-:W-:Y:S05]  /*6250*/  BSYNC B0 ;  /* 0x0000000000007941 */ /* 0x000fea0003800000 */
.L_x_68:
[----:B------:R3:W4:Y:S02]  /*6260*/  LDS.64 R8, [R17+0x6c00] ;  /* 0x006c000011087984 */ /* 0x0007240000000a00 */
.L_x_67:
[----:B------:R-:W5:Y:S01]  /*6270*/  LDC.64 R10, c[0x0][0x380] ;  /* 0x0000e000ff0a7b82 */ /* 0x000f620000000a00 */
[C---:B------:R-:W-:Y:S01]  /*6280*/  IMAD.IADD R15, R13.reuse, 0x1, -R0 ;  /* 0x000000010d0f7824 */ /* 0x040fe200078e0a00 */
[----:B------:R-:W-:Y:S01]  /*6290*/  LOP3.LUT R13, R13, 0x80000000, RZ, 0xfc, !PT ;  /* 0x800000000d0d7812 */ /* 0x000fe200078efcff */
[----:B------:R-:W-:-:S03]  /*62a0*/  IMAD R19, R27, 0x100, R3 ;  /* 0x000001001b137824 */ /* 0x000fc600078e0203 */
[----:B--2-4-:R-:W-:-:S04]  /*62b0*/  IADD3 R8, P0, PT, R15, R8, RZ ;  /* 0x000000080f087210 */ /* 0x014fc80007f1e0ff */
[----:B------:R-:W-:-:S05]  /*62c0*/  LEA.HI.X.SX32 R9, R15, R9, 0x1, P0 ;  /* 0x000000090f097211 */ /* 0x000fca00000f0eff */
[----:B------:R2:W-:Y:S01]  /*62d0*/  STS.64 [R17+0x6c00], R8 ;  /* 0x006c000811007388 */ /* 0x0005e20000000a00 */
[----:B-----5:R-:W-:-:S05]  /*62e0*/  IMAD.WIDE R10, R19, 0x4, R10 ;  /* 0x00000004130a7825 */ /* 0x020fca00078e020a */
[----:B------:R2:W-:Y:S02]  /*62f0*/  STG.E.STRONG.SYS desc[UR6][R10.64], R13 ;  /* 0x0000000d0a007986 */ /* 0x0005e4000c115906 */
.L_x_66:
[----:B------:R-:W-:Y:S05]  /*6300*/  BSYNC B1 ;  /* 0x0000000000017941 */ /* 0x000fea0003800000 */
.L_x_65:
[----:B--23--:R-:W2:Y:S01]  /*6310*/  LDC.64 R10, c[0x0][0x390] ;  /* 0x0000e400ff0a7b82 */ /* 0x00cea20000000a00 */
[----:B------:R-:W-:-:S04]  /*6320*/  IMAD R4, R27, 0x1b00, RZ ;  /* 0x00001b001b047824 */ /* 0x000fc800078e02ff */
[----:B------:R-:W-:-:S03]  /*6330*/  VIADD R4, R4, 0x1b00 ;  /* 0x00001b0004047836 */ /* 0x000fc60000000000 */
[----:B------:R-:W3:Y:S01]  /*6340*/  LDC R13, c[0x0][0x3c0] ;  /* 0x0000f000ff0d7b82 */ /* 0x000ee20000000800 */
[----:B--2---:R-:W-:Y:S02]  /*6350*/  ISETP.EQ.U32.AND P1, PT, R10, RZ, PT ;  /* 0x000000ff0a00720c */ /* 0x004fe40003f22070 */
[CC--:B---3--:R-:W-:Y:S02]  /*6360*/  ISETP.GE.AND P0, PT, R4.reuse, R13.reuse, PT ;  /* 0x0000000d0400720c */ /* 0x0c8fe40003f06270 */
[----:B------:R-:W-:Y:S01]  /*6370*/  ISETP.GT.AND P3, PT, R4, R13, PT ;  /* 0x0000000d0400720c */ /* 0x000fe20003f64270 */
[----:B------:R-:W-:Y:S01]  /*6380*/  IMAD R4, R3, 0x4, R29 ;  /* 0x0000000403047824 */ /* 0x000fe200078e021d */
[----:B------:R-:W-:-:S04]  /*6390*/  ISETP.EQ.OR.EX P0, PT, R11, RZ, !P0, P1 ;  /* 0x000000ff0b00720c */ /* 0x000fc80004702710 */
[----:B------:R-:W-:-:S13]  /*63a0*/  ISETP.GT.U32.OR P0, PT, R3, 0xff, P0 ;  /* 0x000000ff0300780c */ /* 0x000fda0000704470 */
[----:B------:R-:W-:Y:S05]  /*63b0*/  @P0 BRA `(.L_x_73) ;  /* 0x0000000000200947 */ /* 0x000fea0003800000 */
[----:B------:R-:W2:Y:S01]  /*63c0*/  LDS.64 R8, [R17+0x6c00] ;  /* 0x006c000011087984 */ /* 0x000ea20000000a00 */
[C---:B------:R-:W-:Y:S02]  /*63d0*/  LEA R10, P2, R3.reuse, R10, 0x3 ;  /* 0x0000000a030a7211 */ /* 0x040fe400078418ff */
[--C-:B------:R-:W-:Y:S02]  /*63e0*/  SHF.R.S32.HI R15, RZ, 0x1f, R0.reuse ;  /* 0x0000001fff0f7819 */ /* 0x100fe40000011400 */
[----:B------:R-:W-:Y:S02]  /*63f0*/  LEA.HI.X R11, R3, R11, RZ, 0x3, P2 ;  /* 0x0000000b030b7211 */ /* 0x000fe400010f1cff */
[----:B--2---:R-:W-:Y:S02]  /*6400*/  IADD3 R8, P0, P1, R8, R5, R0 ;  /* 0x0000000508087210 */ /* 0x004fe4000791e000 */
[----:B------:R-:W-:-:S04]  /*6410*/  SHF.R.S32.HI R5, RZ, 0x1f, R5 ;  /* 0x0000001fff057819 */ /* 0x000fc80000011405 */
[----:B------:R-:W-:-:S05]  /*6420*/  IADD3.X R9, PT, PT, R9, R5, R15, P0, P1 ;  /* 0x0000000509097210 */ /* 0x000fca00007e240f */
[----:B------:R2:W-:Y:S02]  /*6430*/  STG.E.64 desc[UR6][R10.64], R8 ;  /* 0x000000080a007986 */ /* 0x0005e4000c101b06 */
.L_x_73:
[----:B------:R-:W-:Y:S05]  /*6440*/  WARPSYNC.ALL ;  /* 0x0000000000007948 */ /* 0x000fea0003800000 */
[----:B------:R-:W-:Y:S06]  /*6450*/  BAR.SYNC.DEFER_BLOCKING 0x0 ;  /* 0x0000000000007b1d */ /* 0x000fec0000010000 */
[----:B------:R-:W-:Y:S05]  /*6460*/  @P3 BRA `(.L_x_74) ;  /* 0x0000001000903947 */ /* 0x000fea0003800000 */
[----:B------:R-:W3:Y:S01]  /*6470*/  LDS R2, [R4] ;  /* 0x0000000004027984 */ /* 0x000ee20000000800 */
[----:B------:R-:W4:Y:S01]  /*6480*/  LDCU UR4, c[0x0][0x3c4] ;  /* 0x00007880ff0477ac */ /* 0x000f220008000800 */
[----:B------:R-:W5:Y:S01]  /*6490*/  LDCU.64 UR8, c[0x0][0x3a0] ;  /* 0x00007400ff0877ac */ /* 0x000f620008000a00 */
[----:B---3--:R-:W-:-:S04]  /*64a0*/  ISETP.NE.AND P0, PT, R2, 0x7fffffff, PT ;  /* 0x7fffffff0200780c */ /* 0x008fc80003f05270 */
[C---:B------:R-:W-:Y:S02]  /*64b0*/  SEL R0, R2.reuse, 0x80000000, P0 ;  /* 0x8000000002007807 */ /* 0x040fe40000000000 */
[----:B------:R-:W-:Y:S02]  /*64c0*/  ISETP.GT.AND P0, PT, R2, -0x1, PT ;  /* 0xffffffff0200780c */ /* 0x000fe40003f04270 */
[----:B----4-:R-:W-:-:S04]  /*64d0*/  SHF.R.U32.HI R0, RZ, UR4, R0 ;  /* 0x00000004ff007c19 */ /* 0x010fc80008011600 */
[----:B------:R-:W-:-:S05]  /*64e0*/  LOP3.LUT R0, R0, R7, RZ, 0x30, !PT ;  /* 0x0000000700007212 */ /* 0x000fca00078e30ff */
[----:B--2---:R-:W-:Y:S02]  /*64f0*/  IMAD R8, R0, 0x8, R29 ;  /* 0x0000000800087824 */ /* 0x004fe400078e021d */
[----:B------:R-:W-:-:S04]  /*6500*/  IMAD.MOV.U32 R0, RZ, RZ, -0x1 ;  /* 0xffffffffff007424 */ /* 0x000fc800078e00ff */
[----:B------:R-:W2:Y:S01]  /*6510*/  LDS.64 R8, [R8+0x6c00] ;  /* 0x006c000008087984 */ /* 0x000ea20000000a00 */
[----:B------:R-:W-:-:S04]  /*6520*/  SEL R5, R0, 0x80000000, P0 ;  /* 0x8000000000057807 */ /* 0x000fc80000000000 */
[----:B------:R-:W-:Y:S02]  /*6530*/  LOP3.LUT R5, R5, R2, RZ, 0x3c, !PT ;  /* 0x0000000205057212 */ /* 0x000fe400078e3cff */
[----:B--2---:R-:W-:-:S05]  /*6540*/  IADD3 R6, P1, PT, R8, R3, RZ ;  /* 0x0000000308067210 */ /* 0x004fca0007f3e0ff */
[----:B------:R-:W-:Y:S01]  /*6550*/  IMAD.X R9, RZ, RZ, R9, P1 ;  /* 0x000000ffff097224 */ /* 0x000fe200008e0609 */
[----:B-----5:R-:W-:-:S04]  /*6560*/  LEA R10, P1, R6, UR8, 0x2 ;  /* 0x00000008060a7c11 */ /* 0x020fc8000f8210ff */
[----:B------:R-:W-:-:S05]  /*6570*/  LEA.HI.X R11, R6, UR9, R9, 0x2, P1 ;  /* 0x00000009060b7c11 */ /* 0x000fca00088f1409 */
[----:B------:R-:W-:Y:S01]  /*6580*/  STG.E desc[UR6][R10.64], R5 ;  /* 0x000000050a007986 */ /* 0x000fe2000c101906 */
[----:B------:R-:W-:-:S03]  /*6590*/  NOP ;  /* 0x0000000000007918 */ /* 0x000fc60000000000 */
[----:B------:R-:W2:Y:S02]  /*65a0*/  LDS R2, [R4+0x600] ;  /* 0x0006000004027984 */ /* 0x000ea40000000800 */
[----:B--2---:R-:W-:-:S04]  /*65b0*/  ISETP.NE.AND P0, PT, R2, 0x7fffffff, PT ;  /* 0x7fffffff0200780c */ /* 0x004fc80003f05270 */
[C---:B------:R-:W-:Y:S02]  /*65c0*/  SEL R6, R2.reuse, 0x80000000, P0 ;  /* 0x8000000002067807 */ /* 0x040fe40000000000 */
[----:B------:R-:W-:Y:S02]  /*65d0*/  ISETP.GT.AND P0, PT, R2, -0x1, PT ;  /* 0xffffffff0200780c */ /* 0x000fe40003f04270 */
[----:B------:R-:W-:Y:S02]  /*65e0*/  SHF.R.U32.HI R6, RZ, UR4, R6 ;  /* 0x00000004ff067c19 */ /* 0x000fe40008011606 */
[----:B------:R-:W-:Y:S02]  /*65f0*/  SEL R5, R0, 0x80000000, P0 ;  /* 0x8000000000057807 */ /* 0x000fe40000000000 */
[----:B------:R-:W-:Y:S02]  /*6600*/  LOP3.LUT R6, R6, R7, RZ, 0x30, !PT ;  /* 0x0000000706067212 */ /* 0x000fe400078e30ff */
[----:B------:R-:W-:-:S03]  /*6610*/  LOP3.LUT R5, R5, R2, RZ, 0x3c, !PT ;  /* 0x0000000205057212 */ /* 0x000fc600078e3cff */
[----:B------:R-:W-:-:S05]  /*6620*/  IMAD R6, R6, 0x8, R29 ;  /* 0x0000000806067824 */ /* 0x000fca00078e021d */
[----:B------:R-:W2:Y:S02]  /*6630*/  LDS.64 R8, [R6+0x6c00] ;  /* 0x006c000006087984 */ /* 0x000ea40000000a00 */
[----:B--2---:R-:W-:-:S05]  /*6640*/  IADD3 R8, P1, PT, R8, R3, RZ ;  /* 0x0000000308087210 */ /* 0x004fca0007f3e0ff */
[----:B------:R-:W-:Y:S01]  /*6650*/  IMAD.X R9, RZ, RZ, R9, P1 ;  /* 0x000000ffff097224 */ /* 0x000fe200008e0609 */
[----:B------:R-:W-:-:S04]  /*6660*/  LEA R10, P1, R8, UR8, 0x2 ;  /* 0x00000008080a7c11 */ /* 0x000fc8000f8210ff */
        /* <DEDUP_REMOVED lines=251> */
[----:B------:R-:W-:-:S06]  /*7620*/  IMAD R6, R2, 0x8, R29 ;  /* 0x0000000802067824 */ /* 0x000fcc00078e021d */
[----:B------:R-:W2:Y:S02]  /*7630*/  LDS.64 R6, [R6+0x6c00] ;  /* 0x006c000006067984 */ /* 0x000ea40000000a00 */
[----:B--2---:R-:W-:-:S05]  /*7640*/  IADD3 R3, P1, PT, R6, R3, RZ ;  /* 0x0000000306037210 */ /* 0x004fca0007f3e0ff */
[----:B------:R-:W-:Y:S01]  /*7650*/  IMAD.X R8, RZ, RZ, R7, P1 ;  /* 0x000000ffff087224 */ /* 0x000fe200008e0607 */
[----:B------:R-:W-:-:S04]  /*7660*/  LEA R2, P1, R3, UR8, 0x2 ;  /* 0x0000000803027c11 */ /* 0x000fc8000f8210ff */
[----:B------:R-:W-:-:S05]  /*7670*/  LEA.HI.X R3, R3, UR9, R8, 0x2, P1 ;  /* 0x0000000903037c11 */ /* 0x000fca00088f1408 */
[----:B------:R-:W-:Y:S01]  /*7680*/  STG.E desc[UR6][R2.64+0x6600], R5 ;  /* 0x0066000502007986 */ /* 0x000fe2000c101906 */
[----:B------:R-:W-:Y:S01]  /*7690*/  NOP ;  /* 0x0000000000007918 */ /* 0x000fe20000000000 */
[----:B------:R-:W-:Y:S05]  /*76a0*/  EXIT ;  /* 0x000000000000794d */ /* 0x000fea0003800000 */
.L_x_74:
[----:B------:R-:W-:Y:S01]  /*76b0*/  IMAD R27, R27, -0x1b00, R13 ;  /* 0xffffe5001b1b7824 */ /* 0x000fe200078e020d */
[----:B------:R-:W-:Y:S01]  /*76c0*/  BSSY.RECONVERGENT B0, `(.L_x_75) ;  /* 0x0000020000007945 */ /* 0x000fe20003800200 */
[C---:B------:R-:W-:Y:S02]  /*76d0*/  VIADD R0, R3.reuse, 0x180 ;  /* 0x0000018003007836 */ /* 0x040fe40000000000 */
[C---:B------:R-:W-:Y:S01]  /*76e0*/  VIADD R6, R3.reuse, 0x300 ;  /* 0x0000030003067836 */ /* 0x040fe20000000000 */
[CC--:B------:R-:W-:Y:S01]  /*76f0*/  ISETP.GE.AND P4, PT, R3.reuse, R27.reuse, PT ;  /* 0x0000001b0300720c */ /* 0x0c0fe20003f86270 */
[C---:B--2---:R-:W-:Y:S01]  /*7700*/  VIADD R8, R3.reuse, 0x480 ;  /* 0x0000048003087836 */ /* 0x044fe20000000000 */
[-C--:B------:R-:W-:Y:S01]  /*7710*/  ISETP.GE.AND P0, PT, R0, R27.reuse, PT ;  /* 0x0000001b0000720c */ /* 0x080fe20003f06270 */
[C---:B------:R-:W-:Y:S01]  /*7720*/  VIADD R0, R3.reuse, 0x600 ;  /* 0x0000060003007836 */ /* 0x040fe20000000000 */
[-C--:B------:R-:W-:Y:S01]  /*7730*/  ISETP.GE.AND P1, PT, R6, R27.reuse, PT ;  /* 0x0000001b0600720c */ /* 0x080fe20003f26270 */
[C---:B------:R-:W-:Y:S01]  /*7740*/  VIADD R6, R3.reuse, 0x780 ;  /* 0x0000078003067836 */ /* 0x040fe20000000000 */
[-C--:B------:R-:W-:Y:S01]  /*7750*/  ISETP.GE.AND P2, PT, R8, R27.reuse, PT ;  /* 0x0000001b0800720c */ /* 0x080fe20003f46270 */
[----:B------:R-:W-:Y:S01]  /*7760*/  VIADD R10, R3, 0x900 ;  /* 0x00000900030a7836 */ /* 0x000fe20000000000 */
[----:B------:R-:W-:-:S02]  /*7770*/  ISETP.GE.AND P3, PT, R0, R27, PT ;  /* 0x0000001b0000720c */ /* 0x000fc40003f66270 */
[----:B------:R-:W-:-:S03]  /*7780*/  ISETP.GE.AND P5, PT, R6, R27, PT ;  /* 0x0000001b0600720c */ /* 0x000fc60003fa6270 */
[----:B------:R-:W-:Y:S10]  /*7790*/  @P4 BRA `(.L_x_76) ;  /* 0x0000000000484947 */ /* 0x000ff40003800000 */
[----:B------:R-:W2:Y:S01]  /*77a0*/  LDS R0, [R4] ;  /* 0x0000000004007984 */ /* 0x000ea20000000800 */
[----:B------:R-:W3:Y:S01]  /*77b0*/  LDCU UR4, c[0x0][0x3c4] ;  /* 0x00007880ff0477ac */ /* 0x000ee20008000800 */
[----:B--2---:R-:W-:-:S04]  /*77c0*/  ISETP.NE.AND P4, PT, R0, 0x7fffffff, PT ;  /* 0x7fffffff0000780c */ /* 0x004fc80003f85270 */
[C---:B------:R-:W-:Y:S02]  /*77d0*/  SEL R5, R0.reuse, 0x80000000, P4 ;  /* 0x8000000000057807 */ /* 0x040fe40002000000 */
[----:B------:R-:W-:Y:S02]  /*77e0*/  ISETP.GT.AND P4, PT, R0, -0x1, PT ;  /* 0xffffffff0000780c */ /* 0x000fe40003f84270 */
[----:B---3--:R-:W-:Y:S01]  /*77f0*/  SHF.R.U32.HI R6, RZ, UR4, R5 ;  /* 0x00000004ff067c19 */ /* 0x008fe20008011605 */
[----:B------:R-:W2:Y:S01]  /*7800*/  LDCU.64 UR4, c[0x0][0x3a0] ;  /* 0x00007400ff0477ac */ /* 0x000ea20008000a00 */
[----:B------:R-:W-:Y:S02]  /*7810*/  IMAD.MOV.U32 R5, RZ, RZ, -0x1 ;  /* 0xffffffffff057424 */ /* 0x000fe400078e00ff */
[----:B------:R-:W-:-:S03]  /*7820*/  LOP3.LUT R6, R6, R7, RZ, 0x30, !PT ;  /* 0x0000000706067212 */ /* 0x000fc600078e30ff */
[----:B------:R-:W-:Y:S02]  /*7830*/  SEL R5, R5, 0x80000000, P4 ;  /* 0x8000000005057807 */ /* 0x000fe40002000000 */
[----:B------:R-:W-:Y:S02]  /*7840*/  IMAD R6, R6, 0x8, R29 ;  /* 0x0000000806067824 */ /* 0x000fe400078e021d */
[----:B------:R-:W-:-:S03]  /*7850*/  LOP3.LUT R5, R5, R0, RZ, 0x3c, !PT ;  /* 0x0000000005057212 */ /* 0x000fc600078e3cff */
[----:B------:R-:W3:Y:S02]  /*7860*/  LDS.64 R8, [R6+0x6c00] ;  /* 0x006c000006087984 */ /* 0x000ee40000000a00 */
[----:B---3--:R-:W-:-:S04]  /*7870*/  IADD3 R11, P6, PT, R8, R3, RZ ;  /* 0x00000003080b7210 */ /* 0x008fc80007fde0ff */
[----:B--2---:R-:W-:Y:S01]  /*7880*/  LEA R8, P4, R11, UR4, 0x2 ;  /* 0x000000040b087c11 */ /* 0x004fe2000f8810ff */
[----:B------:R-:W-:-:S05]  /*7890*/  IMAD.X R12, RZ, RZ, R9, P6 ;  /* 0x000000ffff0c7224 */ /* 0x000fca00030e0609 */
[----:B------:R-:W-:-:S05]  /*78a0*/  LEA.HI.X R9, R11, UR5, R12, 0x2, P4 ;  /* 0x000000050b097c11 */ /* 0x000fca000a0f140c */
[----:B------:R2:W-:Y:S02]  /*78b0*/  STG.E desc[UR6][R8.64], R5 ;  /* 0x0000000508007986 */ /* 0x0005e4000c101906 */
.L_x_76:
[----:B------:R-:W-:Y:S05]  /*78c0*/  BSYNC.RECONVERGENT B0 ;  /* 0x0000000000007941 */ /* 0x000fea0003800200 */
.L_x_75:
[----:B------:R-:W-:Y:S01]  /*78d0*/  NOP ;  /* 0x0000000000007918 */ /* 0x000fe20000000000 */
[----:B------:R-:W-:Y:S01]  /*78e0*/  BSSY.RECONVERGENT B0, `(.L_x_77) ;  /* 0x0000016000007945 */ /* 0x000fe20003800200 */
[----:B------:R-:W-:Y:S01]  /*78f0*/  ISETP.GE.AND P4, PT, R10, R27, PT ;  /* 0x0000001b0a00720c */ /* 0x000fe20003f86270 */
[----:B------:R-:W-:Y:S02]  /*7900*/  VIADD R10, R3, 0xa80 ;  /* 0x00000a80030a7836 */ /* 0x000fe40000000000 */
[----:B------:R-:W-:Y:S10]  /*7910*/  @P0 BRA `(.L_x_78) ;  /* 0x0000000000480947 */ /* 0x000ff40003800000 */
[----:B------:R-:W3:Y:S01]  /*7920*/  LDS R0, [R4+0x600] ;  /* 0x0006000004007984 */ /* 0x000ee20000000800 */
[----:B------:R-:W4:Y:S01]  /*7930*/  LDCU UR4, c[0x0][0x3c4] ;  /* 0x00007880ff0477ac */ /* 0x000f220008000800 */
[----:B---3--:R-:W-:-:S04]  /*7940*/  ISETP.NE.AND P0, PT, R0, 0x7fffffff, PT ;  /* 0x7fffffff0000780c */ /* 0x008fc80003f05270 */
[C---:B--2---:R-:W-:Y:S02]  /*7950*/  SEL R5, R0.reuse, 0x80000000, P0 ;  /* 0x8000000000057807 */ /* 0x044fe40000000000 */
[----:B------:R-:W-:Y:S02]  /*7960*/  ISETP.GT.AND P0, PT, R0, -0x1, PT ;  /* 0xffffffff0000780c */ /* 0x000fe40003f04270 */
[----:B----4-:R-:W-:Y:S01]  /*7970*/  SHF.R.U32.HI R6, RZ, UR4, R5 ;  /* 0x00000004ff067c19 */ /* 0x010fe20008011605 */
        /* <DEDUP_REMOVED lines=12> */
.L_x_78:
[----:B------:R-:W-:Y:S05]  /*7a40*/  BSYNC.RECONVERGENT B0 ;  /* 0x0000000000007941 */ /* 0x000fea0003800200 */
.L_x_77:
[----:B------:R-:W-:Y:S01]  /*7a50*/  NOP ;  /* 0x0000000000007918 */ /* 0x000fe20000000000 */
[----:B------:R-:W-:Y:S01]  /*7a60*/  BSSY.RECONVERGENT B0, `(.L_x_79) ;  /* 0x0000016000007945 */ /* 0x000fe20003800200 */
[----:B------:R-:W-:Y:S02]  /*7a70*/  ISETP.GE.AND P0, PT, R10, R27, PT ;  /* 0x0000001b0a00720c */ /* 0x000fe40003f06270 */
[----:B------:R-:W-:Y:S01]  /*7a80*/  LOP3.LUT R10, R3, 0xc00, RZ, 0xfc, !PT ;  /* 0x00000c00030a7812 */ /* 0x000fe200078efcff */
[----:B------:R-:W-:Y:S10]  /*7a90*/  @P1 BRA `(.L_x_80) ;  /* 0x0000000000481947 */ /* 0x000ff40003800000 */
[----:B------:R-:W4:Y:S01]  /*7aa0*/  LDS R0, [R4+0xc00] ;  /* 0x000c000004007984 */ /* 0x000f220000000800 */
[----:B------:R-:W5:Y:S01]  /*7ab0*/  LDCU UR4, c[0x0][0x3c4] ;  /* 0x00007880ff0477ac */ /* 0x000f620008000800 */
[----:B----4-:R-:W-:-:S04]  /*7ac0*/  ISETP.NE.AND P1, PT, R0, 0x7fffffff, PT ;  /* 0x7fffffff0000780c */ /* 0x010fc80003f25270 */
[C---:B--23--:R-:W-:Y:S02]  /*7ad0*/  SEL R5, R0.reuse, 0x80000000, P1 ;  /* 0x8000000000057807 */ /* 0x04cfe40000800000 */
[----:B------:R-:W-:Y:S02]  /*7ae0*/  ISETP.GT.AND P1, PT, R0, -0x1, PT ;  /* 0xffffffff0000780c */ /* 0x000fe40003f24270 */
[----:B-----5:R-:W-:Y:S01]  /*7af0*/  SHF.R.U32.HI R6, RZ, UR4, R5 ;  /* 0x00000004ff067c19 */ /* 0x020fe20008011605 */
        /* <DEDUP_REMOVED lines=12> */
.L_x_80:
[----:B------:R-:W-:Y:S05]  /*7bc0*/  BSYNC.RECONVERGENT B0 ;  /* 0x0000000000007941 */ /* 0x000fea0003800200 */
.L_x_79:
[----:B------:R-:W-:Y:S01]  /*7bd0*/  NOP ;  /* 0x0000000000007918 */ /* 0x000fe20000000000 */
[----:B------:R-:W-:Y:S01]  /*7be0*/  BSSY.RECONVERGENT B0, `(.L_x_81) ;  /* 0x0000016000007945 */ /* 0x000fe20003800200 */
[----:B------:R-:W-:Y:S01]  /*7bf0*/  ISETP.GE.AND P1, PT, R10, R27, PT ;  /* 0x0000001b0a00720c */ /* 0x000fe20003f26270 */
[----:B------:R-:W-:Y:S02]  /*7c00*/  VIADD R10, R3, 0xd80 ;  /* 0x00000d80030a7836 */ /* 0x000fe40000000000 */
[----:B------:R-:W-:Y:S10]  /*7c10*/  @P2 BRA `(.L_x_82) ;  /* 0x0000000000482947 */ /* 0x000ff40003800000 */
[----:B------:R-:W5:Y:S01]  /*7c20*/  LDS R0, [R4+0x1200] ;  /* 0x0012000004007984 */ /* 0x000f620000000800 */
[----:B------:R-:W0:Y:S01]  /*7c30*/  LDCU UR4, c[0x0][0x3c4] ;  /* 0x00007880ff0477ac */ /* 0x000e220008000800 */
[----:B-----5:R-:W-:-:S04]  /*7c40*/  ISETP.NE.AND P2, PT, R0, 0x7fffffff, PT ;  /* 0x7fffffff0000780c */ /* 0x020fc80003f45270 */
[C---:B--234-:R-:W-:Y:S02]  /*7c50*/  SEL R5, R0.reuse, 0x80000000, P2 ;  /* 0x8000000000057807 */ /* 0x05cfe40001000000 */
[----:B------:R-:W-:Y:S02]  /*7c60*/  ISETP.GT.AND P2, PT, R0, -0x1, PT ;  /* 0xffffffff0000780c */ /* 0x000fe40003f44270 */
[----:B0-----:R-:W-:Y:S01]  /*7c70*/  SHF.R.U32.HI R6, RZ, UR4, R5 ;  /* 0x00000004ff067c19 */ /* 0x001fe20008011605 */
[----:B------:R-:W0:Y:S01]  /*7c80*/  LDCU.64 UR4, c[0x0][0x3a0] ;  /* 0x00007400ff0477ac */ /* 0x000e220008000a00 */
[----:B------:R-:W-:Y:S02]  /*7c90*/  IMAD.MOV.U32 R5, RZ, RZ, -0x1 ;  /* 0xffffffffff057424 */ /* 0x000fe400078e00ff */
[----:B------:R-:W-:-:S03]  /*7ca0*/  LOP3.LUT R6, R6, R7, RZ, 0x30, !PT ;  /* 0x0000000706067212 */ /* 0x000fc600078e30ff */
[----:B------:R-:W-:Y:S02]  /*7cb0*/  SEL R5, R5, 0x80000000, P2 ;  /* 0x8000000005057807 */ /* 0x000fe40001000000 */
[----:B------:R-:W-:Y:S02]  /*7cc0*/  IMAD R6, R6, 0x8, R29 ;  /* 0x0000000806067824 */ /* 0x000fe400078e021d */
[----:B------:R-:W-:-:S03]  /*7cd0*/  LOP3.LUT R5, R5, R0, RZ, 0x3c, !PT ;  /* 0x0000000005057212 */ /* 0x000fc600078e3cff */
[----:B------:R-:W2:Y:S02]  /*7ce0*/  LDS.64 R8, [R6+0x6c00] ;  /* 0x006c000006087984 */ /* 0x000ea40000000a00 */
[----:B--2---:R-:W-:-:S04]  /*7cf0*/  IADD3 R11, P6, PT, R8, R3, RZ ;  /* 0x00000003080b7210 */ /* 0x004fc80007fde0ff */
[----:B0-----:R-:W-:Y:S01]  /*7d00*/  LEA R8, P2, R11, UR4, 0x2 ;  /* 0x000000040b087c11 */ /* 0x001fe2000f8410ff */
[----:B------:R-:W-:-:S05]  /*7d10*/  IMAD.X R12, RZ, RZ, R9, P6 ;  /* 0x000000ffff0c7224 */ /* 0x000fca00030e0609 */
[----:B------:R-:W-:-:S05]  /*7d20*/  LEA.HI.X R9, R11, UR5, R12, 0x2, P2 ;  /* 0x000000050b097c11 */ /* 0x000fca00090f140c */
[----:B------:R0:W-:Y:S02]  /*7d30*/  STG.E desc[UR6][R8.64+0x1200], R5 ;  /* 0x0012000508007986 */ /* 0x0001e4000c101906 */
.L_x_82:
[----:B------:R-:W-:Y:S05]  /*7d40*/  BSYNC.RECONVERGENT B0 ;  /* 0x0000000000007941 */ /* 0x000fea0003800200 */
.L_x_81:
[----:B------:R-:W-:Y:S01]  /*7d50*/  NOP ;  /* 0x0000000000007918 */ /* 0x000fe20000000000 */
[----:B------:R-:W-:Y:S01]  /*7d60*/  BSSY.RECONVERGENT B0, `(.L_x_83) ;  /* 0x0000016000007945 */ /* 0x000fe20003800200 */
[----:B------:R-:W-:Y:S01]  /*7d70*/  ISETP.GE.AND P2, PT, R10, R27, PT ;  /* 0x0000001b0a00720c */ /* 0x000fe20003f46270 */
[----:B------:R-:W-:Y:S02]  /*7d80*/  VIADD R10, R3, 0xf00 ;  /* 0x00000f00030a7836 */ /* 0x000fe40000000000 */
[----:B------:R-:W-:Y:S10]  /*7d90*/  @P3 BRA `(.L_x_84) ;  /* 0x0000000000483947 */ /* 0x000ff40003800000 */
[----:B------:R-:W5:Y:S01]  /*7da0*/  LDS R0, [R4+0x1800] ;  /* 0x0018000004007984 */ /* 0x000f620000000800 */
[----:B------:R-:W1:Y:S01]  /*7db0*/  LDCU UR4, c[0x0][0x3c4] ;  /* 0x00007880ff0477ac */ /* 0x000e620008000800 */
[----:B-----5:R-:W-:-:S04]  /*7dc0*/  ISETP.NE.AND P3, PT, R0, 0x7fffffff, PT ;  /* 0x7fffffff0000780c */ /* 0x020fc80003f65270 */
[C---:B0-234-:R-:W-:Y:S02]  /*7dd0*/  SEL R5, R0.reuse, 0x80000000, P3 ;  /* 0x8000000000057807 */ /* 0x05dfe40001800000 */
[----:B------:R-:W-:Y:S02]  /*7de0*/  ISETP.GT.AND P3, PT, R0, -0x1, PT ;  /* 0xffffffff0000780c */ /* 0x000fe40003f64270 */
[----:B-1----:R-:W-:Y:S01]  /*7df0*/  SHF.R.U32.HI R6, RZ, UR4, R5 ;  /* 0x00000004ff067c19 */ /* 0x002fe20008011605 */
[----:B------:R-:W0:Y:S01]  /*7e00*/  LDCU.64 UR4, c[0x0][0x3a0] ;  /* 0x00007400ff0477ac */ /* 0x000e220008000a00 */
[----:B------:R-:W-:Y:S02]  /*7e10*/  IMAD.MOV.U32 R5, RZ, RZ, -0x1 ;  /* 0xffffffffff057424 */ /* 0x000fe400078e00ff */
[----:B------:R-:W-:-:S03]  /*7e20*/  LOP3.LUT R6, R6, R7, RZ, 0x30, !PT ;  /* 0x0000000706067212 */ /* 0x000fc600078e30ff */
[----:B------:R-:W-:Y:S02]  /*7e30*/  SEL R5, R5, 0x80000000, P3 ;  /* 0x8000000005057807 */ /* 0x000fe40001800000 */
[----:B------:R-:W-:Y:S02]  /*7e40*/  IMAD R6, R6, 0x8, R29 ;  /* 0x0000000806067824 */ /* 0x000fe400078e021d */
[----:B------:R-:W-:-:S03]  /*7e50*/  LOP3.LUT R5, R5, R0, RZ, 0x3c, !PT ;  /* 0x0000000005057212 */ /* 0x000fc600078e3cff */
[----:B------:R-:W1:Y:S02]  /*7e60*/  LDS.64 R8, [R6+0x6c00] ;  /* 0x006c000006087984 */ /* 0x000e640000000a00 */
[----:B-1----:R-:W-:-:S04]  /*7e70*/  IADD3 R11, P6, PT, R8, R3, RZ ;  /* 0x00000003080b7210 */ /* 0x002fc80007fde0ff */
[----:B0-----:R-:W-:Y:S01]  /*7e80*/  LEA R8, P3, R11, UR4, 0x2 ;  /* 0x000000040b087c11 */ /* 0x001fe2000f8610ff */
[----:B------:R-:W-:-:S05]  /*7e90*/  IMAD.X R12, RZ, RZ, R9, P6 ;  /* 0x000000ffff0c7224 */ /* 0x000fca00030e0609 */
[----:B------:R-:W-:-:S05]  /*7ea0*/  LEA.HI.X R9, R11, UR5, R12, 0x2, P3 ;  /* 0x000000050b097c11 */ /* 0x000fca00098f140c */
[----:B------:R0:W-:Y:S02]  /*7eb0*/  STG.E desc[UR6][R8.64+0x1800], R5 ;  /* 0x0018000508007986 */ /* 0x0001e4000c101906 */
.L_x_84:
[----:B------:R-:W-:Y:S05]  /*7ec0*/  BSYNC.RECONVERGENT B0 ;  /* 0x0000000000007941 */ /* 0x000fea0003800200 */
.L_x_83:
        /* <DEDUP_REMOVED lines=23> */
.L_x_86:
[----:B------:R-:W-:Y:S05]  /*8040*/  BSYNC.RECONVERGENT B0 ;  /* 0x0000000000007941 */ /* 0x000fea0003800200 */
.L_x_85:
        /* <DEDUP_REMOVED lines=23> */
.L_x_88:
[----:B------:R-:W-:Y:S05]  /*81c0*/  BSYNC.RECONVERGENT B0 ;  /* 0x0000000000007941 */ /* 0x000fea0003800200 */
.L_x_87:
        /* <DEDUP_REMOVED lines=23> */
.L_x_90:
[----:B------:R-:W-:Y:S05]  /*8340*/  BSYNC.RECONVERGENT B0 ;  /* 0x0000000000007941 */ /* 0x000fea0003800200 */
.L_x_89:
        /* <DEDUP_REMOVED lines=23> */
.L_x_92:
[----:B------:R-:W-:Y:S05]  /*84c0*/  BSYNC.RECONVERGENT B0 ;  /* 0x0000000000007941 */ /* 0x000fea0003800200 */
.L_x_91:
        /* <DEDUP_REMOVED lines=23> */
.L_x_94:
[----:B------:R-:W-:Y:S05]  /*8640*/  BSYNC.RECONVERGENT B0 ;  /* 0x0000000000007941 */ /* 0x000fea0003800200 */
.L_x_93:
[----:B------:R-:W-:Y:S01]  /*8650*/  NOP ;  /* 0x0000000000007918 */ /* 0x000fe20000000000 */
[----:B------:R-:W-:Y:S01]  /*8660*/  BSSY.RECONVERGENT B0, `(.L_x_95) ;  /* 0x0000016000007945 */ /* 0x000fe20003800200 */
[----:B------:R-:W-:Y:S02]  /*8670*/  ISETP.GE.AND P2, PT, R10, R27, PT ;  /* 0x0000001b0a00720c */ /* 0x000fe40003f46270 */
[----:B------:R-:W-:Y:S01]  /*8680*/  LOP3.LUT R10, R3, 0x1800, RZ, 0xfc, !PT ;  /* 0x00001800030a7812 */ /* 0x000fe200078efcff */
        /* <DEDUP_REMOVED lines=19> */
.L_x_96:
[----:B------:R-:W-:Y:S05]  /*87c0*/  BSYNC.RECONVERGENT B0 ;  /* 0x0000000000007941 */ /* 0x000fea0003800200 */
.L_x_95:
[----:B------:R-:W-:Y:S01]  /*87d0*/  NOP ;  /* 0x0000000000007918 */ /* 0x000fe20000000000 */
[----:B------:R-:W-:Y:S01]  /*87e0*/  BSSY.RECONVERGENT B0, `(.L_x_97) ;  /* 0x0000015000007945 */ /* 0x000fe20003800200 */
[----:B------:R-:W-:-:S03]  /*87f0*/  ISETP.GE.AND P3, PT, R10, R27, PT ;  /* 0x0000001b0a00720c */ /* 0x000fc60003f66270 */
        /* <DEDUP_REMOVED lines=19> */
.L_x_98:
[----:B------:R-:W-:Y:S05]  /*8930*/  BSYNC.RECONVERGENT B0 ;  /* 0x0000000000007941 */ /* 0x000fea0003800200 */
.L_x_97:
[----:B------:R-:W-:Y:S01]  /*8940*/  NOP ;  /* 0x0000000000007918 */ /* 0x000fe20000000000 */
[----:B------:R-:W-:Y:S04]  /*8950*/  BSSY.RECONVERGENT B0, `(.L_x_99) ;  /* 0x0000014000007945 */ /* 0x000fe80003800200 */
[----:B------:R-:W-:Y:S05]  /*8960*/  @P4 BRA `(.L_x_100) ;  /* 0x0000000000484947 */ /* 0x000fea0003800000 */
        /* <DEDUP_REMOVED lines=13> */
[----:B-1----:R-:W-:-:S05]  /*8a40*/  IADD3 R10, P5, PT, R8, R3, RZ ;  /* 0x00000003080a7210 */ /* 0x002fca0007fbe0ff */
[----:B------:R-:W-:Y:S01]  /*8a50*/  IMAD.X R9, RZ, RZ, R9, P5 ;  /* 0x000000ffff097224 */ /* 0x000fe200028e0609 */
[----:B0-----:R-:W-:-:S04]  /*8a60*/  LEA R8, P5, R10, UR4, 0x2 ;  /* 0x000000040a087c11 */ /* 0x001fc8000f8a10ff */
[----:B------:R-:W-:-:S05]  /*8a70*/  LEA.HI.X R9, R10, UR5, R9, 0x2, P5 ;  /* 0x000000050a097c11 */ /* 0x000fca000a8f1409 */
[----:B------:R0:W-:Y:S04]  /*8a80*/  STG.E desc[UR6][R8.64+0x4800], R5 ;  /* 0x0048000508007986 */ /* 0x0001e8000c101906 */
.L_x_100:
[----:B------:R-:W-:Y:S05]  /*8a90*/  BSYNC.RECONVERGENT B0 ;  /* 0x0000000000007941 */ /* 0x000fea0003800200 */
.L_x_99:
        /* <DEDUP_REMOVED lines=21> */
.L_x_102:
[----:B------:R-:W-:Y:S05]  /*8bf0*/  BSYNC.RECONVERGENT B0 ;  /* 0x0000000000007941 */ /* 0x000fea0003800200 */
.L_x_101:
        /* <DEDUP_REMOVED lines=21> */
.L_x_104:
[----:B------:R-:W-:Y:S05]  /*8d50*/  BSYNC.RECONVERGENT B0 ;  /* 0x0000000000007941 */ /* 0x000fea0003800200 */
.L_x_103:
        /* <DEDUP_REMOVED lines=21> */
.L_x_106:
[----:B------:R-:W-:Y:S05]  /*8eb0*/  BSYNC.RECONVERGENT B0 ;  /* 0x0000000000007941 */ /* 0x000fea0003800200 */
.L_x_105:
        /* <DEDUP_REMOVED lines=21> */
.L_x_108:
[----:B------:R-:W-:Y:S05]  /*9010*/  BSYNC.RECONVERGENT B0 ;  /* 0x0000000000007941 */ /* 0x000fea0003800200 */
.L_x_107:
[----:B------:R-:W-:Y:S01]  /*9020*/  NOP ;  /* 0x0000000000007918 */ /* 0x000fe20000000000 */
[----:B------:R-:W5:Y:S01]  /*9030*/  LDS R4, [R4+0x6600] ;  /* 0x0066000004047984 */ /* 0x000f620000000800 */
[----:B------:R-:W1:Y:S01]  /*9040*/  LDCU UR4, c[0x0][0x3c4] ;  /* 0x00007880ff0477ac */ /* 0x000e620008000800 */
[----:B------:R-:W-:Y:S01]  /*9050*/  BSSY.RECONVERGENT B0, `(.L_x_109) ;  /* 0x0000014000007945 */ /* 0x000fe20003800200 */
[----:B-----5:R-:W-:-:S04]  /*9060*/  ISETP.NE.AND P0, PT, R4, 0x7fffffff, PT ;  /* 0x7fffffff0400780c */ /* 0x020fc80003f05270 */
[----:B------:R-:W-:-:S04]  /*9070*/  SEL R0, R4, 0x80000000, P0 ;  /* 0x8000000004007807 */ /* 0x000fc80000000000 */
[----:B-1----:R-:W-:-:S04]  /*9080*/  SHF.R.U32.HI R0, RZ, UR4, R0 ;  /* 0x00000004ff007c19 */ /* 0x002fc80008011600 */
[----:B------:R-:W-:-:S05]  /*9090*/  LOP3.LUT R0, R0, R7, RZ, 0x30, !PT ;  /* 0x0000000700007212 */ /* 0x000fca00078e30ff */
[----:B------:R-:W-:Y:S02]  /*90a0*/  IMAD R6, R0, 0x8, R29 ;  /* 0x0000000800067824 */ /* 0x000fe400078e021d */
[----:B------:R-:W-:-:S04]  /*90b0*/  VIADD R0, R3, 0x1980 ;  /* 0x0000198003007836 */ /* 0x000fc80000000000 */
[----:B------:R-:W1:Y:S01]  /*90c0*/  LDS.64 R6, [R6+0x6c00] ;  /* 0x006c000006067984 */ /* 0x000e620000000a00 */
[----:B------:R-:W-:Y:S02]  /*90d0*/  ISETP.GE.AND P0, PT, R0, R27, PT ;  /* 0x0000001b0000720c */ /* 0x000fe40003f06270 */
[----:B-1----:R-:W-:-:S05]  /*90e0*/  IADD3 R3, P1, PT, R6, R3, RZ ;  /* 0x0000000306037210 */ /* 0x002fca0007f3e0ff */
[----:B------:R-:W-:-:S06]  /*90f0*/  IMAD.X R0, RZ, RZ, R7, P1 ;  /* 0x000000ffff007224 */ /* 0x000fcc00008e0607 */
[----:B------:R-:W-:Y:S05]  /*9100*/  @P0 BRA `(.L_x_110) ;  /* 0x0000000000200947 */ /* 0x000fea0003800000 */
[----:B------:R-:W1:Y:S01]  /*9110*/  LDCU.64 UR4, c[0x0][0x3a0] ;  /* 0x00007400ff0477ac */ /* 0x000e620008000a00 */
[----:B0-234-:R-:W-:Y:S01]  /*9120*/  IMAD.MOV.U32 R5, RZ, RZ, -0x1 ;  /* 0xffffffffff057424 */ /* 0x01dfe200078e00ff */
[----:B------:R-:W-:-:S04]  /*9130*/  ISETP.GT.AND P0, PT, R4, -0x1, PT ;  /* 0xffffffff0400780c */ /* 0x000fc80003f04270 */
[----:B------:R-:W-:-:S04]  /*9140*/  SEL R5, R5, 0x80000000, P0 ;  /* 0x8000000005057807 */ /* 0x000fc80000000000 */
[----:B------:R-:W-:Y:S02]  /*9150*/  LOP3.LUT R5, R5, R4, RZ, 0x3c, !PT ;  /* 0x0000000405057212 */ /* 0x000fe400078e3cff */
[----:B-1----:R-:W-:-:S04]  /*9160*/  LEA R2, P1, R3, UR4, 0x2 ;  /* 0x0000000403027c11 */ /* 0x002fc8000f8210ff */
[----:B------:R-:W-:-:S05]  /*9170*/  LEA.HI.X R3, R3, UR5, R0, 0x2, P1 ;  /* 0x0000000503037c11 */ /* 0x000fca00088f1400 */
[----:B------:R1:W-:Y:S04]  /*9180*/  STG.E desc[UR6][R2.64+0x6600], R5 ;  /* 0x0066000502007986 */ /* 0x0003e8000c101906 */
.L_x_110:
[----:B------:R-:W-:Y:S05]  /*9190*/  BSYNC.RECONVERGENT B0 ;  /* 0x0000000000007941 */ /* 0x000fea0003800200 */
.L_x_109:
[----:B------:R-:W-:Y:S01]  /*91a0*/  NOP ;  /* 0x0000000000007918 */ /* 0x000fe20000000000 */
[----:B------:R-:W-:Y:S05]  /*91b0*/  EXIT ;  /* 0x000000000000794d */ /* 0x000fea0003800000 */
.L_x_26:
[----:B------:R-:W-:Y:S02]  /*91c0*/  IMAD.MOV.U32 R49, RZ, RZ, R41 ;  /* 0x000000ffff317224 */ /* 0x000fe400078e0029 */
[----:B------:R-:W-:Y:S02]  /*91d0*/  IMAD.MOV.U32 R48, RZ, RZ, 0x1 ;  /* 0x00000001ff307424 */ /* 0x000fe400078e00ff */
[----:B------:R-:W-:Y:S02]  /*91e0*/  IMAD.MOV.U32 R51, RZ, RZ, RZ ;  /* 0x000000ffff337224 */ /* 0x000fe400078e00ff */
[----:B------:R-:W-:-:S07]  /*91f0*/  IMAD.MOV.U32 R46, RZ, RZ, -0x1 ;  /* 0xffffffffff2e7424 */ /* 0x000fce00078e00ff */
[----:B------:R-:W-:Y:S05]  /*9200*/  WARPSYNC.COLLECTIVE R46, `(.L_x_111) ;  /* 0x000000002e087348 */ /* 0x000fea0003c00000 */
[----:B------:R0:W1:Y:S02]  /*9210*/  SHFL.UP P0, R44, R49, R48, R51 ;  /* 0x04000030312c7389 */ /* 0x0000640000000033 */
[----:B01----:R-:W-:Y:S05]  /*9220*/  ENDCOLLECTIVE ;  /* 0x000000000000791b */ /* 0x003fea0003800000 */
.L_x_111:
[----:B------:R-:W-:Y:S02]  /*9230*/  IMAD.MOV.U32 R48, RZ, RZ, 0x2 ;  /* 0x00000002ff307424 */ /* 0x000fe400078e00ff */
[----:B------:R-:W-:-:S04]  /*9240*/  IMAD.MOV.U32 R40, RZ, RZ, R44 ;  /* 0x000000ffff287224 */ /* 0x000fc800078e002c */
[----:B------:R-:W-:-:S04]  /*9250*/  @P0 IMAD.IADD R40, R41, 0x1, R40 ;  /* 0x0000000129280824 */ /* 0x000fc800078e0228 */
[----:B------:R-:W-:-:S07]  /*9260*/  IMAD.MOV.U32 R49, RZ, RZ, R40 ;  /* 0x000000ffff317224 */ /* 0x000fce00078e0028 */
[----:B------:R-:W-:Y:S05]  /*9270*/  WARPSYNC.COLLECTIVE R46, `(.L_x_112) ;  /* 0x000000002e087348 */ /* 0x000fea0003c00000 */
[----:B------:R0:W1:Y:S02]  /*9280*/  SHFL.UP P0, R44, R49, R48, R51 ;  /* 0x04000030312c7389 */ /* 0x0000640000000033 */
[----:B01----:R-:W-:Y:S05]  /*9290*/  ENDCOLLECTIVE ;  /* 0x000000000000791b */ /* 0x003fea0003800000 */
.L_x_112:
[----:B------:R-:W-:Y:S02]  /*92a0*/  IMAD.MOV.U32 R48, RZ, RZ, 0x4 ;  /* 0x00000004ff307424 */ /* 0x000fe400078e00ff */
[----:B------:R-:W-:-:S04]  /*92b0*/  IMAD.MOV.U32 R43, RZ, RZ, R44 ;  /* 0x000000ffff2b7224 */ /* 0x000fc800078e002c */
[----:B------:R-:W-:-:S04]  /*92c0*/  @P0 IMAD.IADD R43, R40, 0x1, R43 ;  /* 0x00000001282b0824 */ /* 0x000fc800078e022b */
[----:B------:R-:W-:-:S07]  /*92d0*/  IMAD.MOV.U32 R49, RZ, RZ, R43 ;  /* 0x000000ffff317224 */ /* 0x000fce00078e002b */
[----:B------:R-:W-:Y:S05]  /*92e0*/  WARPSYNC.COLLECTIVE R46, `(.L_x_113) ;  /* 0x000000002e087348 */ /* 0x000fea0003c00000 */
[----:B------:R0:W1:Y:S02]  /*92f0*/  SHFL.UP P0, R44, R49, R48, R51 ;  /* 0x04000030312c7389 */ /* 0x0000640000000033 */
[----:B01----:R-:W-:Y:S05]  /*9300*/  ENDCOLLECTIVE ;  /* 0x000000000000791b */ /* 0x003fea0003800000 */
.L_x_113:
[----:B------:R-:W-:Y:S02]  /*9310*/  IMAD.MOV.U32 R48, RZ, RZ, 0x8 ;  /* 0x00000008ff307424 */ /* 0x000fe400078e00ff */
[----:B------:R-:W-:-:S04]  /*9320*/  IMAD.MOV.U32 R42, RZ, RZ, R44 ;  /* 0x000000ffff2a7224 */ /* 0x000fc800078e002c */
[----:B------:R-:W-:-:S04]  /*9330*/  @P0 IMAD.IADD R42, R43, 0x1, R42 ;  /* 0x000000012b2a0824 */ /* 0x000fc800078e022a */
[----:B------:R-:W-:-:S07]  /*9340*/  IMAD.MOV.U32 R49, RZ, RZ, R42 ;  /* 0x000000ffff317224 */ /* 0x000fce00078e002a */
[----:B------:R-:W-:Y:S05]  /*9350*/  WARPSYNC.COLLECTIVE R46, `(.L_x_114) ;  /* 0x000000002e087348 */ /* 0x000fea0003c00000 */
[----:B------:R0:W1:Y:S02]  /*9360*/  SHFL.UP P0, R44, R49, R48, R51 ;  /* 0x04000030312c7389 */ /* 0x0000640000000033 */
[----:B01----:R-:W-:Y:S05]  /*9370*/  ENDCOLLECTIVE ;  /* 0x000000000000791b */ /* 0x003fea0003800000 */
.L_x_114:
[----:B------:R-:W-:Y:S02]  /*9380*/  IMAD.MOV.U32 R48, RZ, RZ, 0x10 ;  /* 0x00000010ff307424 */ /* 0x000fe400078e00ff */
[----:B------:R-:W-:-:S04]  /*9390*/  IMAD.MOV.U32 R47, RZ, RZ, R44 ;  /* 0x000000ffff2f7224 */ /* 0x000fc800078e002c */
[----:B------:R-:W-:-:S04]  /*93a0*/  @P0 IMAD.IADD R47, R42, 0x1, R47 ;  /* 0x000000012a2f0824 */ /* 0x000fc800078e022f */
[----:B------:R-:W-:-:S07]  /*93b0*/  IMAD.MOV.U32 R49, RZ, RZ, R47 ;  /* 0x000000ffff317224 */ /* 0x000fce00078e002f */
[----:B------:R-:W-:Y:S05]  /*93c0*/  WARPSYNC.COLLECTIVE R46, `(.L_x_115) ;  /* 0x000000002e087348 */ /* 0x000fea0003c00000 */
[----:B------:R0:W1:Y:S02]  /*93d0*/  SHFL.UP P0, R44, R49, R48, R51 ;  /* 0x04000030312c7389 */ /* 0x0000640000000033 */
[----:B01----:R-:W-:Y:S05]  /*93e0*/  ENDCOLLECTIVE ;  /* 0x000000000000791b */ /* 0x003fea0003800000 */
.L_x_115:
[----:B------:R-:W-:Y:S05]  /*93f0*/  BRA `(.L_x_116) ;  /* 0xffffff9400b87947 */ /* 0x000fea000383ffff */
.L_x_117:
[----:B------:R-:W-:-:S00]  /*9400*/  BRA `(.L_x_117) ;  /* 0xfffffffc00fc7947 */ /* 0x000fc0000383ffff */
[----:B------:R-:W-:-:S00]  /*9410*/  NOP ;  /* 0x0000000000007918 */ /* 0x000fc00000000000 */
        /* <DEDUP_REMOVED lines=14> */
.L_x_581:


//--------------------- .text._ZN3cub18CUB_300001_SM_10006detail10radix_sort33DeviceRadixSortExclusiveSumKernelINS1_5radix10policy_hubIfNS0_8NullTypeEyE10Policy1000EyEEvPT0_ --------------------------
	.section	.text._ZN3cub18CUB_300001_SM_10006detail10radix_sort33DeviceRadixSortExclusiveSumKernelINS1_5radix10policy_hubIfNS0_8NullTypeEyE10Policy1000EyEEvPT0_,"ax",@progbits
	.align	128
        .global         _ZN3cub18CUB_300001_SM_10006detail10radix_sort33DeviceRadixSortExclusiveSumKernelINS1_5radix10policy_hubIfNS0_8NullTypeEyE10Policy1000EyEEvPT0_
        .type           _ZN3cub18CUB_300001_SM_10006detail10radix_sort33DeviceRadixSortExclusiveSumKernelINS1_5radix10policy_hubIfNS0_8NullTypeEyE10Policy1000EyEEvPT0_,@function
        .size           _ZN3cub18CUB_300001_SM_10006detail10radix_sort33DeviceRadixSortExclusiveSumKernelINS1_5radix10policy_hubIfNS0_8NullTypeEyE10Policy1000EyEEvPT0_,(.L_x_582 - _ZN3cub18CUB_300001_SM_10006detail10radix_sort33DeviceRadixSortExclusiveSumKernelINS1_5radix10policy_hubIfNS0_8NullTypeEyE10Policy1000EyEEvPT0_)
        .other          _ZN3cub18CUB_300001_SM_10006detail10radix_sort33DeviceRadixSortExclusiveSumKernelINS1_5radix10policy_hubIfNS0_8NullTypeEyE10Policy1000EyEEvPT0_,@"STO_CUDA_ENTRY STV_DEFAULT"
_ZN3cub18CUB_300001_SM_10006detail10radix_sort33DeviceRadixSortExclusiveSumKernelINS1_5radix10policy_hubIfNS0_8NullTypeEyE10Policy1000EyEEvPT0_:
.text._ZN3cub18CUB_300001_SM_10006detail10radix_sort33DeviceRadixSortExclusiveSumKernelINS1_5radix10policy_hubIfNS0_8NullTypeEyE10Policy1000EyEEvPT0_:
[----:B------:R-:W-:Y:S01]  /*0000*/  LDC R1, c[0x0][0x37c] ;  /* 0x0000df00ff017b82 */ /* 0x000fe20000000800 */
[----:B------:R-:W0:Y:S07]  /*0010*/  S2R R18, SR_TID.X ;  /* 0x0000000000127919 */ /* 0x000e2e0000002100 */
[----:B------:R-:W1:Y:S01]  /*0020*/  LDC.64 R16, c[0x0][0x380] ;  /* 0x0000e000ff107b82 */ /* 0x000e620000000a00 */
[----:B------:R-:W2:Y:S01]  /*0030*/  LDCU.64 UR4, c[0x0][0x358] ;  /* 0x00006b00ff0477ac */ /* 0x000ea20008000a00 */
[----:B------:R-:W3:Y:S01]  /*0040*/  S2R R5, SR_CTAID.X ;  /* 0x0000000000057919 */ /* 0x000ee20000002500 */
[----:B0-----:R-:W-:Y:S01]  /*0050*/  ISETP.GT.U32.AND P1, PT, R18, 0xff, PT ;  /* 0x000000ff1200780c */ /* 0x001fe20003f24070 */
[----:B---3--:R-:W-:-:S04]  /*0060*/  IMAD R5, R5, 0x100, R18 ;  /* 0x0000010005057824 */ /* 0x008fc800078e0212 */
[----:B-1----:R-:W-:-:S08]  /*0070*/  IMAD.WIDE R16, R5, 0x8, R16 ;  /* 0x0000000805107825 */ /* 0x002fd000078e0210 */
[----:B--2---:R-:W2:Y:S01]  /*0080*/  @!P1 LDG.E.64 R2, desc[UR4][R16.64] ;  /* 0x0000000410029981 */ /* 0x004ea2000c1e1b00 */
[----:B------:R-:W-:Y:S02]  /*0090*/  MOV R0, 0x400 ;  /* 0x0000040000007802 */ /* 0x000fe40000000f00 */
[C---:B------:R-:W-:Y:S01]  /*00a0*/  ISETP.GT.U32.AND P0, PT, R18.reuse, 0x1f, PT ;  /* 0x0000001f1200780c */ /* 0x040fe20003f04070 */
[----:B------:R-:W0:Y:S02]  /*00b0*/  S2R R5, SR_CgaCtaId ;  /* 0x0000000000057919 */ /* 0x000e240000008800 */
[----:B0-----:R-:W-:Y:S02]  /*00c0*/  LEA R5, R5, R0, 0x18 ;  /* 0x0000000005057211 */ /* 0x001fe400078ec0ff */
[----:B------:R-:W-:-:S05]  /*00d0*/  LEA.HI R0, R18, R18, RZ, 0x1d ;  /* 0x0000001212007211 */ /* 0x000fca00078fe8ff */
[----:B------:R-:W-:-:S05]  /*00e0*/  IMAD R0, R0, 0x8, R5 ;  /* 0x0000000800007824 */ /* 0x000fca00078e0205 */
[----:B--2---:R0:W-:Y:S01]  /*00f0*/  STS.64 [R0+0x10], R2 ;  /* 0x0000100200007388 */ /* 0x0041e20000000a00 */
[----:B------:R-:W-:Y:S06]  /*0100*/  BAR.SYNC.DEFER_BLOCKING 0x0 ;  /* 0x0000000000007b1d */ /* 0x000fec0000010000 */
[----:B------:R-:W-:Y:S05]  /*0110*/  @P0 BRA `(.L_x_118) ;  /* 0x0000000400240947 */ /* 0x000fea0003800000 */
[----:B------:R-:W-:Y:S01]  /*0120*/  IMAD R18, R18, 0x48, R5 ;  /* 0x0000004812127824 */ /* 0x000fe200078e0205 */
[----:B------:R-:W-:-:S04]  /*0130*/  UMOV UR6, 0xffffffff ;  /* 0xffffffff00067882 */ /* 0x000fc80000000000 */
[----:B------:R-:W-:Y:S04]  /*0140*/  LDS.64 R14, [R18+0x10] ;  /* 0x00001000120e7984 */ /* 0x000fe80000000a00 */
[----:B------:R-:W-:Y:S04]  /*0150*/  LDS.64 R12, [R18+0x18] ;  /* 0x00001800120c7984 */ /* 0x000fe80000000a00 */
[----:B------:R-:W1:Y:S04]  /*0160*/  LDS.64 R10, [R18+0x20] ;  /* 0x00002000120a7984 */ /* 0x000e680000000a00 */
[----:B------:R-:W-:Y:S04]  /*0170*/  LDS.64 R8, [R18+0x28] ;  /* 0x0000280012087984 */ /* 0x000fe80000000a00 */
[----:B------:R-:W2:Y:S04]  /*0180*/  LDS.64 R6, [R18+0x30] ;  /* 0x0000300012067984 */ /* 0x000ea80000000a00 */
[----:B------:R-:W-:Y:S04]  /*0190*/  LDS.64 R4, [R18+0x38] ;  /* 0x0000380012047984 */ /* 0x000fe80000000a00 */
[----:B0-----:R-:W0:Y:S04]  /*01a0*/  LDS.64 R2, [R18+0x40] ;  /* 0x0000400012027984 */ /* 0x001e280000000a00 */
[----:B------:R-:W3:Y:S01]  /*01b0*/  LDS.64 R20, [R18+0x48] ;  /* 0x0000480012147984 */ /* 0x000ee20000000a00 */
[----:B-1----:R-:W-:-:S04]  /*01c0*/  IADD3 R19, P3, P4, R10, R12, R14 ;  /* 0x0000000c0a137210 */ /* 0x002fc80007c7e00e */
[----:B------:R-:W-:Y:S02]  /*01d0*/  IADD3.X R23, PT, PT, R11, R13, R15, P3, P4 ;  /* 0x0000000d0b177210 */ /* 0x000fe40001fe840f */
[----:B--2---:R-:W-:-:S04]  /*01e0*/  IADD3 R19, P0, P2, R6, R19, R8 ;  /* 0x0000001306137210 */ /* 0x004fc80007a1e008 */
[----:B------:R-:W-:Y:S02]  /*01f0*/  IADD3.X R23, PT, PT, R7, R23, R9, P0, P2 ;  /* 0x0000001707177210 */ /* 0x000fe400007e4409 */
[----:B0-----:R-:W-:-:S04]  /*0200*/  IADD3 R19, P3, P4, R2, R19, R4 ;  /* 0x0000001302137210 */ /* 0x001fc80007c7e004 */
[----:B---3--:R-:W-:Y:S02]  /*0210*/  IADD3 R20, P0, PT, R20, R19, RZ ;  /* 0x0000001314147210 */ /* 0x008fe40007f1e0ff */
[----:B------:R-:W-:-:S05]  /*0220*/  IADD3.X R19, PT, PT, R3, R23, R5, P3, P4 ;  /* 0x0000001703137210 */ /* 0x000fca0001fe8405 */
[----:B------:R-:W-:Y:S01]  /*0230*/  IMAD.X R19, R21, 0x1, R19, P0 ;  /* 0x0000000115137824 */ /* 0x000fe200000e0613 */
[----:B------:R-:W-:Y:S06]  /*0240*/  BRA.DIV UR6, `(.L_x_119) ;  /* 0x0000000206f07947 */ /* 0x000fec000b800000 */
[----:B------:R-:W0:Y:S04]  /*0250*/  SHFL.UP PT, R27, R20, 0x1, RZ ;  /* 0x04200000141b7989 */ /* 0x000e2800000e00ff */
[----:B------:R-:W1:Y:S01]  /*0260*/  SHFL.UP P0, R25, R19, 0x1, RZ ;  /* 0x0420000013197989 */ /* 0x000e6200000000ff */
[----:B0-----:R-:W-:-:S04]  /*0270*/  IADD3 R22, P2, PT, R27, R20, RZ ;  /* 0x000000141b167210 */ /* 0x001fc80007f5e0ff */
[----:B-1----:R-:W-:Y:S01]  /*0280*/  SEL R27, R22, R27, P0 ;  /* 0x0000001b161b7207 */ /* 0x002fe20000000000 */
[----:B------:R-:W-:-:S04]  /*0290*/  IMAD.X R26, R25, 0x1, R19, P2 ;  /* 0x00000001191a7824 */ /* 0x000fc800010e0613 */
[----:B------:R-:W0:Y:S01]  /*02a0*/  SHFL.UP PT, R28, R27, 0x2, RZ ;  /* 0x044000001b1c7989 */ /* 0x000e2200000e00ff */
[----:B------:R-:W-:-:S05]  /*02b0*/  SEL R26, R26, R25, P0 ;  /* 0x000000191a1a7207 */ /* 0x000fca0000000000 */
[----:B------:R-:W1:Y:S01]  /*02c0*/  SHFL.UP P0, R25, R26, 0x2, RZ ;  /* 0x044000001a197989 */ /* 0x000e6200000000ff */
[----:B0-----:R-:W-:-:S05]  /*02d0*/  IADD3 R21, P2, PT, R28, R27, RZ ;  /* 0x0000001b1c157210 */ /* 0x001fca0007f5e0ff */
[----:B-1----:R-:W-:Y:S01]  /*02e0*/  IMAD.X R22, R25, 0x1, R26, P2 ;  /* 0x0000000119167824 */ /* 0x002fe200010e061a */
[----:B------:R-:W-:-:S04]  /*02f0*/  SEL R28, R21, R28, P0 ;  /* 0x0000001c151c7207 */ /* 0x000fc80000000000 */
[----:B------:R-:W-:Y:S01]  /*0300*/  SEL R29, R22, R25, P0 ;  /* 0x00000019161d7207 */ /* 0x000fe20000000000 */
        /* <DEDUP_REMOVED lines=12> */
[----:B------:R0:W1:Y:S04]  /*03d0*/  SHFL.UP PT, R28, R27, 0x10, RZ ;  /* 0x060000001b1c7989 */ /* 0x00006800000e00ff */
[----:B------:R0:W2:Y:S02]  /*03e0*/  SHFL.UP P0, R25, R26, 0x10, RZ ;  /* 0x060000001a197989 */ /* 0x0000a400000000ff */
.L_x_130:
[----:B-1----:R-:W-:-:S04]  /*03f0*/  IADD3 R21, P2, PT, R28, R27, RZ ;  /* 0x0000001b1c157210 */ /* 0x002fc80007f5e0ff */
[----:B--2---:R-:W-:Y:S01]  /*0400*/  SEL R21, R21, R28, P0 ;  /* 0x0000001c15157207 */ /* 0x004fe20000000000 */
[----:B------:R-:W-:-:S05]  /*0410*/  IMAD.X R22, R25, 0x1, R26, P2 ;  /* 0x0000000119167824 */ /* 0x000fca00010e061a */
[----:B------:R-:W-:Y:S02]  /*0420*/  SEL R22, R22, R25, P0 ;  /* 0x0000001916167207 */ /* 0x000fe40000000000 */
[----:B------:R-:W-:-:S05]  /*0430*/  IADD3 R20, P0, PT, R21, -R20, RZ ;  /* 0x8000001415147210 */ /* 0x000fca0007f1e0ff */
[----:B------:R-:W-:Y:S01]  /*0440*/  IMAD.X R21, R22, 0x1, ~R19, P0 ;  /* 0x0000000116157824 */ /* 0x000fe200000e0e13 */
[----:B------:R-:W-:-:S04]  /*0450*/  IADD3 R14, P0, PT, R14, R20, RZ ;  /* 0x000000140e0e7210 */ /* 0x000fc80007f1e0ff */
[----:B------:R1:W-:Y:S01]  /*0460*/  STS.64 [R18+0x10], R20 ;  /* 0x0000101412007388 */ /* 0x0003e20000000a00 */
[----:B------:R-:W-:Y:S01]  /*0470*/  IMAD.X R15, R15, 0x1, R21, P0 ;  /* 0x000000010f0f7824 */ /* 0x000fe200000e0615 */
        /* <DEDUP_REMOVED lines=17> */
[----:B------:R-:W-:-:S05]  /*0590*/  IMAD.X R3, R3, 0x1, R5, P0 ;  /* 0x0000000103037824 */ /* 0x000fca00000e0605 */
[----:B------:R1:W-:Y:S03]  /*05a0*/  STS.64 [R18+0x48], R2 ;  /* 0x0000480212007388 */ /* 0x0003e60000000a00 */
.L_x_118:
[----:B------:R-:W-:Y:S05]  /*05b0*/  WARPSYNC.ALL ;  /* 0x0000000000007948 */ /* 0x000fea0003800000 */
[----:B------:R-:W-:Y:S06]  /*05c0*/  BAR.SYNC.DEFER_BLOCKING 0x0 ;  /* 0x0000000000007b1d */ /* 0x000fec0000010000 */
[----:B------:R-:W-:Y:S05]  /*05d0*/  @P1 EXIT ;  /* 0x000000000000194d */ /* 0x000fea0003800000 */
[----:B01----:R-:W0:Y:S04]  /*05e0*/  LDS.64 R2, [R0+0x10] ;  /* 0x0000100000027984 */ /* 0x003e280000000a00 */
[----:B0-----:R-:W-:Y:S01]  /*05f0*/  STG.E.64 desc[UR4][R16.64], R2 ;  /* 0x0000000210007986 */ /* 0x001fe2000c101b04 */
[----:B------:R-:W-:Y:S05]  /*0600*/  EXIT ;  /* 0x000000000000794d */ /* 0x000fea0003800000 */
.L_x_119:
[----:B------:R-:W-:Y:S02]  /*0610*/  IMAD.MOV.U32 R24, RZ, RZ, R20 ;  /* 0x000000ffff187224 */ /* 0x000fe400078e0014 */
[----:B------:R-:W-:Y:S02]  /*0620*/  IMAD.MOV.U32 R23, RZ, RZ, 0x1 ;  /* 0x00000001ff177424 */ /* 0x000fe400078e00ff */
[----:B------:R-:W-:Y:S02]  /*0630*/  IMAD.MOV.U32 R22, RZ, RZ, RZ ;  /* 0x000000ffff167224 */ /* 0x000fe400078e00ff */
[----:B------:R-:W-:-:S07]  /*0640*/  IMAD.MOV.U32 R21, RZ, RZ, -0x1 ;  /* 0xffffffffff157424 */ /* 0x000fce00078e00ff */
[----:B------:R-:W-:Y:S05]  /*0650*/  WARPSYNC.COLLECTIVE R21, `(.L_x_120) ;  /* 0x0000000015087348 */ /* 0x000fea0003c00000 */
[----:B------:R0:W1:Y:S02]  /*0660*/  SHFL.UP P0, R25, R24, R23, R22 ;  /* 0x0400001718197389 */ /* 0x0000640000000016 */
[----:B01----:R-:W-:Y:S05]  /*0670*/  ENDCOLLECTIVE ;  /* 0x000000000000791b */ /* 0x003fea0003800000 */
.L_x_120:
[----:B------:R-:W-:Y:S02]  /*0680*/  IMAD.MOV.U32 R24, RZ, RZ, R19 ;  /* 0x000000ffff187224 */ /* 0x000fe400078e0013 */
[----:B------:R-:W-:-:S07]  /*0690*/  IMAD.MOV.U32 R27, RZ, RZ, R25 ;  /* 0x000000ffff1b7224 */ /* 0x000fce00078e0019 */
[----:B------:R-:W-:Y:S05]  /*06a0*/  WARPSYNC.COLLECTIVE R21, `(.L_x_121) ;  /* 0x0000000015087348 */ /* 0x000fea0003c00000 */
[----:B------:R0:W1:Y:S02]  /*06b0*/  SHFL.UP P0, R25, R24, R23, R22 ;  /* 0x0400001718197389 */ /* 0x0000640000000016 */
[----:B01----:R-:W-:Y:S05]  /*06c0*/  ENDCOLLECTIVE ;  /* 0x000000000000791b */ /* 0x003fea0003800000 */
.L_x_121:
[----:B------:R-:W-:Y:S01]  /*06d0*/  IADD3 R26, P2, PT, R27, R20, RZ ;  /* 0x000000141b1a7210 */ /* 0x000fe20007f5e0ff */
[----:B------:R-:W-:-:S03]  /*06e0*/  IMAD.MOV.U32 R23, RZ, RZ, 0x2 ;  /* 0x00000002ff177424 */ /* 0x000fc600078e00ff */
[----:B------:R-:W-:Y:S01]  /*06f0*/  SEL R27, R26, R27, P0 ;  /* 0x0000001b1a1b7207 */ /* 0x000fe20000000000 */
[----:B------:R-:W-:-:S04]  /*0700*/  IMAD.X R26, R25, 0x1, R19, P2 ;  /* 0x00000001191a7824 */ /* 0x000fc800010e0613 */
[----:B------:R-:W-:Y:S01]  /*0710*/  IMAD.MOV.U32 R24, RZ, RZ, R27 ;  /* 0x000000ffff187224 */ /* 0x000fe200078e001b */
[----:B------:R-:W-:-:S07]  /*0720*/  SEL R26, R26, R25, P0 ;  /* 0x000000191a1a7207 */ /* 0x000fce0000000000 */
[----:B------:R-:W-:Y:S05]  /*0730*/  WARPSYNC.COLLECTIVE R21, `(.L_x_122) ;  /* 0x0000000015087348 */ /* 0x000fea0003c00000 */
[----:B------:R0:W1:Y:S02]  /*0740*/  SHFL.UP P0, R25, R24, R23, R22 ;  /* 0x0400001718197389 */ /* 0x0000640000000016 */
[----:B01----:R-:W-:Y:S05]  /*0750*/  ENDCOLLECTIVE ;  /* 0x000000000000791b */ /* 0x003fea0003800000 */
.L_x_122:
[----:B------:R-:W-:Y:S02]  /*0760*/  IMAD.MOV.U32 R24, RZ, RZ, R26 ;  /* 0x000000ffff187224 */ /* 0x000fe400078e001a */
[----:B------:R-:W-:-:S07]  /*0770*/  IMAD.MOV.U32 R28, RZ, RZ, R25 ;  /* 0x000000ffff1c7224 */ /* 0x000fce00078e0019 */
[----:B------:R-:W-:Y:S05]  /*0780*/  WARPSYNC.COLLECTIVE R21, `(.L_x_123) ;  /* 0x0000000015087348 */ /* 0x000fea0003c00000 */
[----:B------:R0:W1:Y:S02]  /*0790*/  SHFL.UP P0, R25, R24, R23, R22 ;  /* 0x0400001718197389 */ /* 0x0000640000000016 */
[----:B01----:R-:W-:Y:S05]  /*07a0*/  ENDCOLLECTIVE ;  /* 0x000000000000791b */ /* 0x003fea0003800000 */
.L_x_123:
        /* <DEDUP_REMOVED lines=9> */
.L_x_124:
[----:B------:R-:W-:Y:S02]  /*0840*/  IMAD.MOV.U32 R24, RZ, RZ, R29 ;  /* 0x000000ffff187224 */ /* 0x000fe400078e001d */
[----:B------:R-:W-:-:S07]  /*0850*/  IMAD.MOV.U32 R27, RZ, RZ, R25 ;  /* 0x000000ffff1b7224 */ /* 0x000fce00078e0019 */
[----:B------:R-:W-:Y:S05]  /*0860*/  WARPSYNC.COLLECTIVE R21, `(.L_x_125) ;  /* 0x0000000015087348 */ /* 0x000fea0003c00000 */
[----:B------:R0:W1:Y:S02]  /*0870*/  SHFL.UP P0, R25, R24, R23, R22 ;  /* 0x0400001718197389 */ /* 0x0000640000000016 */
[----:B01----:R-:W-:Y:S05]  /*0880*/  ENDCOLLECTIVE ;  /* 0x000000000000791b */ /* 0x003fea0003800000 */
.L_x_125:
        /* <DEDUP_REMOVED lines=9> */
.L_x_126:
[----:B------:R-:W-:Y:S02]  /*0920*/  IMAD.MOV.U32 R24, RZ, RZ, R29 ;  /* 0x000000ffff187224 */ /* 0x000fe400078e001d */
[----:B------:R-:W-:-:S07]  /*0930*/  IMAD.MOV.U32 R27, RZ, RZ, R25 ;  /* 0x000000ffff1b7224 */ /* 0x000fce00078e0019 */
[----:B------:R-:W-:Y:S05]  /*0940*/  WARPSYNC.COLLECTIVE R21, `(.L_x_127) ;  /* 0x0000000015087348 */ /* 0x000fea0003c00000 */
[----:B------:R0:W1:Y:S02]  /*0950*/  SHFL.UP P0, R25, R24, R23, R22 ;  /* 0x0400001718197389 */ /* 0x0000640000000016 */
[----:B01----:R-:W-:Y:S05]  /*0960*/  ENDCOLLECTIVE ;  /* 0x000000000000791b */ /* 0x003fea0003800000 */
.L_x_127:
        /* <DEDUP_REMOVED lines=9> */
.L_x_128:
[----:B------:R-:W-:Y:S02]  /*0a00*/  IMAD.MOV.U32 R24, RZ, RZ, R26 ;  /* 0x000000ffff187224 */ /* 0x000fe400078e001a */
[----:B------:R-:W-:-:S07]  /*0a10*/  IMAD.MOV.U32 R28, RZ, RZ, R25 ;  /* 0x000000ffff1c7224 */ /* 0x000fce00078e0019 */
[----:B------:R-:W-:Y:S05]  /*0a20*/  WARPSYNC.COLLECTIVE R21, `(.L_x_129) ;  /* 0x0000000015087348 */ /* 0x000fea0003c00000 */
[----:B------:R0:W1:Y:S02]  /*0a30*/  SHFL.UP P0, R25, R24, R23, R22 ;  /* 0x0400001718197389 */ /* 0x0000640000000016 */
[----:B01----:R-:W-:Y:S05]  /*0a40*/  ENDCOLLECTIVE ;  /* 0x000000000000791b */ /* 0x003fea0003800000 */
.L_x_129:
[----:B------:R-:W-:Y:S05]  /*0a50*/  BRA `(.L_x_130) ;  /* 0xfffffff800647947 */ /* 0x000fea000383ffff */
.L_x_131:
        /* <DEDUP_REMOVED lines=10> */
.L_x_582:


//--------------------- .text._ZN3cub18CUB_300001_SM_10006detail10radix_sort30DeviceRadixSortHistogramKernelINS1_5radix10policy_hubIfNS0_8NullTypeEyE10Policy1000ELNS0_9SortOrderE0EfyNS1_21identity_decomposer_tEEEvPT2_PKT1_SB_iiT3_ --------------------------
	.section	.text._ZN3cub18CUB_300001_SM_10006detail10radix_sort30DeviceRadixSortHistogramKernelINS1_5radix10policy_hubIfNS0_8NullTypeEyE10Policy1000ELNS0_9SortOrderE0EfyNS1_21identity_decomposer_tEEEvPT2_PKT1_SB_iiT3_,"ax",@progbits
	.align	128
        .global         _ZN3cub18CUB_300001_SM_10006detail10radix_sort30DeviceRadixSortHistogramKernelINS1_5radix10policy_hubIfNS0_8NullTypeEyE10Policy1000ELNS0_9SortOrderE0EfyNS1_21identity_decomposer_tEEEvPT2_PKT1_SB_iiT3_
        .type           _ZN3cub18CUB_300001_SM_10006detail10radix_sort30DeviceRadixSortHistogramKernelINS1_5radix10policy_hubIfNS0_8NullTypeEyE10Policy1000ELNS0_9SortOrderE0EfyNS1_21identity_decomposer_tEEEvPT2_PKT1_SB_iiT3_,@function
        .size           _ZN3cub18CUB_300001_SM_10006detail10radix_sort30DeviceRadixSortHistogramKernelINS1_5radix10policy_hubIfNS0_8NullTypeEyE10Policy1000ELNS0_9SortOrderE0EfyNS1_21identity_decomposer_tEEEvPT2_PKT1_SB_iiT3_,(.L_x_583 - _ZN3cub18CUB_300001_SM_10006detail10radix_sort30DeviceRadixSortHistogramKernelINS1_5radix10policy_hubIfNS0_8NullTypeEyE10Policy1000ELNS0_9SortOrderE0EfyNS1_21identity_decomposer_tEEEvPT2_PKT1_SB_iiT3_)
        .other          _ZN3cub18CUB_300001_SM_10006detail10radix_sort30DeviceRadixSortHistogramKernelINS1_5radix10policy_hubIfNS0_8NullTypeEyE10Policy1000ELNS0_9SortOrderE0EfyNS1_21identity_decomposer_tEEEvPT2_PKT1_SB_iiT3_,@"STO_CUDA_ENTRY STV_DEFAULT"
_ZN3cub18CUB_300001_SM_10006detail10radix_sort30DeviceRadixSortHistogramKernelINS1_5radix10policy_hubIfNS0_8NullTypeEyE10Policy1000ELNS0_9SortOrderE0EfyNS1_21identity_decomposer_tEEEvPT2_PKT1_SB_iiT3_:
.text._ZN3cub18CUB_300001_SM_10006detail10radix_sort30DeviceRadixSortHistogramKernelINS1_5radix10policy_hubIfNS0_8NullTypeEyE10Policy1000ELNS0_9SortOrderE0EfyNS1_21identity_decomposer_tEEEvPT2_PKT1_SB_iiT3_:
[----:B------:R-:W-:Y:S01]  /*0000*/  LDC R1, c[0x0][0x37c] ;  /* 0x0000df00ff017b82 */ /* 0x000fe20000000800 */
[----:B------:R-:W0:Y:S02]  /*0010*/  LDCU.64 UR6, c[0x0][0x390] ;  /* 0x00007200ff0677ac */ /* 0x000e240008000a00 */
[----:B0-----:R-:W-:-:S04]  /*0020*/  ISETP.NE.U32.AND P0, PT, RZ, UR6, PT ;  /* 0x00000006ff007c0c */ /* 0x001fc8000bf05070 */
[----:B------:R-:W-:-:S13]  /*0030*/  ISETP.NE.AND.EX P0, PT, RZ, UR7, PT, P0 ;  /* 0x00000007ff007c0c */ /* 0x000fda000bf05300 */
[----:B------:R-:W-:Y:S05]  /*0040*/  @!P0 EXIT ;  /* 0x000000000000894d */ /* 0x000fea0003800000 */
[----:B------:R-:W-:Y:S01]  /*0050*/  UIADD3 UR11, UP0, UPT, UR6, -0x1, URZ ;  /* 0xffffffff060b7890 */ /* 0x000fe2000ff1e0ff */
[----:B------:R-:W0:Y:S01]  /*0060*/  S2R R0, SR_TID.X ;  /* 0x0000000000007919 */ /* 0x000e220000002100 */
[----:B------:R-:W1:Y:S01]  /*0070*/  LDCU.64 UR4, c[0x0][0x398] ;  /* 0x00007300ff0477ac */ /* 0x000e620008000a00 */
[----:B------:R-:W2:Y:S01]  /*0080*/  S2UR UR8, SR_CTAID.X ;  /* 0x00000000000879c3 */ /* 0x000ea20000002500 */
[----:B------:R-:W-:Y:S01]  /*0090*/  UIADD3.X UR12, UPT, UPT, UR7, -0x1, URZ, UP0, !UPT ;  /* 0xffffffff070c7890 */ /* 0x000fe200087fe4ff */
[----:B------:R-:W3:Y:S03]  /*00a0*/  LDCU.64 UR20, c[0x0][0x358] ;  /* 0x00006b00ff1477ac */ /* 0x000ee60008000a00 */
[----:B------:R-:W-:Y:S01]  /*00b0*/  USHF.R.U64 UR11, UR11, 0x1e, UR12 ;  /* 0x0000001e0b0b7899 */ /* 0x000fe2000800120c */
[----:B------:R-:W4:Y:S03]  /*00c0*/  LDCU UR28, c[0x0][0x370] ;  /* 0x00006e00ff1c77ac */ /* 0x000f260008000800 */
[----:B------:R-:W-:-:S02]  /*00d0*/  UIADD3 UR11, UP0, UPT, UR11, 0x1, URZ ;  /* 0x000000010b0b7890 */ /* 0x000fc4000ff1e0ff */
[----:B-1----:R-:W-:Y:S02]  /*00e0*/  UIADD3 UR4, UPT, UPT, UR5, 0x7, -UR4 ;  /* 0x0000000705047890 */ /* 0x002fe4000fffe804 */
[----:B------:R-:W-:Y:S02]  /*00f0*/  ULEA.HI.X UR12, UR12, URZ, URZ, 0x2, UP0 ;  /* 0x000000ff0c0c7291 */ /* 0x000fe400080f14ff */
[----:B------:R-:W-:Y:S02]  /*0100*/  UISETP.LT.U32.AND UP0, UPT, UR11, UR6, UPT ;  /* 0x000000060b00728c */ /* 0x000fe4000bf01070 */
[----:B------:R-:W-:Y:S02]  /*0110*/  USHF.R.S32.HI UR5, URZ, 0x1f, UR4 ;  /* 0x0000001fff057899 */ /* 0x000fe40008011404 */
[----:B------:R-:W-:Y:S02]  /*0120*/  UISETP.LT.U32.AND.EX UP0, UPT, UR12, UR7, UPT, UP0 ;  /* 0x000000070c00728c */ /* 0x000fe4000bf01100 */
[----:B------:R-:W-:-:S02]  /*0130*/  ULEA.HI UR5, UR5, UR4, URZ, 0x3 ;  /* 0x0000000405057291 */ /* 0x000fc4000f8f18ff */
[----:B------:R-:W-:Y:S01]  /*0140*/  USEL UR11, UR11, UR6, UP0 ;  /* 0x000000060b0b7287 */ /* 0x000fe20008000000 */
[----:B0-----:R-:W-:Y:S01]  /*0150*/  VIADD R20, R0, 0x780 ;  /* 0x0000078000147836 */ /* 0x001fe20000000000 */
[----:B------:R-:W-:Y:S02]  /*0160*/  USEL UR12, UR12, UR7, UP0 ;  /* 0x000000070c0c7287 */ /* 0x000fe40008000000 */
[----:B------:R-:W-:Y:S02]  /*0170*/  UISETP.GE.AND UP0, UPT, UR4, 0x8, UPT ;  /* 0x000000080400788c */ /* 0x000fe4000bf06270 */
[----:B------:R-:W-:Y:S02]  /*0180*/  USHF.R.S32.HI UR5, URZ, 0x3, UR5 ;  /* 0x00000003ff057899 */ /* 0x000fe40008011405 */
[----:B--2---:R-:W-:Y:S02]  /*0190*/  USHF.L.U32 UR8, UR8, 0xb, URZ ;  /* 0x0000000b08087899 */ /* 0x004fe400080006ff */
[----:B------:R-:W-:Y:S01]  /*01a0*/  PLOP3.LUT P0, PT, PT, PT, UP0, 0x80, 0x8 ;  /* 0x000000000008781c */ /* 0x000fe20003f0f008 */
[----:B------:R-:W-:-:S02]  /*01b0*/  UIADD3 UR22, UPT, UPT, UR5, -0x1, URZ ;  /* 0xffffffff05167890 */ /* 0x000fc4000fffe0ff */
[----:B------:R-:W-:Y:S01]  /*01c0*/  ULOP3.LUT UR23, UR5, 0xf, URZ, 0xc0, !UPT ;  /* 0x0000000f05177892 */ /* 0x000fe2000f8ec0ff */
[----:B------:R-:W-:Y:S01]  /*01d0*/  ISETP.GT.U32.OR P0, PT, R0, 0xff, !P0 ;  /* 0x000000ff0000780c */ /* 0x000fe20004704470 */
[----:B------:R-:W-:Y:S02]  /*01e0*/  ULOP3.LUT UR24, UR5, 0x7, URZ, 0xc0, !UPT ;  /* 0x0000000705187892 */ /* 0x000fe4000f8ec0ff */
[----:B------:R-:W-:Y:S01]  /*01f0*/  ULOP3.LUT UR25, UR5, 0x3, URZ, 0xc0, !UPT ;  /* 0x0000000305197892 */ /* 0x000fe2000f8ec0ff */
[----:B------:R-:W-:Y:S01]  /*0200*/  P2R R21, PR, RZ, 0x1 ;  /* 0x00000001ff157803 */ /* 0x000fe20000000000 */
[----:B------:R-:W-:Y:S02]  /*0210*/  ULOP3.LUT UR26, UR5, 0xffffff0, URZ, 0xc0, !UPT ;  /* 0x0ffffff0051a7892 */ /* 0x000fe4000f8ec0ff */
[----:B------:R-:W-:Y:S02]  /*0220*/  ULOP3.LUT UR27, UR5, 0xffffff8, URZ, 0xc0, !UPT ;  /* 0x0ffffff8051b7892 */ /* 0x000fe4000f8ec0ff */
[----:B------:R-:W-:Y:S01]  /*0230*/  ULOP3.LUT UR9, UR5, 0x1, URZ, 0xc0, !UPT ;  /* 0x0000000105097892 */ /* 0x000fe2000f8ec0ff */
[----:B------:R-:W-:Y:S01]  /*0240*/  UMOV UR6, URZ ;  /* 0x000000ff00067c82 */ /* 0x000fe20008000000 */
[----:B---34-:R-:W-:-:S10]  /*0250*/  UMOV UR7, URZ ;  /* 0x000000ff00077c82 */ /* 0x018fd40008000000 */
.L_x_215:
[----:B------:R-:W-:Y:S01]  /*0260*/  ISETP.NE.AND P0, PT, R21, RZ, PT ;  /* 0x000000ff1500720c */ /* 0x000fe20003f05270 */
[----:B------:R-:W-:-:S12]  /*0270*/  BSSY.RECONVERGENT B0, `(.L_x_132) ;  /* 0x0000080000007945 */ /* 0x000fd80003800200 */
[----:B012345:R-:W-:Y:S05]  /*0280*/  @P0 BRA `(.L_x_133) ;  /* 0x0000000400f80947 */ /* 0x03ffea0003800000 */
[----:B------:R-:W0:Y:S01]  /*0290*/  S2UR UR5, SR_CgaCtaId ;  /* 0x00000000000579c3 */ /* 0x000e220000008800 */
[----:B------:R-:W-:Y:S01]  /*02a0*/  IMAD.U32 R2, RZ, RZ, UR22 ;  /* 0x00000016ff027e24 */ /* 0x000fe2000f8e00ff */
[----:B------:R-:W-:-:S04]  /*02b0*/  UMOV UR4, 0x400 ;  /* 0x0000040000047882 */ /* 0x000fc80000000000 */
[----:B------:R-:W-:Y:S01]  /*02c0*/  ISETP.GE.U32.AND P1, PT, R2, 0xf, PT ;  /* 0x0000000f0200780c */ /* 0x000fe20003f26070 */
[----:B------:R-:W-:Y:S01]  /*02d0*/  IMAD.MOV.U32 R2, RZ, RZ, RZ ;  /* 0x000000ffff027224 */ /* 0x000fe200078e00ff */
[----:B0-----:R-:W-:-:S06]  /*02e0*/  ULEA UR4, UR5, UR4, 0x18 ;  /* 0x0000000405047291 */ /* 0x001fcc000f8ec0ff */
[----:B------:R-:W-:-:S05]  /*02f0*/  LEA R5, R0, UR4, 0x2 ;  /* 0x0000000400057c11 */ /* 0x000fca000f8e10ff */
[----:B------:R-:W-:Y:S05]  /*0300*/  @!P1 BRA `(.L_x_134) ;  /* 0x00000000005c9947 */ /* 0x000fea0003800000 */
[----:B------:R-:W-:Y:S01]  /*0310*/  VIADD R2, R5, 0x2000 ;  /* 0x0000200005027836 */ /* 0x000fe20000000000 */
[----:B------:R-:W-:-:S12]  /*0320*/  UIADD3 UR4, UPT, UPT, -UR26, URZ, URZ ;  /* 0x000000ff1a047290 */ /* 0x000fd8000fffe1ff */
.L_x_135:
[----:B------:R-:W-:Y:S01]  /*0330*/  UIADD3 UR4, UPT, UPT, UR4, 0x10, URZ ;  /* 0x0000001004047890 */ /* 0x000fe2000fffe0ff */
[----:B------:R-:W-:Y:S03]  /*0340*/  STS [R2+-0x2000], RZ ;  /* 0xffe000ff02007388 */ /* 0x000fe60000000800 */
[----:B------:R-:W-:Y:S01]  /*0350*/  UISETP.NE.AND UP0, UPT, UR4, URZ, UPT ;  /* 0x000000ff0400728c */ /* 0x000fe2000bf05270 */
        /* <DEDUP_REMOVED lines=16> */
[----:B------:R-:W-:Y:S06]  /*0460*/  BRA.U UP0, `(.L_x_135) ;  /* 0xfffffffd00b07547 */ /* 0x000fec000b83ffff */
[----:B------:R-:W-:-:S07]  /*0470*/  IMAD.U32 R2, RZ, RZ, UR26 ;  /* 0x0000001aff027e24 */ /* 0x000fce000f8e00ff */
.L_x_134:
[----:B------:R-:W-:Y:S01]  /*0480*/  ISETP.NE.AND P0, PT, RZ, UR23, PT ;  /* 0x00000017ff007c0c */ /* 0x000fe2000bf05270 */
[----:B------:R-:W-:Y:S02]  /*0490*/  IMAD.U32 R6, RZ, RZ, UR24 ;  /* 0x00000018ff067e24 */ /* 0x000fe4000f8e00ff */
[----:B------:R-:W-:Y:S02]  /*04a0*/  IMAD.U32 R3, RZ, RZ, UR23 ;  /* 0x00000017ff037e24 */ /* 0x000fe4000f8e00ff */
[----:B------:R-:W-:Y:S02]  /*04b0*/  VIADD R6, R6, 0xffffffff ;  /* 0xffffffff06067836 */ /* 0x000fe40000000000 */
[----:B------:R-:W-:-:S06]  /*04c0*/  VIADD R3, R3, 0xffffffff ;  /* 0xffffffff03037836 */ /* 0x000fcc0000000000 */
[----:B------:R-:W-:Y:S05]  /*04d0*/  @!P0 BRA `(.L_x_136) ;  /* 0x00000000007c8947 */ /* 0x000fea0003800000 */
[----:B------:R-:W-:Y:S01]  /*04e0*/  ISETP.GE.U32.AND P2, PT, R3, 0x7, PT ;  /* 0x000000070300780c */ /* 0x000fe20003f46070 */
[----:B------:R-:W-:-:S12]  /*04f0*/  UISETP.NE.AND UP0, UPT, UR24, URZ, UPT ;  /* 0x000000ff1800728c */ /* 0x000fd8000bf05270 */
[----:B------:R-:W-:Y:S05]  /*0500*/  @!P2 BRA `(.L_x_137) ;  /* 0x000000000028a947 */ /* 0x000fea0003800000 */
        /* <DEDUP_REMOVED lines=10> */
.L_x_137:
[----:B------:R-:W-:Y:S05]  /*05b0*/  BRA.U !UP0, `(.L_x_136) ;  /* 0x0000000108447547 */ /* 0x000fea000b800000 */
[----:B------:R-:W-:Y:S01]  /*05c0*/  ISETP.GE.U32.AND P2, PT, R6, 0x3, PT ;  /* 0x000000030600780c */ /* 0x000fe20003f46070 */
[----:B------:R-:W-:-:S12]  /*05d0*/  UISETP.NE.AND UP0, UPT, UR25, URZ, UPT ;  /* 0x000000ff1900728c */ /* 0x000fd8000bf05270 */
[C---:B0-----:R-:W-:Y:S02]  /*05e0*/  @P2 IMAD R4, R2.reuse, 0x400, R5 ;  /* 0x0000040002042824 */ /* 0x041fe400078e0205 */
[----:B------:R-:W-:-:S03]  /*05f0*/  @P2 VIADD R2, R2, 0x4 ;  /* 0x0000000402022836 */ /* 0x000fc60000000000 */
[----:B------:R1:W-:Y:S04]  /*0600*/  @P2 STS [R4], RZ ;  /* 0x000000ff04002388 */ /* 0x0003e80000000800 */
[----:B------:R1:W-:Y:S04]  /*0610*/  @P2 STS [R4+0x400], RZ ;  /* 0x000400ff04002388 */ /* 0x0003e80000000800 */
[----:B------:R1:W-:Y:S04]  /*0620*/  @P2 STS [R4+0x800], RZ ;  /* 0x000800ff04002388 */ /* 0x0003e80000000800 */
[----:B------:R1:W-:Y:S01]  /*0630*/  @P2 STS [R4+0xc00], RZ ;  /* 0x000c00ff04002388 */ /* 0x0003e20000000800 */
[----:B------:R-:W-:Y:S05]  /*0640*/  BRA.U !UP0, `(.L_x_136) ;  /* 0x0000000108207547 */ /* 0x000fea000b800000 */
[----:B------:R-:W-:Y:S01]  /*0650*/  IMAD R2, R2, 0x400, R5 ;  /* 0x0000040002027824 */ /* 0x000fe200078e0205 */
[----:B------:R-:W-:-:S04]  /*0660*/  UISETP.NE.AND UP0, UPT, UR25, 0x1, UPT ;  /* 0x000000011900788c */ /* 0x000fc8000bf05270 */
[----:B------:R2:W-:Y:S05]  /*0670*/  STS [R2], RZ ;  /* 0x000000ff02007388 */ /* 0x0005ea0000000800 */
[----:B------:R-:W-:Y:S05]  /*0680*/  BRA.U !UP0, `(.L_x_136) ;  /* 0x0000000108107547 */ /* 0x000fea000b800000 */
[----:B------:R-:W-:Y:S01]  /*0690*/  UISETP.NE.AND UP0, UPT, UR25, 0x2, UPT ;  /* 0x000000021900788c */ /* 0x000fe2000bf05270 */
[----:B------:R3:W-:Y:S05]  /*06a0*/  STS [R2+0x400], RZ ;  /* 0x000400ff02007388 */ /* 0x0007ea0000000800 */
[----:B------:R-:W-:-:S13]  /*06b0*/  PLOP3.LUT P2, PT, PT, PT, UP0, 0x80, 0x8 ;  /* 0x000000000008781c */ /* 0x000fda0003f4f008 */
[----:B------:R3:W-:Y:S02]  /*06c0*/  @P2 STS [R2+0x800], RZ ;  /* 0x000800ff02002388 */ /* 0x0007e40000000800 */
.L_x_136:
[----:B------:R-:W-:-:S13]  /*06d0*/  ISETP.GT.U32.AND P2, PT, R0, 0x7f, PT ;  /* 0x0000007f0000780c */ /* 0x000fda0003f44070 */
[----:B------:R-:W-:Y:S05]  /*06e0*/  @P2 BRA `(.L_x_133) ;  /* 0x0000000000e02947 */ /* 0x000fea0003800000 */
[----:B--23--:R-:W-:Y:S01]  /*06f0*/  IMAD.MOV.U32 R2, RZ, RZ, RZ ;  /* 0x000000ffff027224 */ /* 0x00cfe200078e00ff */
[----:B------:R-:W-:Y:S06]  /*0700*/  @!P1 BRA `(.L_x_138) ;  /* 0x0000000000589947 */ /* 0x000fec0003800000 */
[----:B------:R-:W-:-:S07]  /*0710*/  IMAD.MOV.U32 R2, RZ, RZ, RZ ;  /* 0x000000ffff027224 */ /* 0x000fce00078e00ff */
.L_x_139:
[C---:B012---:R-:W-:Y:S02]  /*0720*/  IMAD R4, R2.reuse, 0x400, R5 ;  /* 0x0000040002047824 */ /* 0x047fe400078e0205 */
[----:B------:R-:W-:-:S03]  /*0730*/  VIADD R2, R2, 0x10 ;  /* 0x0000001002027836 */ /* 0x000fc60000000000 */
[----:B------:R2:W-:Y:S02]  /*0740*/  STS [R4+0x200], RZ ;  /* 0x000200ff04007388 */ /* 0x0005e40000000800 */
[----:B------:R-:W-:Y:S02]  /*0750*/  ISETP.NE.AND P1, PT, R2, UR26, PT ;  /* 0x0000001a02007c0c */ /* 0x000fe4000bf25270 */
[----:B------:R2:W-:Y:S04]  /*0760*/  STS [R4+0x600], RZ ;  /* 0x000600ff04007388 */ /* 0x0005e80000000800 */
        /* <DEDUP_REMOVED lines=13> */
[----:B------:R2:W-:Y:S01]  /*0840*/  STS [R4+0x3e00], RZ ;  /* 0x003e00ff04007388 */ /* 0x0005e20000000800 */
[----:B------:R-:W-:Y:S05]  /*0850*/  @P1 BRA `(.L_x_139) ;  /* 0xfffffffc00b01947 */ /* 0x000fea000383ffff */
[----:B------:R-:W-:-:S07]  /*0860*/  IMAD.U32 R2, RZ, RZ, UR26 ;  /* 0x0000001aff027e24 */ /* 0x000fce000f8e00ff */
.L_x_138:
[----:B------:R-:W-:Y:S05]  /*0870*/  @!P0 BRA `(.L_x_133) ;  /* 0x00000000007c8947 */ /* 0x000fea0003800000 */
[----:B------:R-:W-:Y:S01]  /*0880*/  ISETP.GE.U32.AND P0, PT, R3, 0x7, PT ;  /* 0x000000070300780c */ /* 0x000fe20003f06070 */
[----:B------:R-:W-:-:S12]  /*0890*/  UISETP.NE.AND UP0, UPT, UR24, URZ, UPT ;  /* 0x000000ff1800728c */ /* 0x000fd8000bf05270 */
[----:B------:R-:W-:Y:S05]  /*08a0*/  @!P0 BRA `(.L_x_140) ;  /* 0x0000000000288947 */ /* 0x000fea0003800000 */
[C---:B------:R-:W-:Y:S02]  /*08b0*/  IMAD R3, R2.reuse, 0x400, R5 ;  /* 0x0000040002037824 */ /* 0x040fe400078e0205 */
[----:B------:R-:W-:-:S03]  /*08c0*/  VIADD R2, R2, 0x8 ;  /* 0x0000000802027836 */ /* 0x000fc60000000000 */
[----:B------:R3:W-:Y:S04]  /*08d0*/  STS [R3+0x200], RZ ;  /* 0x000200ff03007388 */ /* 0x0007e80000000800 */
[----:B------:R3:W-:Y:S04]  /*08e0*/  STS [R3+0x600], RZ ;  /* 0x000600ff03007388 */ /* 0x0007e80000000800 */
[----:B------:R3:W-:Y:S04]  /*08f0*/  STS [R3+0xa00], RZ ;  /* 0x000a00ff03007388 */ /* 0x0007e80000000800 */
[----:B------:R3:W-:Y:S04]  /*0900*/  STS [R3+0xe00], RZ ;  /* 0x000e00ff03007388 */ /* 0x0007e80000000800 */
[----:B------:R3:W-:Y:S04]  /*0910*/  STS [R3+0x1200], RZ ;  /* 0x001200ff03007388 */ /* 0x0007e80000000800 */
[----:B------:R3:W-:Y:S04]  /*0920*/  STS [R3+0x1600], RZ ;  /* 0x001600ff03007388 */ /* 0x0007e80000000800 */
[----:B------:R3:W-:Y:S04]  /*0930*/  STS [R3+0x1a00], RZ ;  /* 0x001a00ff03007388 */ /* 0x0007e80000000800 */
[----:B------:R3:W-:Y:S02]  /*0940*/  STS [R3+0x1e00], RZ ;  /* 0x001e00ff03007388 */ /* 0x0007e40000000800 */
.L_x_140:
[----:B------:R-:W-:Y:S05]  /*0950*/  BRA.U !UP0, `(.L_x_133) ;  /* 0x0000000108447547 */ /* 0x000fea000b800000 */
[----:B------:R-:W-:Y:S01]  /*0960*/  ISETP.GE.U32.AND P0, PT, R6, 0x3, PT ;  /* 0x000000030600780c */ /* 0x000fe20003f06070 */
[----:B------:R-:W-:-:S12]  /*0970*/  UISETP.NE.AND UP0, UPT, UR25, URZ, UPT ;  /* 0x000000ff1900728c */ /* 0x000fd8000bf05270 */
[C---:B---3--:R-:W-:Y:S02]  /*0980*/  @P0 IMAD R3, R2.reuse, 0x400, R5 ;  /* 0x0000040002030824 */ /* 0x048fe400078e0205 */
[----:B------:R-:W-:-:S03]  /*0990*/  @P0 VIADD R2, R2, 0x4 ;  /* 0x0000000402020836 */ /* 0x000fc60000000000 */
[----:B------:R4:W-:Y:S04]  /*09a0*/  @P0 STS [R3+0x200], RZ ;  /* 0x000200ff03000388 */ /* 0x0009e80000000800 */
[----:B------:R4:W-:Y:S04]  /*09b0*/  @P0 STS [R3+0x600], RZ ;  /* 0x000600ff03000388 */ /* 0x0009e80000000800 */
[----:B------:R4:W-:Y:S04]  /*09c0*/  @P0 STS [R3+0xa00], RZ ;  /* 0x000a00ff03000388 */ /* 0x0009e80000000800 */
[----:B------:R4:W-:Y:S01]  /*09d0*/  @P0 STS [R3+0xe00], RZ ;  /* 0x000e00ff03000388 */ /* 0x0009e20000000800 */
[----:B------:R-:W-:Y:S05]  /*09e0*/  BRA.U !UP0, `(.L_x_133) ;  /* 0x0000000108207547 */ /* 0x000fea000b800000 */
[----:B------:R-:W-:Y:S01]  /*09f0*/  IMAD R2, R2, 0x400, R5 ;  /* 0x0000040002027824 */ /* 0x000fe200078e0205 */
[----:B------:R-:W-:-:S04]  /*0a00*/  UISETP.NE.AND UP0, UPT, UR25, 0x1, UPT ;  /* 0x000000011900788c */ /* 0x000fc8000bf05270 */
[----:B------:R3:W-:Y:S05]  /*0a10*/  STS [R2+0x200], RZ ;  /* 0x000200ff02007388 */ /* 0x0007ea0000000800 */
[----:B------:R-:W-:Y:S05]  /*0a20*/  BRA.U !UP0, `(.L_x_133) ;  /* 0x0000000108107547 */ /* 0x000fea000b800000 */
[----:B------:R-:W-:Y:S01]  /*0a30*/  UISETP.NE.AND UP0, UPT, UR25, 0x2, UPT ;  /* 0x000000021900788c */ /* 0x000fe2000bf05270 */
[----:B------:R0:W-:Y:S05]  /*0a40*/  STS [R2+0x600], RZ ;  /* 0x000600ff02007388 */ /* 0x0001ea0000000800 */
[----:B------:R-:W-:-:S13]  /*0a50*/  PLOP3.LUT P0, PT, PT, PT, UP0, 0x80, 0x8 ;  /* 0x000000000008781c */ /* 0x000fda0003f0f008 */
[----:B------:R0:W-:Y:S02]  /*0a60*/  @P0 STS [R2+0xa00], RZ ;  /* 0x000a00ff02000388 */ /* 0x0001e40000000800 */
.L_x_133:
[----:B------:R-:W-:Y:S05]  /*0a70*/  BSYNC.RECONVERGENT B0 ;  /* 0x0000000000007941 */ /* 0x000fea0003800200 */
.L_x_132:
[----:B------:R-:W5:Y:S01]  /*0a80*/  LDCU.64 UR14, c[0x0][0x390] ;  /* 0x00007200ff0e77ac */ /* 0x000f620008000a00 */
[----:B------:R-:W-:Y:S02]  /*0a90*/  USHF.L.U32 UR4, UR6, 0x1e, URZ ;  /* 0x0000001e06047899 */ /* 0x000fe400080006ff */
[----:B------:R-:W-:Y:S02]  /*0aa0*/  USHF.L.U64.HI UR5, UR6, 0x1e, UR7 ;  /* 0x0000001e06057899 */ /* 0x000fe40008010207 */
[----:B-----5:R-:W-:-:S04]  /*0ab0*/  UIADD3 UR4, UP0, UPT, -UR4, UR14, URZ ;  /* 0x0000000e04047290 */ /* 0x020fc8000ff1e1ff */
[----:B------:R-:W-:Y:S02]  /*0ac0*/  UIADD3.X UR5, UPT, UPT, ~UR5, UR15, URZ, UP0, !UPT ;  /* 0x0000000f05057290 */ /* 0x000fe400087fe5ff */
[----:B------:R-:W-:-:S04]  /*0ad0*/  UISETP.LT.U32.AND UP0, UPT, UR4, 0x40000000, UPT ;  /* 0x400000000400788c */ /* 0x000fc8000bf01070 */
[----:B------:R-:W-:-:S04]  /*0ae0*/  UISETP.LT.U32.AND.EX UP0, UPT, UR5, URZ, UPT, UP0 ;  /* 0x000000ff0500728c */ /* 0x000fc8000bf01100 */
[----:B------:R-:W-:Y:S02]  /*0af0*/  USEL UR13, UR4, 0x40000000, UP0 ;  /* 0x40000000040d7887 */ /* 0x000fe40008000000 */
[----:B------:R-:W-:Y:S02]  /*0b00*/  USEL UR14, UR5, URZ, UP0 ;  /* 0x000000ff050e7287 */ /* 0x000fe40008000000 */
[----:B------:R-:W-:-:S04]  /*0b10*/  UISETP.GT.U32.AND UP0, UPT, UR13, UR8, UPT ;  /* 0x000000080d00728c */ /* 0x000fc8000bf04070 */
[----:B------:R-:W-:Y:S01]  /*0b20*/  UISETP.GT.U32.AND.EX UP0, UPT, UR14, URZ, UPT, UP0 ;  /* 0x000000ff0e00728c */ /* 0x000fe2000bf04100 */
[----:B------:R-:W-:Y:S08]  /*0b30*/  BAR.SYNC.DEFER_BLOCKING 0x0 ;  /* 0x0000000000007b1d */ /* 0x000ff00000010000 */
[----:B------:R-:W-:Y:S06]  /*0b40*/  BAR.SYNC.DEFER_BLOCKING 0x0 ;  /* 0x0000000000007b1d */ /* 0x000fec0000010000 */
[----:B------:R-:W-:Y:S05]  /*0b50*/  BRA.U !UP0, `(.L_x_141) ;  /* 0x00000011082c7547 */ /* 0x000fea000b800000 */
[----:B------:R-:W-:Y:S01]  /*0b60*/  UMOV UR10, UR8 ;  /* 0x00000008000a7c82 */ /* 0x000fe20008000000 */
[----:B------:R-:W-:-:S05]  /*0b70*/  UMOV UR5, URZ ;  /* 0x000000ff00057c82 */ /* 0x000fca0008000000 */
.L_x_146:
[----:B-----5:R-:W5:Y:S01]  /*0b80*/  LDCU.64 UR18, c[0x0][0x390] ;  /* 0x00007200ff1277ac */ /* 0x020f620008000a00 */
[----:B------:R-:W-:Y:S02]  /*0b90*/  USHF.L.U32 UR15, UR6, 0x1e, URZ ;  /* 0x0000001e060f7899 */ /* 0x000fe400080006ff */
[----:B------:R-:W-:Y:S02]  /*0ba0*/  USHF.L.U64.HI UR16, UR6, 0x1e, UR7 ;  /* 0x0000001e06107899 */ /* 0x000fe40008010207 */
[----:B------:R-:W-:-:S04]  /*0bb0*/  UIADD3 UR15, UP0, UPT, UR10, UR15, URZ ;  /* 0x0000000f0a0f7290 */ /* 0x000fc8000ff1e0ff */
[----:B------:R-:W-:Y:S02]  /*0bc0*/  UIADD3.X UR16, UPT, UPT, UR5, UR16, URZ, UP0, !UPT ;  /* 0x0000001005107290 */ /* 0x000fe400087fe4ff */
[----:B------:R-:W-:Y:S02]  /*0bd0*/  ULEA UR10, UP0, UR28, UR10, 0xb ;  /* 0x0000000a1c0a7291 */ /* 0x000fe4000f8058ff */
[----:B-----5:R-:W-:Y:S02]  /*0be0*/  UIADD3 UR17, UP1, UPT, -UR15, UR18, URZ ;  /* 0x000000120f117290 */ /* 0x020fe4000ff3e1ff */
[----:B------:R-:W-:Y:S02]  /*0bf0*/  UIADD3.X UR5, UPT, UPT, URZ, UR5, URZ, UP0, !UPT ;  /* 0x00000005ff057290 */ /* 0x000fe400087fe4ff */
[----:B------:R-:W-:Y:S02]  /*0c00*/  UIADD3.X UR4, UPT, UPT, ~UR16, UR19, URZ, UP1, !UPT ;  /* 0x0000001310047290 */ /* 0x000fe40008ffe5ff */
[----:B------:R-:W-:-:S02]  /*0c10*/  UISETP.GE.U32.AND UP1, UPT, UR17, 0x800, UPT ;  /* 0x000008001100788c */ /* 0x000fc4000bf26070 */
[----:B------:R-:W-:Y:S02]  /*0c20*/  UISETP.GE.U32.AND UP0, UPT, UR10, UR13, UPT ;  /* 0x0000000d0a00728c */ /* 0x000fe4000bf06070 */
[----:B------:R-:W-:Y:S02]  /*0c30*/  UISETP.GE.U32.AND.EX UP1, UPT, UR4, URZ, UPT, UP1 ;  /* 0x000000ff0400728c */ /* 0x000fe4000bf26110 */
[----:B------:R-:W-:-:S07]  /*0c40*/  UISETP.GE.U32.AND.EX UP0, UPT, UR5, UR14, UPT, UP0 ;  /* 0x0000000e0500728c */ /* 0x000fce000bf06100 */
[----:B0-----:R-:W-:Y:S05]  /*0c50*/  BRA.U !UP1, `(.L_x_142) ;  /* 0x0000000109587547 */ /* 0x001fea000b800000 */
[----:B------:R-:W0:Y:S01]  /*0c60*/  LDCU.64 UR18, c[0x0][0x388] ;  /* 0x00007100ff1277ac */ /* 0x000e220008000a00 */
[----:B---34-:R-:W-:-:S05]  /*0c70*/  IADD3 R3, P0, PT, R0, UR15, RZ ;  /* 0x0000000f00037c10 */ /* 0x018fca000ff1e0ff */
[----:B012---:R-:W-:Y:S01]  /*0c80*/  IMAD.X R4, RZ, RZ, UR16, P0 ;  /* 0x00000010ff047e24 */ /* 0x007fe200080e06ff */
[----:B------:R-:W-:-:S04]  /*0c90*/  LEA R2, P0, R3, UR18, 0x2 ;  /* 0x0000001203027c11 */ /* 0x000fc8000f8010ff */
        /* <DEDUP_REMOVED lines=18> */
.L_x_142:
[----:B------:R-:W1:Y:S01]  /*0dc0*/  LDCU.64 UR18, c[0x0][0x388] ;  /* 0x00007100ff1277ac */ /* 0x000e620008000a00 */
[C---:B0-23--:R-:W-:Y:S01]  /*0dd0*/  VIADD R2, R0.reuse, 0x80 ;  /* 0x0000008000027836 */ /* 0x04dfe20000000000 */
[C---:B----4-:R-:W-:Y:S01]  /*0de0*/  IADD3 R3, P0, PT, R0.reuse, UR15, RZ ;  /* 0x0000000f00037c10 */ /* 0x050fe2000ff1e0ff */
[C---:B------:R-:W-:Y:S01]  /*0df0*/  VIADD R5, R0.reuse, 0x180 ;  /* 0x0000018000057836 */ /* 0x040fe20000000000 */
[C---:B------:R-:W-:Y:S01]  /*0e00*/  ISETP.GE.AND P1, PT, R0.reuse, UR17, PT ;  /* 0x0000001100007c0c */ /* 0x040fe2000bf26270 */
[----:B------:R-:W-:Y:S01]  /*0e10*/  VIADD R6, R0, 0x100 ;  /* 0x0000010000067836 */ /* 0x000fe20000000000 */
[----:B------:R-:W-:Y:S01]  /*0e20*/  ISETP.GE.AND P2, PT, R2, UR17, PT ;  /* 0x0000001102007c0c */ /* 0x000fe2000bf46270 */
[----:B-1----:R-:W-:Y:S01]  /*0e30*/  IMAD.X R4, RZ, RZ, UR16, P0 ;  /* 0x00000010ff047e24 */ /* 0x002fe200080e06ff */
[----:B------:R-:W-:Y:S01]  /*0e40*/  ISETP.GE.AND P4, PT, R5, UR17, PT ;  /* 0x0000001105007c0c */ /* 0x000fe2000bf86270 */
[----:B------:R-:W-:Y:S01]  /*0e50*/  VIADD R5, R0, 0x200 ;  /* 0x0000020000057836 */ /* 0x000fe20000000000 */
[----:B------:R-:W-:Y:S01]  /*0e60*/  ISETP.GE.AND P3, PT, R6, UR17, PT ;  /* 0x0000001106007c0c */ /* 0x000fe2000bf66270 */
[----:B------:R-:W-:-:S02]  /*0e70*/  IMAD.MOV.U32 R11, RZ, RZ, 0x7fffffff ;  /* 0x7fffffffff0b7424 */ /* 0x000fc400078e00ff */
[----:B------:R-:W-:Y:S01]  /*0e80*/  IMAD.MOV.U32 R10, RZ, RZ, 0x7fffffff ;  /* 0x7fffffffff0a7424 */ /* 0x000fe200078e00ff */
[----:B------:R-:W-:Y:S01]  /*0e90*/  ISETP.GE.AND P5, PT, R5, UR17, PT ;  /* 0x0000001105007c0c */ /* 0x000fe2000bfa6270 */
[----:B------:R-:W-:Y:S01]  /*0ea0*/  VIADD R5, R0, 0x300 ;  /* 0x0000030000057836 */ /* 0x000fe20000000000 */
[----:B------:R-:W-:-:S04]  /*0eb0*/  LEA R2, P0, R3, UR18, 0x2 ;  /* 0x0000001203027c11 */ /* 0x000fc8000f8010ff */
[----:B------:R-:W-:Y:S01]  /*0ec0*/  LEA.HI.X R3, R3, UR19, R4, 0x2, P0 ;  /* 0x0000001303037c11 */ /* 0x000fe200080f1404 */
[----:B------:R-:W-:Y:S02]  /*0ed0*/  VIADD R4, R0, 0x280 ;  /* 0x0000028000047836 */ /* 0x000fe40000000000 */
[----:B------:R-:W-:Y:S02]  /*0ee0*/  IMAD.MOV.U32 R13, RZ, RZ, 0x7fffffff ;  /* 0x7fffffffff0d7424 */ /* 0x000fe400078e00ff */
[----:B------:R1:W5:Y:S01]  /*0ef0*/  @!P2 LDG.E R11, desc[UR20][R2.64+0x200] ;  /* 0x00020014020ba981 */ /* 0x000362000c1e1900 */
[----:B------:R-:W-:Y:S01]  /*0f00*/  ISETP.GE.AND P0, PT, R4, UR17, PT ;  /* 0x0000001104007c0c */ /* 0x000fe2000bf06270 */
[----:B------:R-:W-:Y:S02]  /*0f10*/  VIADD R4, R0, 0x380 ;  /* 0x0000038000047836 */ /* 0x000fe40000000000 */
[----:B------:R1:W5:Y:S01]  /*0f20*/  @!P1 LDG.E R10, desc[UR20][R2.64] ;  /* 0x00000014020a9981 */ /* 0x000362000c1e1900 */
[----:B------:R-:W-:Y:S01]  /*0f30*/  IMAD.MOV.U32 R12, RZ, RZ, 0x7fffffff ;  /* 0x7fffffffff0c7424 */ /* 0x000fe200078e00ff */
[----:B------:R-:W-:-:S02]  /*0f40*/  ISETP.GE.AND P1, PT, R5, UR17, PT ;  /* 0x0000001105007c0c */ /* 0x000fc4000bf26270 */
[----:B------:R-:W-:Y:S01]  /*0f50*/  ISETP.GE.AND P2, PT, R4, UR17, PT ;  /* 0x0000001104007c0c */ /* 0x000fe2000bf46270 */
[C---:B------:R-:W-:Y:S01]  /*0f60*/  VIADD R4, R0.reuse, 0x480 ;  /* 0x0000048000047836 */ /* 0x040fe20000000000 */
[----:B------:R1:W5:Y:S01]  /*0f70*/  @!P4 LDG.E R13, desc[UR20][R2.64+0x600] ;  /* 0x00060014020dc981 */ /* 0x000362000c1e1900 */
[----:B------:R-:W-:Y:S01]  /*0f80*/  IMAD.MOV.U32 R14, RZ, RZ, 0x7fffffff ;  /* 0x7fffffffff0e7424 */ /* 0x000fe200078e00ff */
[----:B------:R-:W-:Y:S02]  /*0f90*/  LOP3.LUT R5, R0, 0x400, RZ, 0xfc, !PT ;  /* 0x0000040000057812 */ /* 0x000fe400078efcff */
[----:B------:R-:W-:Y:S01]  /*0fa0*/  ISETP.GE.AND P4, PT, R4, UR17, PT ;  /* 0x0000001104007c0c */ /* 0x000fe2000bf86270 */
[----:B------:R-:W-:Y:S01]  /*0fb0*/  VIADD R4, R0, 0x500 ;  /* 0x0000050000047836 */ /* 0x000fe20000000000 */
[----:B------:R1:W5:Y:S01]  /*0fc0*/  @!P3 LDG.E R12, desc[UR20][R2.64+0x400] ;  /* 0x00040014020cb981 */ /* 0x000362000c1e1900 */
[----:B------:R-:W-:Y:S01]  /*0fd0*/  ISETP.GE.AND P3, PT, R5, UR17, PT ;  /* 0x0000001105007c0c */ /* 0x000fe2000bf66270 */
[----:B------:R-:W-:-:S02]  /*0fe0*/  IMAD.MOV.U32 R15, RZ, RZ, 0x7fffffff ;  /* 0x7fffffffff0f7424 */ /* 0x000fc400078e00ff */
[----:B------:R-:W-:Y:S01]  /*0ff0*/  IMAD.MOV.U32 R18, RZ, RZ, 0x7fffffff ;  /* 0x7fffffffff127424 */ /* 0x000fe200078e00ff */
[----:B------:R1:W5:Y:S01]  /*1000*/  @!P5 LDG.E R14, desc[UR20][R2.64+0x800] ;  /* 0x00080014020ed981 */ /* 0x000362000c1e1900 */
[----:B------:R-:W-:Y:S01]  /*1010*/  ISETP.GE.AND P5, PT, R4, UR17, PT ;  /* 0x0000001104007c0c */ /* 0x000fe2000bfa6270 */
[C---:B------:R-:W-:Y:S02]  /*1020*/  VIADD R5, R0.reuse, 0x580 ;  /* 0x0000058000057836 */ /* 0x040fe40000000000 */
[----:B------:R-:W-:Y:S01]  /*1030*/  VIADD R4, R0, 0x600 ;  /* 0x0000060000047836 */ /* 0x000fe20000000000 */
[----:B------:R1:W5:Y:S01]  /*1040*/  @!P0 LDG.E R15, desc[UR20][R2.64+0xa00] ;  /* 0x000a0014020f8981 */ /* 0x000362000c1e1900 */
[----:B------:R-:W-:Y:S01]  /*1050*/  IMAD.MOV.U32 R19, RZ, RZ, 0x7fffffff ;  /* 0x7fffffffff137424 */ /* 0x000fe200078e00ff */
[----:B------:R-:W-:Y:S01]  /*1060*/  ISETP.GE.AND P0, PT, R5, UR17, PT ;  /* 0x0000001105007c0c */ /* 0x000fe2000bf06270 */
[----:B------:R-:W-:Y:S01]  /*1070*/  IMAD.MOV.U32 R17, RZ, RZ, 0x7fffffff ;  /* 0x7fffffffff117424 */ /* 0x000fe200078e00ff */
[----:B------:R1:W5:Y:S01]  /*1080*/  @!P1 LDG.E R18, desc[UR20][R2.64+0xc00] ;  /* 0x000c001402129981 */ /* 0x000362000c1e1900 */
[----:B------:R-:W-:Y:S01]  /*1090*/  IMAD.MOV.U32 R16, RZ, RZ, 0x7fffffff ;  /* 0x7fffffffff107424 */ /* 0x000fe200078e00ff */
[----:B------:R-:W-:Y:S01]  /*10a0*/  ISETP.GE.AND P1, PT, R4, UR17, PT ;  /* 0x0000001104007c0c */ /* 0x000fe2000bf26270 */
[C---:B------:R-:W-:Y:S01]  /*10b0*/  VIADD R4, R0.reuse, 0x680 ;  /* 0x0000068000047836 */ /* 0x040fe20000000000 */
[----:B------:R1:W5:Y:S01]  /*10c0*/  @!P2 LDG.E R19, desc[UR20][R2.64+0xe00] ;  /* 0x000e00140213a981 */ /* 0x000362000c1e1900 */
[----:B------:R-:W-:-:S03]  /*10d0*/  VIADD R5, R0, 0x700 ;  /* 0x0000070000057836 */ /* 0x000fc60000000000 */
[----:B------:R1:W5:Y:S01]  /*10e0*/  @!P3 LDG.E R17, desc[UR20][R2.64+0x1000] ;  /* 0x001000140211b981 */ /* 0x000362000c1e1900 */
[----:B------:R-:W-:Y:S02]  /*10f0*/  ISETP.GE.AND P2, PT, R4, UR17, PT ;  /* 0x0000001104007c0c */ /* 0x000fe4000bf46270 */
[----:B------:R-:W-:Y:S01]  /*1100*/  ISETP.GE.AND P3, PT, R5, UR17, PT ;  /* 0x0000001105007c0c */ /* 0x000fe2000bf66270 */
[----:B------:R1:W5:Y:S01]  /*1110*/  @!P4 LDG.E R16, desc[UR20][R2.64+0x1200] ;  /* 0x001200140210c981 */ /* 0x000362000c1e1900 */
[----:B------:R-:W-:Y:S01]  /*1120*/  ISETP.GE.AND P4, PT, R20, UR17, PT ;  /* 0x0000001114007c0c */ /* 0x000fe2000bf86270 */
[----:B------:R-:W-:Y:S02]  /*1130*/  IMAD.MOV.U32 R9, RZ, RZ, 0x7fffffff ;  /* 0x7fffffffff097424 */ /* 0x000fe400078e00ff */
[----:B------:R-:W-:Y:S02]  /*1140*/  IMAD.MOV.U32 R8, RZ, RZ, 0x7fffffff ;  /* 0x7fffffffff087424 */ /* 0x000fe400078e00ff */
[----:B------:R-:W-:-:S02]  /*1150*/  IMAD.MOV.U32 R5, RZ, RZ, 0x7fffffff ;  /* 0x7fffffffff057424 */ /* 0x000fc400078e00ff */
[----:B------:R-:W-:Y:S01]  /*1160*/  IMAD.MOV.U32 R4, RZ, RZ, 0x7fffffff ;  /* 0x7fffffffff047424 */ /* 0x000fe200078e00ff */
[----:B------:R1:W5:Y:S01]  /*1170*/  @!P5 LDG.E R9, desc[UR20][R2.64+0x1400] ;  /* 0x001400140209d981 */ /* 0x000362000c1e1900 */
[----:B------:R-:W-:Y:S02]  /*1180*/  IMAD.MOV.U32 R6, RZ, RZ, 0x7fffffff ;  /* 0x7fffffffff067424 */ /* 0x000fe400078e00ff */
[----:B------:R-:W-:Y:S01]  /*1190*/  IMAD.MOV.U32 R7, RZ, RZ, 0x7fffffff ;  /* 0x7fffffffff077424 */ /* 0x000fe200078e00ff */
[----:B------:R1:W5:Y:S04]  /*11a0*/  @!P0 LDG.E R8, desc[UR20][R2.64+0x1600] ;  /* 0x0016001402088981 */ /* 0x000368000c1e1900 */
[----:B------:R1:W5:Y:S04]  /*11b0*/  @!P1 LDG.E R5, desc[UR20][R2.64+0x1800] ;  /* 0x0018001402059981 */ /* 0x000368000c1e1900 */
[----:B------:R1:W5:Y:S04]  /*11c0*/  @!P2 LDG.E R4, desc[UR20][R2.64+0x1a00] ;  /* 0x001a00140204a981 */ /* 0x000368000c1e1900 */
[----:B------:R1:W5:Y:S04]  /*11d0*/  @!P3 LDG.E R6, desc[UR20][R2.64+0x1c00] ;  /* 0x001c00140206b981 */ /* 0x000368000c1e1900 */
[----:B------:R1:W5:Y:S02]  /*11e0*/  @!P4 LDG.E R7, desc[UR20][R2.64+0x1e00] ;  /* 0x001e00140207c981 */ /* 0x000364000c1e1900 */
.L_x_143:
[----:B01----:R-:W0:Y:S02]  /*11f0*/  LDC.64 R2, c[0x0][0x398] ;  /* 0x0000e600ff027b82 */ /* 0x003e240000000a00 */
[----:B0-----:R-:W-:-:S13]  /*1200*/  ISETP.GT.AND P0, PT, R3, R2, PT ;  /* 0x000000020300720c */ /* 0x001fda0003f04270 */
[----:B------:R-:W-:Y:S05]  /*1210*/  @!P0 BRA `(.L_x_144) ;  /* 0x0000000800788947 */ /* 0x000fea0003800000 */
[----:B------:R-:W-:Y:S01]  /*1220*/  IMAD.MOV.U32 R2, RZ, RZ, -0x1 ;  /* 0xffffffffff027424 */ /* 0x000fe200078e00ff */
[----:B-----5:R-:W-:Y:S01]  /*1230*/  ISETP.GT.AND P0, PT, R10, -0x1, PT ;  /* 0xffffffff0a00780c */ /* 0x020fe20003f04270 */
[----:B------:R-:W0:Y:S01]  /*1240*/  S2UR UR15, SR_CgaCtaId ;  /* 0x00000000000f79c3 */ /* 0x000e220000008800 */
[----:B------:R-:W-:Y:S01]  /*1250*/  ISETP.GT.AND P1, PT, R11, -0x1, PT ;  /* 0xffffffff0b00780c */ /* 0x000fe20003f24270 */
[----:B------:R-:W-:Y:S01]  /*1260*/  UMOV UR4, 0x400 ;  /* 0x0000040000047882 */ /* 0x000fe20000000000 */
[C---:B------:R-:W-:Y:S01]  /*1270*/  SEL R23, R2.reuse, 0x80000000, !P0 ;  /* 0x8000000002177807 */ /* 0x040fe20004000000 */
[----:B------:R-:W1:Y:S01]  /*1280*/  LDCU UR16, c[0x0][0x398] ;  /* 0x00007300ff1077ac */ /* 0x000e620008000800 */
[----:B------:R-:W-:Y:S02]  /*1290*/  SEL R22, R2, 0x80000000, !P1 ;  /* 0x8000000002167807 */ /* 0x000fe40004800000 */
[----:B------:R-:W-:Y:S02]  /*12a0*/  ISETP.GT.AND P0, PT, R14, -0x1, PT ;  /* 0xffffffff0e00780c */ /* 0x000fe40003f04270 */
[----:B------:R-:W-:-:S02]  /*12b0*/  ISETP.GT.AND P1, PT, R15, -0x1, PT ;  /* 0xffffffff0f00780c */ /* 0x000fc40003f24270 */
[----:B------:R-:W-:Y:S02]  /*12c0*/  ISETP.GT.AND P2, PT, R12, -0x1, PT ;  /* 0xffffffff0c00780c */ /* 0x000fe40003f44270 */
[----:B------:R-:W-:Y:S02]  /*12d0*/  ISETP.GT.AND P3, PT, R13, -0x1, PT ;  /* 0xffffffff0d00780c */ /* 0x000fe40003f64270 */
[----:B------:R-:W-:Y:S02]  /*12e0*/  LOP3.LUT R10, R23, R10, RZ, 0x3c, !PT ;  /* 0x0000000a170a7212 */ /* 0x000fe400078e3cff */
[----:B------:R-:W-:Y:S02]  /*12f0*/  LOP3.LUT R11, R22, R11, RZ, 0x3c, !PT ;  /* 0x0000000b160b7212 */ /* 0x000fe400078e3cff */
[C---:B------:R-:W-:Y:S02]  /*1300*/  SEL R23, R2.reuse, 0x80000000, !P0 ;  /* 0x8000000002177807 */ /* 0x040fe40004000000 */
[----:B------:R-:W-:-:S02]  /*1310*/  SEL R22, R2, 0x80000000, !P1 ;  /* 0x8000000002167807 */ /* 0x000fc40004800000 */
[----:B------:R-:W-:Y:S01]  /*1320*/  ISETP.GT.AND P0, PT, R17, -0x1, PT ;  /* 0xffffffff1100780c */ /* 0x000fe20003f04270 */
[----:B0-----:R-:W-:Y:S01]  /*1330*/  ULEA UR15, UR15, UR4, 0x18 ;  /* 0x000000040f0f7291 */ /* 0x001fe2000f8ec0ff */
[----:B------:R-:W-:Y:S02]  /*1340*/  ISETP.GT.AND P1, PT, R16, -0x1, PT ;  /* 0xffffffff1000780c */ /* 0x000fe40003f24270 */
[C---:B------:R-:W-:Y:S01]  /*1350*/  SEL R25, R2.reuse, 0x80000000, !P2 ;  /* 0x8000000002197807 */ /* 0x040fe20005000000 */
[----:B------:R-:W-:Y:S01]  /*1360*/  UMOV UR4, URZ ;  /* 0x000000ff00047c82 */ /* 0x000fe20008000000 */
[----:B------:R-:W-:Y:S02]  /*1370*/  SEL R24, R2, 0x80000000, !P3 ;  /* 0x8000000002187807 */ /* 0x000fe40005800000 */
[----:B------:R-:W-:Y:S02]  /*1380*/  ISETP.GT.AND P2, PT, R18, -0x1, PT ;  /* 0xffffffff1200780c */ /* 0x000fe40003f44270 */
[----:B------:R-:W-:-:S02]  /*1390*/  ISETP.GT.AND P3, PT, R19, -0x1, PT ;  /* 0xffffffff1300780c */ /* 0x000fc40003f64270 */
[----:B------:R-:W-:Y:S02]  /*13a0*/  LOP3.LUT R14, R23, R14, RZ, 0x3c, !PT ;  /* 0x0000000e170e7212 */ /* 0x000fe400078e3cff */
[----:B------:R-:W-:Y:S02]  /*13b0*/  LOP3.LUT R15, R22, R15, RZ, 0x3c, !PT ;  /* 0x0000000f160f7212 */ /* 0x000fe400078e3cff */
[C---:B------:R-:W-:Y:S02]  /*13c0*/  SEL R22, R2.reuse, 0x80000000, !P0 ;  /* 0x8000000002167807 */ /* 0x040fe40004000000 */
[----:B------:R-:W-:Y:S02]  /*13d0*/  SEL R23, R2, 0x80000000, !P1 ;  /* 0x8000000002177807 */ /* 0x000fe40004800000 */
[----:B------:R-:W-:Y:S02]  /*13e0*/  LOP3.LUT R12, R25, R12, RZ, 0x3c, !PT ;  /* 0x0000000c190c7212 */ /* 0x000fe400078e3cff */
[----:B------:R-:W-:-:S02]  /*13f0*/  LOP3.LUT R13, R24, R13, RZ, 0x3c, !PT ;  /* 0x0000000d180d7212 */ /* 0x000fc400078e3cff */
[----:B------:R-:W-:Y:S02]  /*1400*/  ISETP.GT.AND P0, PT, R8, -0x1, PT ;  /* 0xffffffff0800780c */ /* 0x000fe40003f04270 */
[C---:B------:R-:W-:Y:S02]  /*1410*/  SEL R25, R2.reuse, 0x80000000, !P2 ;  /* 0x8000000002197807 */ /* 0x040fe40005000000 */
[C---:B------:R-:W-:Y:S02]  /*1420*/  SEL R24, R2.reuse, 0x80000000, !P3 ;  /* 0x8000000002187807 */ /* 0x040fe40005800000 */
[----:B------:R-:W-:Y:S02]  /*1430*/  ISETP.GT.AND P2, PT, R9, -0x1, PT ;  /* 0xffffffff0900780c */ /* 0x000fe40003f44270 */
[----:B------:R-:W-:Y:S02]  /*1440*/  LOP3.LUT R16, R23, R16, RZ, 0x3c, !PT ;  /* 0x0000001017107212 */ /* 0x000fe400078e3cff */
[----:B------:R-:W-:-:S02]  /*1450*/  SEL R23, R2, 0x80000000, !P0 ;  /* 0x8000000002177807 */ /* 0x000fc40004000000 */
[----:B------:R-:W-:Y:S02]  /*1460*/  LOP3.LUT R19, R24, R19, RZ, 0x3c, !PT ;  /* 0x0000001318137212 */ /* 0x000fe400078e3cff */
[----:B------:R-:W-:Y:S02]  /*1470*/  ISETP.GT.AND P0, PT, R5, -0x1, PT ;  /* 0xffffffff0500780c */ /* 0x000fe40003f04270 */
[----:B------:R-:W-:Y:S02]  /*1480*/  SEL R24, R2, 0x80000000, !P2 ;  /* 0x8000000002187807 */ /* 0x000fe40005000000 */
[----:B------:R-:W-:Y:S02]  /*1490*/  ISETP.GT.AND P1, PT, R4, -0x1, PT ;  /* 0xffffffff0400780c */ /* 0x000fe40003f24270 */
[----:B------:R-:W-:Y:S02]  /*14a0*/  ISETP.GT.AND P2, PT, R6, -0x1, PT ;  /* 0xffffffff0600780c */ /* 0x000fe40003f44270 */
[----:B------:R-:W-:-:S02]  /*14b0*/  LOP3.LUT R17, R22, R17, RZ, 0x3c, !PT ;  /* 0x0000001116117212 */ /* 0x000fc400078e3cff */
[C---:B------:R-:W-:Y:S02]  /*14c0*/  SEL R22, R2.reuse, 0x80000000, !P0 ;  /* 0x8000000002167807 */ /* 0x040fe40004000000 */
[----:B------:R-:W-:Y:S02]  /*14d0*/  LOP3.LUT R18, R25, R18, RZ, 0x3c, !PT ;  /* 0x0000001219127212 */ /* 0x000fe400078e3cff */
[----:B------:R-:W-:Y:S02]  /*14e0*/  LOP3.LUT R8, R23, R8, RZ, 0x3c, !PT ;  /* 0x0000000817087212 */ /* 0x000fe400078e3cff */
[----:B------:R-:W-:Y:S02]  /*14f0*/  ISETP.GT.AND P0, PT, R7, -0x1, PT ;  /* 0xffffffff0700780c */ /* 0x000fe40003f04270 */
[C---:B------:R-:W-:Y:S02]  /*1500*/  SEL R23, R2.reuse, 0x80000000, !P1 ;  /* 0x8000000002177807 */ /* 0x040fe40004800000 */
[----:B------:R-:W-:-:S02]  /*1510*/  SEL R25, R2, 0x80000000, !P2 ;  /* 0x8000000002197807 */ /* 0x000fc40005000000 */
[----:B------:R-:W-:Y:S02]  /*1520*/  ISETP.NE.AND P1, PT, R10, 0x7fffffff, PT ;  /* 0x7fffffff0a00780c */ /* 0x000fe40003f25270 */
[----:B------:R-:W-:Y:S02]  /*1530*/  ISETP.NE.AND P2, PT, R11, 0x7fffffff, PT ;  /* 0x7fffffff0b00780c */ /* 0x000fe40003f45270 */
[----:B------:R-:W-:Y:S02]  /*1540*/  ISETP.NE.AND P3, PT, R12, 0x7fffffff, PT ;  /* 0x7fffffff0c00780c */ /* 0x000fe40003f65270 */
[----:B------:R-:W-:Y:S02]  /*1550*/  ISETP.NE.AND P4, PT, R13, 0x7fffffff, PT ;  /* 0x7fffffff0d00780c */ /* 0x000fe40003f85270 */
[----:B------:R-:W-:Y:S02]  /*1560*/  LOP3.LUT R5, R22, R5, RZ, 0x3c, !PT ;  /* 0x0000000516057212 */ /* 0x000fe400078e3cff */
[----:B------:R-:W-:-:S02]  /*1570*/  SEL R22, R2, 0x80000000, !P0 ;  /* 0x8000000002167807 */ /* 0x000fc40004000000 */
[----:B------:R-:W-:Y:S02]  /*1580*/  SEL R10, R10, 0x80000000, P1 ;  /* 0x800000000a0a7807 */ /* 0x000fe40000800000 */
[----:B------:R-:W-:Y:S02]  /*1590*/  SEL R11, R11, 0x80000000, P2 ;  /* 0x800000000b0b7807 */ /* 0x000fe40001000000 */
[----:B------:R-:W-:Y:S02]  /*15a0*/  SEL R12, R12, 0x80000000, P3 ;  /* 0x800000000c0c7807 */ /* 0x000fe40001800000 */
[----:B------:R-:W-:Y:S02]  /*15b0*/  SEL R13, R13, 0x80000000, P4 ;  /* 0x800000000d0d7807 */ /* 0x000fe40002000000 */
[----:B------:R-:W-:Y:S02]  /*15c0*/  ISETP.NE.AND P5, PT, R14, 0x7fffffff, PT ;  /* 0x7fffffff0e00780c */ /* 0x000fe40003fa5270 */
[----:B------:R-:W-:-:S02]  /*15d0*/  ISETP.NE.AND P0, PT, R15, 0x7fffffff, PT ;  /* 0x7fffffff0f00780c */ /* 0x000fc40003f05270 */
[----:B------:R-:W-:Y:S02]  /*15e0*/  ISETP.NE.AND P1, PT, R18, 0x7fffffff, PT ;  /* 0x7fffffff1200780c */ /* 0x000fe40003f25270 */
[----:B------:R-:W-:Y:S02]  /*15f0*/  ISETP.NE.AND P2, PT, R19, 0x7fffffff, PT ;  /* 0x7fffffff1300780c */ /* 0x000fe40003f45270 */
[----:B------:R-:W-:Y:S02]  /*1600*/  ISETP.NE.AND P3, PT, R17, 0x7fffffff, PT ;  /* 0x7fffffff1100780c */ /* 0x000fe40003f65270 */
[----:B------:R-:W-:Y:S02]  /*1610*/  ISETP.NE.AND P4, PT, R16, 0x7fffffff, PT ;  /* 0x7fffffff1000780c */ /* 0x000fe40003f85270 */
[----:B------:R-:W-:Y:S02]  /*1620*/  LOP3.LUT R9, R24, R9, RZ, 0x3c, !PT ;  /* 0x0000000918097212 */ /* 0x000fe400078e3cff */
[----:B------:R-:W-:-:S02]  /*1630*/  LOP3.LUT R4, R23, R4, RZ, 0x3c, !PT ;  /* 0x0000000417047212 */ /* 0x000fc400078e3cff */
[----:B------:R-:W-:Y:S02]  /*1640*/  LOP3.LUT R6, R25, R6, RZ, 0x3c, !PT ;  /* 0x0000000619067212 */ /* 0x000fe400078e3cff */
[----:B------:R-:W-:Y:S02]  /*1650*/  LOP3.LUT R7, R22, R7, RZ, 0x3c, !PT ;  /* 0x0000000716077212 */ /* 0x000fe400078e3cff */
[----:B------:R-:W-:Y:S02]  /*1660*/  SEL R14, R14, 0x80000000, P5 ;  /* 0x800000000e0e7807 */ /* 0x000fe40002800000 */
[----:B------:R-:W-:Y:S02]  /*1670*/  SEL R15, R15, 0x80000000, P0 ;  /* 0x800000000f0f7807 */ /* 0x000fe40000000000 */
[----:B------:R-:W-:Y:S02]  /*1680*/  SEL R18, R18, 0x80000000, P1 ;  /* 0x8000000012127807 */ /* 0x000fe40000800000 */
[----:B------:R-:W-:-:S02]  /*1690*/  SEL R19, R19, 0x80000000, P2 ;  /* 0x8000000013137807 */ /* 0x000fc40001000000 */
[----:B------:R-:W-:Y:S02]  /*16a0*/  SEL R17, R17, 0x80000000, P3 ;  /* 0x8000000011117807 */ /* 0x000fe40001800000 */
[----:B------:R-:W-:Y:S02]  /*16b0*/  SEL R16, R16, 0x80000000, P4 ;  /* 0x8000000010107807 */ /* 0x000fe40002000000 */
[----:B------:R-:W-:Y:S02]  /*16c0*/  ISETP.NE.AND P5, PT, R9, 0x7fffffff, PT ;  /* 0x7fffffff0900780c */ /* 0x000fe40003fa5270 */
[----:B------:R-:W-:Y:S02]  /*16d0*/  ISETP.NE.AND P0, PT, R8, 0x7fffffff, PT ;  /* 0x7fffffff0800780c */ /* 0x000fe40003f05270 */
[----:B------:R-:W-:Y:S02]  /*16e0*/  ISETP.NE.AND P1, PT, R5, 0x7fffffff, PT ;  /* 0x7fffffff0500780c */ /* 0x000fe40003f25270 */
[----:B------:R-:W-:-:S02]  /*16f0*/  ISETP.NE.AND P2, PT, R4, 0x7fffffff, PT ;  /* 0x7fffffff0400780c */ /* 0x000fc40003f45270 */
[----:B------:R-:W-:Y:S02]  /*1700*/  ISETP.NE.AND P3, PT, R6, 0x7fffffff, PT ;  /* 0x7fffffff0600780c */ /* 0x000fe40003f65270 */
[----:B------:R-:W-:Y:S02]  /*1710*/  ISETP.NE.AND P4, PT, R7, 0x7fffffff, PT ;  /* 0x7fffffff0700780c */ /* 0x000fe40003f85270 */
[----:B------:R-:W-:Y:S02]  /*1720*/  SEL R9, R9, 0x80000000, P5 ;  /* 0x8000000009097807 */ /* 0x000fe40002800000 */
[----:B------:R-:W-:Y:S02]  /*1730*/  SEL R8, R8, 0x80000000, P0 ;  /* 0x8000000008087807 */ /* 0x000fe40000000000 */
[----:B------:R-:W-:Y:S02]  /*1740*/  SEL R5, R5, 0x80000000, P1 ;  /* 0x8000000005057807 */ /* 0x000fe40000800000 */
[----:B------:R-:W-:-:S02]  /*1750*/  SEL R4, R4, 0x80000000, P2 ;  /* 0x8000000004047807 */ /* 0x000fc40001000000 */
[----:B------:R-:W-:Y:S02]  /*1760*/  SEL R6, R6, 0x80000000, P3 ;  /* 0x8000000006067807 */ /* 0x000fe40001800000 */
[----:B-1----:R-:W-:-:S07]  /*1770*/  SEL R7, R7, 0x80000000, P4 ;  /* 0x8000000007077807 */ /* 0x002fce0002000000 */
.L_x_145:
[----:B------:R-:W-:Y:S01]  /*1780*/  IMAD R22, RZ, RZ, -UR16 ;  /* 0x80000010ff167e24 */ /* 0x000fe2000f8e02ff */
[----:B0-----:R-:W-:Y:S01]  /*1790*/  SHF.R.U32.HI R25, RZ, UR16, R10 ;  /* 0x00000010ff197c19 */ /* 0x001fe2000801160a */
[----:B------:R-:W-:Y:S01]  /*17a0*/  ULEA UR17, UR4, UR15, 0xa ;  /* 0x0000000f04117291 */ /* 0x000fe2000f8e50ff */
[----:B------:R-:W-:Y:S01]  /*17b0*/  SHF.R.U32.HI R27, RZ, UR16, R12 ;  /* 0x00000010ff1b7c19 */ /* 0x000fe2000801160c */
[----:B------:R-:W-:Y:S01]  /*17c0*/  UIADD3 UR4, UPT, UPT, UR4, 0x1, URZ ;  /* 0x0000000104047890 */ /* 0x000fe2000fffe0ff */
[----:B------:R-:W-:Y:S02]  /*17d0*/  VIADDMNMX R23, R22, R3, 0x8, PT ;  /* 0x0000000816177446 */ /* 0x000fe40003800103 */
[----:B------:R-:W-:Y:S02]  /*17e0*/  SHF.R.U32.HI R29, RZ, UR16, R13 ;  /* 0x00000010ff1d7c19 */ /* 0x000fe4000801160d */
[----:B------:R-:W-:Y:S02]  /*17f0*/  SHF.L.U32 R22, R2, R23, RZ ;  /* 0x0000001702167219 */ /* 0x000fe400000006ff */
[----:B------:R-:W-:-:S02]  /*1800*/  SHF.R.U32.HI R23, RZ, UR16, R11 ;  /* 0x00000010ff177c19 */ /* 0x000fc4000801160b */
[-C--:B------:R-:W-:Y:S02]  /*1810*/  LOP3.LUT R25, R25, R22.reuse, RZ, 0x30, !PT ;  /* 0x0000001619197212 */ /* 0x080fe400078e30ff */
[-C--:B------:R-:W-:Y:S02]  /*1820*/  LOP3.LUT R23, R23, R22.reuse, RZ, 0x30, !PT ;  /* 0x0000001617177212 */ /* 0x080fe400078e30ff */
[----:B------:R-:W-:Y:S02]  /*1830*/  LOP3.LUT R27, R27, R22, RZ, 0x30, !PT ;  /* 0x000000161b1b7212 */ /* 0x000fe400078e30ff */
[----:B------:R-:W-:Y:S02]  /*1840*/  LEA R25, R25, UR17, 0x2 ;  /* 0x0000001119197c11 */ /* 0x000fe4000f8e10ff */
[----:B------:R-:W-:Y:S02]  /*1850*/  LEA R23, R23, UR17, 0x2 ;  /* 0x0000001117177c11 */ /* 0x000fe4000f8e10ff */
[----:B------:R-:W-:Y:S01]  /*1860*/  LEA R27, R27, UR17, 0x2 ;  /* 0x000000111b1b7c11 */ /* 0x000fe2000f8e10ff */
[----:B------:R0:W-:Y:S01]  /*1870*/  ATOMS.POPC.INC.32 RZ, [R25+URZ] ;  /* 0x0000000019ff7f8c */ /* 0x0001e2000d8000ff */
[----:B------:R-:W-:-:S02]  /*1880*/  SHF.R.U32.HI R24, RZ, UR16, R14 ;  /* 0x00000010ff187c19 */ /* 0x000fc4000801160e */
[----:B------:R-:W-:Y:S01]  /*1890*/  SHF.R.U32.HI R26, RZ, UR16, R15 ;  /* 0x00000010ff1a7c19 */ /* 0x000fe2000801160f */
[----:B------:R1:W-:Y:S01]  /*18a0*/  ATOMS.POPC.INC.32 RZ, [R23+URZ] ;  /* 0x0000000017ff7f8c */ /* 0x0003e2000d8000ff */
[-C--:B------:R-:W-:Y:S02]  /*18b0*/  LOP3.LUT R29, R29, R22.reuse, RZ, 0x30, !PT ;  /* 0x000000161d1d7212 */ /* 0x080fe400078e30ff */
[-C--:B------:R-:W-:Y:S01]  /*18c0*/  LOP3.LUT R24, R24, R22.reuse, RZ, 0x30, !PT ;  /* 0x0000001618187212 */ /* 0x080fe200078e30ff */
[----:B------:R2:W-:Y:S01]  /*18d0*/  ATOMS.POPC.INC.32 RZ, [R27+URZ] ;  /* 0x000000001bff7f8c */ /* 0x0005e2000d8000ff */
[----:B0-----:R-:W-:Y:S02]  /*18e0*/  SHF.R.U32.HI R25, RZ, UR16, R19 ;  /* 0x00000010ff197c19 */ /* 0x001fe40008011613 */
[----:B------:R-:W-:Y:S02]  /*18f0*/  LOP3.LUT R26, R26, R22, RZ, 0x30, !PT ;  /* 0x000000161a1a7212 */ /* 0x000fe400078e30ff */
[----:B-1----:R-:W-:-:S02]  /*1900*/  SHF.R.U32.HI R23, RZ, UR16, R18 ;  /* 0x00000010ff177c19 */ /* 0x002fc40008011612 */
[----:B------:R-:W-:Y:S02]  /*1910*/  LEA R29, R29, UR17, 0x2 ;  /* 0x000000111d1d7c11 */ /* 0x000fe4000f8e10ff */
[----:B--2---:R-:W-:Y:S02]  /*1920*/  SHF.R.U32.HI R27, RZ, UR16, R17 ;  /* 0x00000010ff1b7c19 */ /* 0x004fe40008011611 */
[-C--:B------:R-:W-:Y:S01]  /*1930*/  LOP3.LUT R23, R23, R22.reuse, RZ, 0x30, !PT ;  /* 0x0000001617177212 */ /* 0x080fe200078e30ff */
[----:B------:R0:W-:Y:S01]  /*1940*/  ATOMS.POPC.INC.32 RZ, [R29+URZ] ;  /* 0x000000001dff7f8c */ /* 0x0001e2000d8000ff */
[-C--:B------:R-:W-:Y:S02]  /*1950*/  LOP3.LUT R25, R25, R22.reuse, RZ, 0x30, !PT ;  /* 0x0000001619197212 */ /* 0x080fe400078e30ff */
[----:B------:R-:W-:Y:S02]  /*1960*/  LEA R24, R24, UR17, 0x2 ;  /* 0x0000001118187c11 */ /* 0x000fe4000f8e10ff */
[----:B------:R-:W-:-:S02]  /*1970*/  LOP3.LUT R27, R27, R22, RZ, 0x30, !PT ;  /* 0x000000161b1b7212 */ /* 0x000fc400078e30ff */
[----:B------:R-:W-:Y:S01]  /*1980*/  LEA R26, R26, UR17, 0x2 ;  /* 0x000000111a1a7c11 */ /* 0x000fe2000f8e10ff */
[----:B------:R1:W-:Y:S01]  /*1990*/  ATOMS.POPC.INC.32 RZ, [R24+URZ] ;  /* 0x0000000018ff7f8c */ /* 0x0003e2000d8000ff */
[----:B------:R-:W-:Y:S02]  /*19a0*/  LEA R23, R23, UR17, 0x2 ;  /* 0x0000001117177c11 */ /* 0x000fe4000f8e10ff */
[----:B------:R-:W-:Y:S01]  /*19b0*/  LEA R25, R25, UR17, 0x2 ;  /* 0x0000001119197c11 */ /* 0x000fe2000f8e10ff */
[----:B------:R2:W-:Y:S01]  /*19c0*/  ATOMS.POPC.INC.32 RZ, [R26+URZ] ;  /* 0x000000001aff7f8c */ /* 0x0005e2000d8000ff */
[----:B------:R-:W-:Y:S02]  /*19d0*/  LEA R27, R27, UR17, 0x2 ;  /* 0x000000111b1b7c11 */ /* 0x000fe4000f8e10ff */
[----:B0-----:R-:W-:Y:S01]  /*19e0*/  SHF.R.U32.HI R29, RZ, UR16, R16 ;  /* 0x00000010ff1d7c19 */ /* 0x001fe20008011610 */
[----:B------:R0:W-:Y:S01]  /*19f0*/  ATOMS.POPC.INC.32 RZ, [R23+URZ] ;  /* 0x0000000017ff7f8c */ /* 0x0001e2000d8000ff */
[----:B-1----:R-:W-:-:S02]  /*1a00*/  SHF.R.U32.HI R24, RZ, UR16, R9 ;  /* 0x00000010ff187c19 */ /* 0x002fc40008011609 */
[----:B------:R-:W-:Y:S01]  /*1a10*/  SHF.R.U32.HI R28, RZ, UR16, R7 ;  /* 0x00000010ff1c7c19 */ /* 0x000fe20008011607 */
[----:B------:R1:W-:Y:S01]  /*1a20*/  ATOMS.POPC.INC.32 RZ, [R25+URZ] ;  /* 0x0000000019ff7f8c */ /* 0x0003e2000d8000ff */
[----:B--2---:R-:W-:Y:S02]  /*1a30*/  SHF.R.U32.HI R26, RZ, UR16, R8 ;  /* 0x00000010ff1a7c19 */ /* 0x004fe40008011608 */
[-C--:B------:R-:W-:Y:S01]  /*1a40*/  LOP3.LUT R29, R29, R22.reuse, RZ, 0x30, !PT ;  /* 0x000000161d1d7212 */ /* 0x080fe200078e30ff */
[----:B------:R2:W-:Y:S01]  /*1a50*/  ATOMS.POPC.INC.32 RZ, [R27+URZ] ;  /* 0x000000001bff7f8c */ /* 0x0005e2000d8000ff */
[----:B0-----:R-:W-:Y:S02]  /*1a60*/  SHF.R.U32.HI R23, RZ, UR16, R5 ;  /* 0x00000010ff177c19 */ /* 0x001fe40008011605 */
[----:B------:R-:W-:Y:S02]  /*1a70*/  LOP3.LUT R24, R24, R22, RZ, 0x30, !PT ;  /* 0x0000001618187212 */ /* 0x000fe400078e30ff */
[----:B-1----:R-:W-:-:S02]  /*1a80*/  SHF.R.U32.HI R25, RZ, UR16, R4 ;  /* 0x00000010ff197c19 */ /* 0x002fc40008011604 */
[-C--:B------:R-:W-:Y:S02]  /*1a90*/  LOP3.LUT R26, R26, R22.reuse, RZ, 0x30, !PT ;  /* 0x000000161a1a7212 */ /* 0x080fe400078e30ff */
[----:B--2---:R-:W-:Y:S01]  /*1aa0*/  SHF.R.U32.HI R27, RZ, UR16, R6 ;  /* 0x00000010ff1b7c19 */ /* 0x004fe20008011606 */
[----:B------:R-:W-:Y:S01]  /*1ab0*/  UIADD3 UR16, UPT, UPT, UR16, 0x8, URZ ;  /* 0x0000000810107890 */ /* 0x000fe2000fffe0ff */
[-C--:B------:R-:W-:Y:S02]  /*1ac0*/  LOP3.LUT R23, R23, R22.reuse, RZ, 0x30, !PT ;  /* 0x0000001617177212 */ /* 0x080fe400078e30ff */
[----:B------:R-:W-:Y:S02]  /*1ad0*/  LEA R29, R29, UR17, 0x2 ;  /* 0x000000111d1d7c11 */ /* 0x000fe4000f8e10ff */
[----:B------:R-:W-:Y:S02]  /*1ae0*/  LOP3.LUT R25, R25, R22, RZ, 0x30, !PT ;  /* 0x0000001619197212 */ /* 0x000fe400078e30ff */
[----:B------:R-:W-:Y:S01]  /*1af0*/  ISETP.LE.AND P0, PT, R3, UR16, PT ;  /* 0x0000001003007c0c */ /* 0x000fe2000bf03270 */
[----:B------:R0:W-:Y:S01]  /*1b00*/  ATOMS.POPC.INC.32 RZ, [R29+URZ] ;  /* 0x000000001dff7f8c */ /* 0x0001e2000d8000ff */
[----:B------:R-:W-:-:S02]  /*1b10*/  LEA R24, R24, UR17, 0x2 ;  /* 0x0000001118187c11 */ /* 0x000fc4000f8e10ff */
[-C--:B------:R-:W-:Y:S02]  /*1b20*/  LOP3.LUT R27, R27, R22.reuse, RZ, 0x30, !PT ;  /* 0x000000161b1b7212 */ /* 0x080fe400078e30ff */
[----:B------:R-:W-:Y:S01]  /*1b30*/  LEA R26, R26, UR17, 0x2 ;  /* 0x000000111a1a7c11 */ /* 0x000fe2000f8e10ff */
[----:B------:R0:W-:Y:S01]  /*1b40*/  ATOMS.POPC.INC.32 RZ, [R24+URZ] ;  /* 0x0000000018ff7f8c */ /* 0x0001e2000d8000ff */
[----:B------:R-:W-:Y:S02]  /*1b50*/  LOP3.LUT R28, R28, R22, RZ, 0x30, !PT ;  /* 0x000000161c1c7212 */ /* 0x000fe400078e30ff */
[----:B------:R-:W-:Y:S01]  /*1b60*/  LEA R23, R23, UR17, 0x2 ;  /* 0x0000001117177c11 */ /* 0x000fe2000f8e10ff */
[----:B------:R0:W-:Y:S01]  /*1b70*/  ATOMS.POPC.INC.32 RZ, [R26+URZ] ;  /* 0x000000001aff7f8c */ /* 0x0001e2000d8000ff */
[----:B------:R-:W-:Y:S02]  /*1b80*/  LEA R25, R25, UR17, 0x2 ;  /* 0x0000001119197c11 */ /* 0x000fe4000f8e10ff */
[----:B------:R-:W-:Y:S01]  /*1b90*/  LEA R27, R27, UR17, 0x2 ;  /* 0x000000111b1b7c11 */ /* 0x000fe2000f8e10ff */
[----:B------:R0:W-:Y:S01]  /*1ba0*/  ATOMS.POPC.INC.32 RZ, [R23+URZ] ;  /* 0x0000000017ff7f8c */ /* 0x0001e2000d8000ff */
[----:B------:R-:W-:-:S03]  /*1bb0*/  LEA R28, R28, UR17, 0x2 ;  /* 0x000000111c1c7c11 */ /* 0x000fc6000f8e10ff */
[----:B------:R0:W-:Y:S04]  /*1bc0*/  ATOMS.POPC.INC.32 RZ, [R25+URZ] ;  /* 0x0000000019ff7f8c */ /* 0x0001e8000d8000ff */
[----:B------:R0:W-:Y:S04]  /*1bd0*/  ATOMS.POPC.INC.32 RZ, [R27+URZ] ;  /* 0x000000001bff7f8c */ /* 0x0001e8000d8000ff */
[----:B------:R0:W-:Y:S01]  /*1be0*/  ATOMS.POPC.INC.32 RZ, [R28+URZ] ;  /* 0x000000001cff7f8c */ /* 0x0001e2000d8000ff */
[----:B------:R-:W-:Y:S05]  /*1bf0*/  @!P0 BRA `(.L_x_145) ;  /* 0xfffffff800e08947 */ /* 0x000fea000383ffff */
.L_x_144:
[----:B------:R-:W-:Y:S05]  /*1c00*/  BRA.U !UP0, `(.L_x_146) ;  /* 0xffffffed08dc7547 */ /* 0x000fea000b83ffff */
.L_x_141:
[----:B------:R-:W-:Y:S01]  /*1c10*/  BAR.SYNC.DEFER_BLOCKING 0x0 ;  /* 0x0000000000007b1d */ /* 0x000fe20000010000 */
[----:B------:R-:W-:-:S05]  /*1c20*/  ISETP.NE.AND P0, PT, R21, RZ, PT ;  /* 0x000000ff1500720c */ /* 0x000fca0003f05270 */
[----:B------:R-:W-:Y:S08]  /*1c30*/  BSSY.RECONVERGENT B0, `(.L_x_147) ;  /* 0x0000167000007945 */ /* 0x000ff00003800200 */
[----:B------:R-:W-:Y:S05]  /*1c40*/  @P0 BRA `(.L_x_148) ;  /* 0x0000001400940947 */ /* 0x000fea0003800000 */
[----:B------:R-:W0:Y:S01]  /*1c50*/  S2UR UR5, SR_CgaCtaId ;  /* 0x00000000000579c3 */ /* 0x000e220000008800 */
[----:B------:R-:W-:Y:S01]  /*1c60*/  UISETP.GE.U32.AND UP0, UPT, UR22, 0x7, UPT ;  /* 0x000000071600788c */ /* 0x000fe2000bf06070 */
[----:B-----5:R-:W-:Y:S01]  /*1c70*/  IMAD.MOV.U32 R5, RZ, RZ, RZ ;  /* 0x000000ffff057224 */ /* 0x020fe200078e00ff */
[----:B------:R-:W-:Y:S02]  /*1c80*/  UMOV UR4, 0x400 ;  /* 0x0000040000047882 */ /* 0x000fe40000000000 */
[----:B0-----:R-:W-:-:S06]  /*1c90*/  ULEA UR4, UR5, UR4, 0x18 ;  /* 0x0000000405047291 */ /* 0x001fcc000f8ec0ff */
[----:B--23--:R-:W-:Y:S01]  /*1ca0*/  LEA R2, R0, UR4, 0x2 ;  /* 0x0000000400027c11 */ /* 0x00cfe2000f8e10ff */
[----:B------:R-:W-:Y:S06]  /*1cb0*/  BRA.U !UP0, `(.L_x_149) ;  /* 0x00000005085c7547 */ /* 0x000fec000b800000 */
[----:B-1----:R-:W0:Y:S01]  /*1cc0*/  LDC.64 R4, c[0x0][0x380] ;  /* 0x0000e000ff047b82 */ /* 0x002e220000000a00 */
[----:B----4-:R-:W-:-:S07]  /*1cd0*/  IMAD.MOV.U32 R3, RZ, RZ, RZ ;  /* 0x000000ffff037224 */ /* 0x010fce00078e00ff */
.L_x_166:
[----:B----4-:R-:W-:Y:S01]  /*1ce0*/  IMAD R7, R3, 0x400, R2 ;  /* 0x0000040003077824 */ /* 0x010fe200078e0202 */
[----:B------:R-:W-:Y:S04]  /*1cf0*/  BSSY.RECONVERGENT B1, `(.L_x_150) ;  /* 0x000000f000017945 */ /* 0x000fe80003800200 */
[----:B01----:R-:W1:Y:S04]  /*1d00*/  LDS R18, [R7] ;  /* 0x0000000007127984 */ /* 0x003e680000000800 */
[----:B--23--:R2:W3:Y:S04]  /*1d10*/  LDS R9, [R7+0x400] ;  /* 0x0004000007097984 */ /* 0x00c4e80000000800 */
[----:B------:R2:W4:Y:S04]  /*1d20*/  LDS R22, [R7+0x800] ;  /* 0x0008000007167984 */ /* 0x0005280000000800 */
[----:B------:R2:W0:Y:S04]  /*1d30*/  LDS R14, [R7+0xc00] ;  /* 0x000c0000070e7984 */ /* 0x0004280000000800 */
[----:B------:R2:W0:Y:S04]  /*1d40*/  LDS R12, [R7+0x1000] ;  /* 0x00100000070c7984 */ /* 0x0004280000000800 */
[----:B------:R2:W0:Y:S04]  /*1d50*/  LDS R6, [R7+0x1400] ;  /* 0x0014000007067984 */ /* 0x0004280000000800 */
[----:B------:R2:W0:Y:S04]  /*1d60*/  LDS R8, [R7+0x1800] ;  /* 0x0018000007087984 */ /* 0x0004280000000800 */
[----:B------:R2:W0:Y:S01]  /*1d70*/  LDS R10, [R7+0x1c00] ;  /* 0x001c0000070a7984 */ /* 0x0004220000000800 */
[----:B-1----:R-:W-:-:S13]  /*1d80*/  ISETP.NE.AND P0, PT, R18, RZ, PT ;  /* 0x000000ff1200720c */ /* 0x002fda0003f05270 */
[----:B--234-:R-:W-:Y:S05]  /*1d90*/  @!P0 BRA `(.L_x_151) ;  /* 0x0000000000108947 */ /* 0x01cfea0003800000 */
[----:B------:R-:W-:Y:S02]  /*1da0*/  IMAD R17, R3, 0x100, R0 ;  /* 0x0000010003117824 */ /* 0x000fe400078e0200 */
[----:B------:R-:W-:Y:S02]  /*1db0*/  IMAD.MOV.U32 R19, RZ, RZ, RZ ;  /* 0x000000ffff137224 */ /* 0x000fe400078e00ff */
[----:B0-----:R-:W-:-:S05]  /*1dc0*/  IMAD.WIDE.U32 R16, R17, 0x8, R4 ;  /* 0x0000000811107825 */ /* 0x001fca00078e0004 */
[----:B------:R1:W-:Y:S02]  /*1dd0*/  REDG.E.ADD.64.STRONG.GPU desc[UR20][R16.64], R18 ;  /* 0x000000121000798e */ /* 0x0003e4000c12e514 */
.L_x_151:
[----:B------:R-:W-:Y:S05]  /*1de0*/  BSYNC.RECONVERGENT B1 ;  /* 0x0000000000017941 */ /* 0x000fea0003800200 */
.L_x_150:
[----:B------:R-:W-:Y:S01]  /*1df0*/  ISETP.NE.AND P6, PT, R9, RZ, PT ;  /* 0x000000ff0900720c */ /* 0x000fe20003fc5270 */
[----:B------:R-:W-:Y:S01]  /*1e00*/  BSSY.RECONVERGENT B1, `(.L_x_152) ;  /* 0x000000e000017945 */ /* 0x000fe20003800200 */
[----:B------:R-:W-:Y:S02]  /*1e10*/  ISETP.NE.AND P0, PT, R22, RZ, PT ;  /* 0x000000ff1600720c */ /* 0x000fe40003f05270 */
[----:B0-----:R-:W-:Y:S02]  /*1e20*/  ISETP.NE.AND P1, PT, R14, RZ, PT ;  /* 0x000000ff0e00720c */ /* 0x001fe40003f25270 */
[----:B------:R-:W-:Y:S02]  /*1e30*/  ISETP.NE.AND P2, PT, R12, RZ, PT ;  /* 0x000000ff0c00720c */ /* 0x000fe40003f45270 */
[----:B------:R-:W-:Y:S02]  /*1e40*/  ISETP.NE.AND P3, PT, R6, RZ, PT ;  /* 0x000000ff0600720c */ /* 0x000fe40003f65270 */
[----:B------:R-:W-:-:S02]  /*1e50*/  ISETP.NE.AND P4, PT, R8, RZ, PT ;  /* 0x000000ff0800720c */ /* 0x000fc40003f85270 */
[----:B------:R-:W-:Y:S01]  /*1e60*/  ISETP.NE.AND P5, PT, R10, RZ, PT ;  /* 0x000000ff0a00720c */ /* 0x000fe20003fa5270 */
[----:B------:R-:W-:-:S12]  /*1e70*/  @!P6 BRA `(.L_x_153) ;  /* 0x000000000018e947 */ /* 0x000fd80003800000 */
[----:B-1----:R-:W-:Y:S02]  /*1e80*/  IMAD R17, R3, 0x100, R0 ;  /* 0x0000010003117824 */ /* 0x002fe400078e0200 */
[----:B------:R-:W-:Y:S02]  /*1e90*/  IMAD.MOV.U32 R18, RZ, RZ, R9 ;  /* 0x000000ffff127224 */ /* 0x000fe400078e0009 */
[----:B------:R-:W-:Y:S02]  /*1ea0*/  VIADD R17, R17, 0x100 ;  /* 0x0000010011117836 */ /* 0x000fe40000000000 */
[----:B------:R-:W-:Y:S02]  /*1eb0*/  IMAD.MOV.U32 R19, RZ, RZ, RZ ;  /* 0x000000ffff137224 */ /* 0x000fe400078e00ff */
[----:B------:R-:W-:-:S05]  /*1ec0*/  IMAD.WIDE.U32 R16, R17, 0x8, R4 ;  /* 0x0000000811107825 */ /* 0x000fca00078e0004 */
[----:B------:R0:W-:Y:S02]  /*1ed0*/  REDG.E.ADD.64.STRONG.GPU desc[UR20][R16.64], R18 ;  /* 0x000000121000798e */ /* 0x0001e4000c12e514 */
.L_x_153:
[----:B------:R-:W-:Y:S05]  /*1ee0*/  BSYNC.RECONVERGENT B1 ;  /* 0x0000000000017941 */ /* 0x000fea0003800200 */
.L_x_152:
[----:B------:R-:W-:Y:S04]  /*1ef0*/  BSSY.RECONVERGENT B1, `(.L_x_154) ;  /* 0x0000007000017945 */ /* 0x000fe80003800200 */
[----:B------:R-:W-:Y:S05]  /*1f00*/  @!P0 BRA `(.L_x_155) ;  /* 0x0000000000148947 */ /* 0x000fea0003800000 */
[----:B01----:R-:W-:Y:S02]  /*1f10*/  IMAD R17, R3, 0x100, R0 ;  /* 0x0000010003117824 */ /* 0x003fe400078e0200 */
[----:B------:R-:W-:Y:S02]  /*1f20*/  IMAD.MOV.U32 R23, RZ, RZ, RZ ;  /* 0x000000ffff177224 */ /* 0x000fe400078e00ff */
[----:B------:R-:W-:-:S04]  /*1f30*/  VIADD R17, R17, 0x200 ;  /* 0x0000020011117836 */ /* 0x000fc80000000000 */
[----:B------:R-:W-:-:S05]  /*1f40*/  IMAD.WIDE.U32 R16, R17, 0x8, R4 ;  /* 0x0000000811107825 */ /* 0x000fca00078e0004 */
[----:B------:R2:W-:Y:S02]  /*1f50*/  REDG.E.ADD.64.STRONG.GPU desc[UR20][R16.64], R22 ;  /* 0x000000161000798e */ /* 0x0005e4000c12e514 */
.L_x_155:
[----:B------:R-:W-:Y:S05]  /*1f60*/  BSYNC.RECONVERGENT B1 ;  /* 0x0000000000017941 */ /* 0x000fea0003800200 */
.L_x_154:
[----:B------:R-:W-:Y:S04]  /*1f70*/  BSSY.RECONVERGENT B1, `(.L_x_156) ;  /* 0x0000007000017945 */ /* 0x000fe80003800200 */
[----:B------:R-:W-:Y:S05]  /*1f80*/  @!P1 BRA `(.L_x_157) ;  /* 0x0000000000149947 */ /* 0x000fea0003800000 */
[----:B012---:R-:W-:Y:S02]  /*1f90*/  IMAD R17, R3, 0x100, R0 ;  /* 0x0000010003117824 */ /* 0x007fe400078e0200 */
[----:B------:R-:W-:Y:S02]  /*1fa0*/  IMAD.MOV.U32 R15, RZ, RZ, RZ ;  /* 0x000000ffff0f7224 */ /* 0x000fe400078e00ff */
[----:B------:R-:W-:-:S04]  /*1fb0*/  VIADD R17, R17, 0x300 ;  /* 0x0000030011117836 */ /* 0x000fc80000000000 */
[----:B------:R-:W-:-:S05]  /*1fc0*/  IMAD.WIDE.U32 R16, R17, 0x8, R4 ;  /* 0x0000000811107825 */ /* 0x000fca00078e0004 */
[----:B------:R3:W-:Y:S02]  /*1fd0*/  REDG.E.ADD.64.STRONG.GPU desc[UR20][R16.64], R14 ;  /* 0x0000000e1000798e */ /* 0x0007e4000c12e514 */
.L_x_157:
[----:B------:R-:W-:Y:S05]  /*1fe0*/  BSYNC.RECONVERGENT B1 ;  /* 0x0000000000017941 */ /* 0x000fea0003800200 */
.L_x_156:
[----:B------:R-:W-:Y:S04]  /*1ff0*/  BSSY.RECONVERGENT B1, `(.L_x_158) ;  /* 0x0000007000017945 */ /* 0x000fe80003800200 */
[----:B------:R-:W-:Y:S05]  /*2000*/  @!P2 BRA `(.L_x_159) ;  /* 0x000000000014a947 */ /* 0x000fea0003800000 */
[----:B---3--:R-:W-:Y:S02]  /*2010*/  IMAD R15, R3, 0x100, R0 ;  /* 0x00000100030f7824 */ /* 0x008fe400078e0200 */
[----:B------:R-:W-:Y:S02]  /*2020*/  IMAD.MOV.U32 R13, RZ, RZ, RZ ;  /* 0x000000ffff0d7224 */ /* 0x000fe400078e00ff */
[----:B------:R-:W-:-:S04]  /*2030*/  VIADD R15, R15, 0x400 ;  /* 0x000004000f0f7836 */ /* 0x000fc80000000000 */
[----:B------:R-:W-:-:S05]  /*2040*/  IMAD.WIDE.U32 R14, R15, 0x8, R4 ;  /* 0x000000080f0e7825 */ /* 0x000fca00078e0004 */
[----:B------:R4:W-:Y:S02]  /*2050*/  REDG.E.ADD.64.STRONG.GPU desc[UR20][R14.64], R12 ;  /* 0x0000000c0e00798e */ /* 0x0009e4000c12e514 */
.L_x_159:
[----:B------:R-:W-:Y:S05]  /*2060*/  BSYNC.RECONVERGENT B1 ;  /* 0x0000000000017941 */ /* 0x000fea0003800200 */
.L_x_158:
[----:B------:R-:W-:Y:S04]  /*2070*/  BSSY.RECONVERGENT B1, `(.L_x_160) ;  /* 0x0000007000017945 */ /* 0x000fe80003800200 */
[----:B------:R-:W-:Y:S05]  /*2080*/  @!P3 BRA `(.L_x_161) ;  /* 0x000000000014b947 */ /* 0x000fea0003800000 */
[----:B----4-:R-:W-:Y:S02]  /*2090*/  IMAD R13, R3, 0x100, R0 ;  /* 0x00000100030d7824 */ /* 0x010fe400078e0200 */
[----:B------:R-:W-:Y:S02]  /*20a0*/  IMAD.MOV.U32 R7, RZ, RZ, RZ ;  /* 0x000000ffff077224 */ /* 0x000fe400078e00ff */
[----:B------:R-:W-:-:S04]  /*20b0*/  VIADD R13, R13, 0x500 ;  /* 0x000005000d0d7836 */ /* 0x000fc80000000000 */
[----:B------:R-:W-:-:S05]  /*20c0*/  IMAD.WIDE.U32 R12, R13, 0x8, R4 ;  /* 0x000000080d0c7825 */ /* 0x000fca00078e0004 */
[----:B------:R4:W-:Y:S02]  /*20d0*/  REDG.E.ADD.64.STRONG.GPU desc[UR20][R12.64], R6 ;  /* 0x000000060c00798e */ /* 0x0009e4000c12e514 */
.L_x_161:
[----:B------:R-:W-:Y:S05]  /*20e0*/  BSYNC.RECONVERGENT B1 ;  /* 0x0000000000017941 */ /* 0x000fea0003800200 */
.L_x_160:
[----:B------:R-:W-:Y:S04]  /*20f0*/  BSSY.RECONVERGENT B1, `(.L_x_162) ;  /* 0x0000007000017945 */ /* 0x000fe80003800200 */
[----:B------:R-:W-:Y:S05]  /*2100*/  @!P4 BRA `(.L_x_163) ;  /* 0x000000000014c947 */ /* 0x000fea0003800000 */
[----:B----4-:R-:W-:Y:S02]  /*2110*/  IMAD R7, R3, 0x100, R0 ;  /* 0x0000010003077824 */ /* 0x010fe400078e0200 */
[----:B------:R-:W-:Y:S02]  /*2120*/  IMAD.MOV.U32 R9, RZ, RZ, RZ ;  /* 0x000000ffff097224 */ /* 0x000fe400078e00ff */
[----:B------:R-:W-:-:S04]  /*2130*/  VIADD R7, R7, 0x600 ;  /* 0x0000060007077836 */ /* 0x000fc80000000000 */
[----:B------:R-:W-:-:S05]  /*2140*/  IMAD.WIDE.U32 R6, R7, 0x8, R4 ;  /* 0x0000000807067825 */ /* 0x000fca00078e0004 */
[----:B------:R4:W-:Y:S02]  /*2150*/  REDG.E.ADD.64.STRONG.GPU desc[UR20][R6.64], R8 ;  /* 0x000000080600798e */ /* 0x0009e4000c12e514 */
.L_x_163:
[----:B------:R-:W-:Y:S05]  /*2160*/  BSYNC.RECONVERGENT B1 ;  /* 0x0000000000017941 */ /* 0x000fea0003800200 */
.L_x_162:
[----:B------:R-:W-:Y:S04]  /*2170*/  BSSY.RECONVERGENT B1, `(.L_x_164) ;  /* 0x0000007000017945 */ /* 0x000fe80003800200 */
[----:B------:R-:W-:Y:S05]  /*2180*/  @!P5 BRA `(.L_x_165) ;  /* 0x000000000014d947 */ /* 0x000fea0003800000 */
[----:B----4-:R-:W-:Y:S02]  /*2190*/  IMAD R7, R3, 0x100, R0 ;  /* 0x0000010003077824 */ /* 0x010fe400078e0200 */
[----:B------:R-:W-:Y:S02]  /*21a0*/  IMAD.MOV.U32 R11, RZ, RZ, RZ ;  /* 0x000000ffff0b7224 */ /* 0x000fe400078e00ff */
[----:B------:R-:W-:-:S04]  /*21b0*/  VIADD R7, R7, 0x700 ;  /* 0x0000070007077836 */ /* 0x000fc80000000000 */
[----:B------:R-:W-:-:S05]  /*21c0*/  IMAD.WIDE.U32 R6, R7, 0x8, R4 ;  /* 0x0000000807067825 */ /* 0x000fca00078e0004 */
[----:B------:R4:W-:Y:S02]  /*21d0*/  REDG.E.ADD.64.STRONG.GPU desc[UR20][R6.64], R10 ;  /* 0x0000000a0600798e */ /* 0x0009e4000c12e514 */
.L_x_165:
[----:B------:R-:W-:Y:S05]  /*21e0*/  BSYNC.RECONVERGENT B1 ;  /* 0x0000000000017941 */ /* 0x000fea0003800200 */
.L_x_164:
[----:B------:R-:W-:-:S05]  /*21f0*/  VIADD R3, R3, 0x8 ;  /* 0x0000000803037836 */ /* 0x000fca0000000000 */
[----:B------:R-:W-:-:S13]  /*2200*/  ISETP.NE.AND P0, PT, R3, UR27, PT ;  /* 0x0000001b03007c0c */ /* 0x000fda000bf05270 */
[----:B------:R-:W-:Y:S05]  /*2210*/  @P0 BRA `(.L_x_166) ;  /* 0xfffffff800b00947 */ /* 0x000fea000383ffff */
[----:B------:R-:W-:-:S07]  /*2220*/  IMAD.U32 R5, RZ, RZ, UR27 ;  /* 0x0000001bff057e24 */ /* 0x000fce000f8e00ff */
.L_x_149:
[----:B------:R-:W-:Y:S02]  /*2230*/  UISETP.NE.AND UP0, UPT, UR24, URZ, UPT ;  /* 0x000000ff1800728c */ /* 0x000fe4000bf05270 */
[----:B----4-:R-:W-:Y:S02]  /*2240*/  IMAD.U32 R8, RZ, RZ, UR24 ;  /* 0x00000018ff087e24 */ /* 0x010fe4000f8e00ff */
[----:B------:R-:W-:Y:S02]  /*2250*/  IMAD.U32 R3, RZ, RZ, UR25 ;  /* 0x00000019ff037e24 */ /* 0x000fe4000f8e00ff */
[----:B------:R-:W-:Y:S02]  /*2260*/  VIADD R8, R8, 0xffffffff ;  /* 0xffffffff08087836 */ /* 0x000fe40000000000 */
[----:B------:R-:W-:Y:S01]  /*2270*/  VIADD R3, R3, 0xffffffff ;  /* 0xffffffff03037836 */ /* 0x000fe20000000000 */
[----:B------:R-:W-:Y:S06]  /*2280*/  BRA.U !UP0, `(.L_x_167) ;  /* 0x0000000508707547 */ /* 0x000fec000b800000 */
[----:B------:R-:W-:-:S13]  /*2290*/  ISETP.GE.U32.AND P0, PT, R8, 0x3, PT ;  /* 0x000000030800780c */ /* 0x000fda0003f06070 */
[----:B------:R-:W-:Y:S05]  /*22a0*/  @!P0 BRA `(.L_x_168) ;  /* 0x0000000000bc8947 */ /* 0x000fea0003800000 */
[----:B------:R-:W-:Y:S01]  /*22b0*/  IMAD R7, R5, 0x400, R2 ;  /* 0x0000040005077824 */ /* 0x000fe200078e0202 */
[----:B------:R-:W-:Y:S04]  /*22c0*/  BSSY.RECONVERGENT B1, `(.L_x_169) ;  /* 0x000000f000017945 */ /* 0x000fe80003800200 */
[----:B------:R-:W4:Y:S04]  /*22d0*/  LDS R12, [R7] ;  /* 0x00000000070c7984 */ /* 0x000f280000000800 */
[----:B------:R-:W5:Y:S04]  /*22e0*/  LDS R9, [R7+0x400] ;  /* 0x0004000007097984 */ /* 0x000f680000000800 */
[----:B------:R-:W0:Y:S04]  /*22f0*/  LDS R6, [R7+0x800] ;  /* 0x0008000007067984 */ /* 0x000e280000000800 */
[----:B-1----:R-:W1:Y:S01]  /*2300*/  LDS R4, [R7+0xc00] ;  /* 0x000c000007047984 */ /* 0x002e620000000800 */
[----:B----4-:R-:W-:-:S02]  /*2310*/  ISETP.NE.AND P0, PT, R12, RZ, PT ;  /* 0x000000ff0c00720c */ /* 0x010fc40003f05270 */
[----:B-----5:R-:W-:Y:S02]  /*2320*/  ISETP.NE.AND P1, PT, R9, RZ, PT ;  /* 0x000000ff0900720c */ /* 0x020fe40003f25270 */
[----:B0-----:R-:W-:Y:S02]  /*2330*/  ISETP.NE.AND P2, PT, R6, RZ, PT ;  /* 0x000000ff0600720c */ /* 0x001fe40003f45270 */
[----:B-1----:R-:W-:-:S07]  /*2340*/  ISETP.NE.AND P3, PT, R4, RZ, PT ;  /* 0x000000ff0400720c */ /* 0x002fce0003f65270 */
[----:B------:R-:W-:Y:S06]  /*2350*/  @!P0 BRA `(.L_x_170) ;  /* 0x0000000000148947 */ /* 0x000fec0003800000 */
[----:B------:R-:W0:Y:S01]  /*2360*/  LDC.64 R10, c[0x0][0x380] ;  /* 0x0000e000ff0a7b82 */ /* 0x000e220000000a00 */
[----:B------:R-:W-:Y:S02]  /*2370*/  IMAD R7, R5, 0x100, R0 ;  /* 0x0000010005077824 */ /* 0x000fe400078e0200 */
[----:B------:R-:W-:Y:S02]  /*2380*/  IMAD.MOV.U32 R13, RZ, RZ, RZ ;  /* 0x000000ffff0d7224 */ /* 0x000fe400078e00ff */
[----:B0-----:R-:W-:-:S05]  /*2390*/  IMAD.WIDE.U32 R10, R7, 0x8, R10 ;  /* 0x00000008070a7825 */ /* 0x001fca00078e000a */
[----:B------:R0:W-:Y:S02]  /*23a0*/  REDG.E.ADD.64.STRONG.GPU desc[UR20][R10.64], R12 ;  /* 0x0000000c0a00798e */ /* 0x0001e4000c12e514 */
.L_x_170:
[----:B------:R-:W-:Y:S05]  /*23b0*/  BSYNC.RECONVERGENT B1 ;  /* 0x0000000000017941 */ /* 0x000fea0003800200 */
.L_x_169:
[----:B------:R-:W-:Y:S04]  /*23c0*/  BSSY.RECONVERGENT B1, `(.L_x_171) ;  /* 0x0000009000017945 */ /* 0x000fe80003800200 */
[----:B------:R-:W-:Y:S05]  /*23d0*/  @!P1 BRA `(.L_x_172) ;  /* 0x00000000001c9947 */ /* 0x000fea0003800000 */
[----:B0-----:R-:W0:Y:S01]  /*23e0*/  LDC.64 R10, c[0x0][0x380] ;  /* 0x0000e000ff0a7b82 */ /* 0x001e220000000a00 */
[----:B------:R-:W-:Y:S02]  /*23f0*/  IMAD R7, R5, 0x100, R0 ;  /* 0x0000010005077824 */ /* 0x000fe400078e0200 */
[----:B------:R-:W-:Y:S02]  /*2400*/  IMAD.MOV.U32 R12, RZ, RZ, R9 ;  /* 0x000000ffff0c7224 */ /* 0x000fe400078e0009 */
[----:B------:R-:W-:Y:S02]  /*2410*/  VIADD R7, R7, 0x100 ;  /* 0x0000010007077836 */ /* 0x000fe40000000000 */
[----:B------:R-:W-:Y:S02]  /*2420*/  IMAD.MOV.U32 R13, RZ, RZ, RZ ;  /* 0x000000ffff0d7224 */ /* 0x000fe400078e00ff */
[----:B0-----:R-:W-:-:S05]  /*2430*/  IMAD.WIDE.U32 R10, R7, 0x8, R10 ;  /* 0x00000008070a7825 */ /* 0x001fca00078e000a */
[----:B------:R1:W-:Y:S02]  /*2440*/  REDG.E.ADD.64.STRONG.GPU desc[UR20][R10.64], R12 ;  /* 0x0000000c0a00798e */ /* 0x0003e4000c12e514 */
.L_x_172:
[----:B------:R-:W-:Y:S05]  /*2450*/  BSYNC.RECONVERGENT B1 ;  /* 0x0000000000017941 */ /* 0x000fea0003800200 */
.L_x_171:
[----:B------:R-:W-:Y:S04]  /*2460*/  BSSY.RECONVERGENT B1, `(.L_x_173) ;  /* 0x0000008000017945 */ /* 0x000fe80003800200 */
[----:B------:R-:W-:Y:S05]  /*2470*/  @!P2 BRA `(.L_x_174) ;  /* 0x000000000018a947 */ /* 0x000fea0003800000 */
[----:B01----:R-:W0:Y:S01]  /*2480*/  LDC.64 R10, c[0x0][0x380] ;  /* 0x0000e000ff0a7b82 */ /* 0x003e220000000a00 */
[----:B------:R-:W-:-:S04]  /*2490*/  IMAD R7, R5, 0x100, R0 ;  /* 0x0000010005077824 */ /* 0x000fc800078e0200 */
[----:B------:R-:W-:-:S04]  /*24a0*/  VIADD R7, R7, 0x200 ;  /* 0x0000020007077836 */ /* 0x000fc80000000000 */
[----:B0-----:R-:W-:-:S04]  /*24b0*/  IMAD.WIDE.U32 R10, R7, 0x8, R10 ;  /* 0x00000008070a7825 */ /* 0x001fc800078e000a */
[----:B------:R-:W-:-:S05]  /*24c0*/  IMAD.MOV.U32 R7, RZ, RZ, RZ ;  /* 0x000000ffff077224 */ /* 0x000fca00078e00ff */
[----:B------:R4:W-:Y:S02]  /*24d0*/  REDG.E.ADD.64.STRONG.GPU desc[UR20][R10.64], R6 ;  /* 0x000000060a00798e */ /* 0x0009e4000c12e514 */
.L_x_174:
[----:B------:R-:W-:Y:S05]  /*24e0*/  BSYNC.RECONVERGENT B1 ;  /* 0x0000000000017941 */ /* 0x000fea0003800200 */
.L_x_173:
[----:B------:R-:W-:Y:S04]  /*24f0*/  BSSY.RECONVERGENT B1, `(.L_x_175) ;  /* 0x0000009000017945 */ /* 0x000fe80003800200 */
[----:B------:R-:W-:Y:S05]  /*2500*/  @!P3 BRA `(.L_x_176) ;  /* 0x00000000001cb947 */ /* 0x000fea0003800000 */
[----:B----4-:R-:W4:Y:S01]  /*2510*/  LDC.64 R6, c[0x0][0x380] ;  /* 0x0000e000ff067b82 */ /* 0x010f220000000a00 */
[----:B------:R-:W-:Y:S02]  /*2520*/  IMAD R9, R5, 0x100, R0 ;  /* 0x0000010005097824 */ /* 0x000fe400078e0200 */
[----:B01----:R-:W-:Y:S02]  /*2530*/  IMAD.MOV.U32 R10, RZ, RZ, R4 ;  /* 0x000000ffff0a7224 */ /* 0x003fe400078e0004 */
[----:B------:R-:W-:Y:S02]  /*2540*/  VIADD R9, R9, 0x300 ;  /* 0x0000030009097836 */ /* 0x000fe40000000000 */
[----:B------:R-:W-:Y:S02]  /*2550*/  IMAD.MOV.U32 R11, RZ, RZ, RZ ;  /* 0x000000ffff0b7224 */ /* 0x000fe400078e00ff */
[----:B----4-:R-:W-:-:S05]  /*2560*/  IMAD.WIDE.U32 R6, R9, 0x8, R6 ;  /* 0x0000000809067825 */ /* 0x010fca00078e0006 */
[----:B------:R0:W-:Y:S02]  /*2570*/  REDG.E.ADD.64.STRONG.GPU desc[UR20][R6.64], R10 ;  /* 0x0000000a0600798e */ /* 0x0001e4000c12e514 */
.L_x_176:
[----:B------:R-:W-:Y:S05]  /*2580*/  BSYNC.RECONVERGENT B1 ;  /* 0x0000000000017941 */ /* 0x000fea0003800200 */
.L_x_175:
[----:B------:R-:W-:-:S07]  /*2590*/  VIADD R5, R5, 0x4 ;  /* 0x0000000405057836 */ /* 0x000fce0000000000 */
.L_x_168:
[----:B------:R-:W-:Y:S01]  /*25a0*/  UISETP.NE.AND UP0, UPT, UR25, URZ, UPT ;  /* 0x000000ff1900728c */ /* 0x000fe2000bf05270 */
[----:B------:R-:W-:Y:S08]  /*25b0*/  BSSY.RECONVERGENT B1, `(.L_x_167) ;  /* 0x0000029000017945 */ /* 0x000ff00003800200 */
[----:B------:R-:W-:Y:S05]  /*25c0*/  BRA.U !UP0, `(.L_x_177) ;  /* 0x00000001089c7547 */ /* 0x000fea000b800000 */
[----:B------:R-:W-:-:S13]  /*25d0*/  ISETP.NE.AND P0, PT, R3, RZ, PT ;  /* 0x000000ff0300720c */ /* 0x000fda0003f05270 */
[----:B------:R-:W-:Y:S05]  /*25e0*/  @!P0 BRA `(.L_x_178) ;  /* 0x0000000000648947 */ /* 0x000fea0003800000 */
[----:B0---4-:R-:W-:Y:S01]  /*25f0*/  IMAD R6, R5, 0x400, R2 ;  /* 0x0000040005067824 */ /* 0x011fe200078e0202 */
[----:B------:R-:W-:Y:S04]  /*2600*/  BSSY.RECONVERGENT B2, `(.L_x_179) ;  /* 0x000000c000027945 */ /* 0x000fe80003800200 */
[----:B-1----:R-:W0:Y:S04]  /*2610*/  LDS R4, [R6] ;  /* 0x0000000006047984 */ /* 0x002e280000000800 */
[----:B------:R-:W1:Y:S01]  /*2620*/  LDS R9, [R6+0x400] ;  /* 0x0004000006097984 */ /* 0x000e620000000800 */
[----:B0-----:R-:W-:-:S02]  /*2630*/  ISETP.NE.AND P0, PT, R4, RZ, PT ;  /* 0x000000ff0400720c */ /* 0x001fc40003f05270 */
[----:B-1----:R-:W-:-:S11]  /*2640*/  ISETP.NE.AND P1, PT, R9, RZ, PT ;  /* 0x000000ff0900720c */ /* 0x002fd60003f25270 */
[----:B------:R-:W-:Y:S05]  /*2650*/  @!P0 BRA `(.L_x_180) ;  /* 0x0000000000188947 */ /* 0x000fea0003800000 */
[----:B------:R-:W0:Y:S01]  /*2660*/  LDC.64 R6, c[0x0][0x380] ;  /* 0x0000e000ff067b82 */ /* 0x000e220000000a00 */
[----:B------:R-:W-:-:S04]  /*2670*/  IMAD R11, R5, 0x100, R0 ;  /* 0x00000100050b7824 */ /* 0x000fc800078e0200 */
[----:B0-----:R-:W-:-:S04]  /*2680*/  IMAD.WIDE.U32 R10, R11, 0x8, R6 ;  /* 0x000000080b0a7825 */ /* 0x001fc800078e0006 */
[----:B------:R-:W-:Y:S02]  /*2690*/  IMAD.MOV.U32 R6, RZ, RZ, R4 ;  /* 0x000000ffff067224 */ /* 0x000fe400078e0004 */
[----:B------:R-:W-:-:S05]  /*26a0*/  IMAD.MOV.U32 R7, RZ, RZ, RZ ;  /* 0x000000ffff077224 */ /* 0x000fca00078e00ff */
[----:B------:R0:W-:Y:S02]  /*26b0*/  REDG.E.ADD.64.STRONG.GPU desc[UR20][R10.64], R6 ;  /* 0x000000060a00798e */ /* 0x0001e4000c12e514 */
.L_x_180:
[----:B------:R-:W-:Y:S05]  /*26c0*/  BSYNC.RECONVERGENT B2 ;  /* 0x0000000000027941 */ /* 0x000fea0003800200 */
.L_x_179:
[----:B------:R-:W-:Y:S04]  /*26d0*/  BSSY.RECONVERGENT B2, `(.L_x_181) ;  /* 0x0000009000027945 */ /* 0x000fe80003800200 */
[----:B------:R-:W-:Y:S05]  /*26e0*/  @!P1 BRA `(.L_x_182) ;  /* 0x00000000001c9947 */ /* 0x000fea0003800000 */
[----:B0-----:R-:W0:Y:S01]  /*26f0*/  LDC.64 R6, c[0x0][0x380] ;  /* 0x0000e000ff067b82 */ /* 0x001e220000000a00 */
[----:B------:R-:W-:-:S04]  /*2700*/  IMAD R4, R5, 0x100, R0 ;  /* 0x0000010005047824 */ /* 0x000fc800078e0200 */
[----:B------:R-:W-:-:S04]  /*2710*/  VIADD R11, R4, 0x100 ;  /* 0x00000100040b7836 */ /* 0x000fc80000000000 */
[----:B0-----:R-:W-:-:S04]  /*2720*/  IMAD.WIDE.U32 R10, R11, 0x8, R6 ;  /* 0x000000080b0a7825 */ /* 0x001fc800078e0006 */
[----:B------:R-:W-:Y:S02]  /*2730*/  IMAD.MOV.U32 R6, RZ, RZ, R9 ;  /* 0x000000ffff067224 */ /* 0x000fe400078e0009 */
[----:B------:R-:W-:-:S05]  /*2740*/  IMAD.MOV.U32 R7, RZ, RZ, RZ ;  /* 0x000000ffff077224 */ /* 0x000fca00078e00ff */
[----:B------:R1:W-:Y:S02]  /*2750*/  REDG.E.ADD.64.STRONG.GPU desc[UR20][R10.64], R6 ;  /* 0x000000060a00798e */ /* 0x0003e4000c12e514 */
.L_x_182:
[----:B------:R-:W-:Y:S05]  /*2760*/  BSYNC.RECONVERGENT B2 ;  /* 0x0000000000027941 */ /* 0x000fea0003800200 */
.L_x_181:
[----:B------:R-:W-:-:S07]  /*2770*/  VIADD R5, R5, 0x2 ;  /* 0x0000000205057836 */ /* 0x000fce0000000000 */
.L_x_178:
[----:B------:R-:W-:-:S09]  /*2780*/  UISETP.NE.AND UP0, UPT, UR9, URZ, UPT ;  /* 0x000000ff0900728c */ /* 0x000fd2000bf05270 */
[----:B------:R-:W-:Y:S05]  /*2790*/  BRA.U !UP0, `(.L_x_177) ;  /* 0x0000000108287547 */ /* 0x000fea000b800000 */
[----:B-1----:R-:W-:-:S05]  /*27a0*/  IMAD R4, R5, 0x400, R2 ;  /* 0x0000040005047824 */ /* 0x002fca00078e0202 */
[----:B------:R-:W1:Y:S02]  /*27b0*/  LDS R9, [R4] ;  /* 0x0000000004097984 */ /* 0x000e640000000800 */
[----:B-1----:R-:W-:-:S13]  /*27c0*/  ISETP.NE.AND P0, PT, R9, RZ, PT ;  /* 0x000000ff0900720c */ /* 0x002fda0003f05270 */
[----:B------:R-:W-:Y:S05]  /*27d0*/  @!P0 BRA `(.L_x_177) ;  /* 0x0000000000188947 */ /* 0x000fea0003800000 */
[----:B0---4-:R-:W0:Y:S01]  /*27e0*/  LDC.64 R6, c[0x0][0x380] ;  /* 0x0000e000ff067b82 */ /* 0x011e220000000a00 */
[----:B------:R-:W-:-:S04]  /*27f0*/  IMAD R5, R5, 0x100, R0 ;  /* 0x0000010005057824 */ /* 0x000fc800078e0200 */
[----:B0-----:R-:W-:-:S04]  /*2800*/  IMAD.WIDE.U32 R4, R5, 0x8, R6 ;  /* 0x0000000805047825 */ /* 0x001fc800078e0006 */
[----:B------:R-:W-:Y:S02]  /*2810*/  IMAD.MOV.U32 R6, RZ, RZ, R9 ;  /* 0x000000ffff067224 */ /* 0x000fe400078e0009 */
[----:B------:R-:W-:-:S05]  /*2820*/  IMAD.MOV.U32 R7, RZ, RZ, RZ ;  /* 0x000000ffff077224 */ /* 0x000fca00078e00ff */
[----:B------:R0:W-:Y:S02]  /*2830*/  REDG.E.ADD.64.STRONG.GPU desc[UR20][R4.64], R6 ;  /* 0x000000060400798e */ /* 0x0001e4000c12e514 */
.L_x_177:
[----:B------:R-:W-:Y:S05]  /*2840*/  BSYNC.RECONVERGENT B1 ;  /* 0x0000000000017941 */ /* 0x000fea0003800200 */
.L_x_167:
[----:B------:R-:W-:-:S13]  /*2850*/  ISETP.GT.U32.AND P0, PT, R0, 0x7f, PT ;  /* 0x0000007f0000780c */ /* 0x000fda0003f04070 */
[----:B------:R-:W-:Y:S05]  /*2860*/  @P0 BRA `(.L_x_148) ;  /* 0x00000008008c0947 */ /* 0x000fea0003800000 */
[----:B------:R-:W-:Y:S01]  /*2870*/  UISETP.GE.U32.AND UP0, UPT, UR22, 0x7, UPT ;  /* 0x000000071600788c */ /* 0x000fe2000bf06070 */
[----:B0-----:R-:W-:-:S08]  /*2880*/  IMAD.MOV.U32 R5, RZ, RZ, RZ ;  /* 0x000000ffff057224 */ /* 0x001fd000078e00ff */
[----:B------:R-:W-:Y:S05]  /*2890*/  BRA.U !UP0, `(.L_x_183) ;  /* 0x0000000508147547 */ /* 0x000fea000b800000 */
[----:B-1----:R-:W0:Y:S01]  /*28a0*/  LDC.64 R4, c[0x0][0x380] ;  /* 0x0000e000ff047b82 */ /* 0x002e220000000a00 */
[----:B------:R-:W-:-:S07]  /*28b0*/  IMAD.MOV.U32 R9, RZ, RZ, RZ ;  /* 0x000000ffff097224 */ /* 0x000fce00078e00ff */
.L_x_200:
[C---:B0---4-:R-:W-:Y:S01]  /*28c0*/  IMAD R11, R9.reuse, 0x400, R2 ;  /* 0x00000400090b7824 */ /* 0x051fe200078e0202 */
[----:B------:R-:W-:Y:S01]  /*28d0*/  BSSY.RECONVERGENT B1, `(.L_x_184) ;  /* 0x0000011000017945 */ /* 0x000fe20003800200 */
[C---:B-123--:R-:W-:Y:S02]  /*28e0*/  IMAD R7, R9.reuse, 0x100, R0 ;  /* 0x0000010009077824 */ /* 0x04efe400078e0200 */
[----:B------:R-:W-:Y:S01]  /*28f0*/  VIADD R9, R9, 0x8 ;  /* 0x0000000809097836 */ /* 0x000fe20000000000 */
[----:B---3--:R-:W1:Y:S01]  /*2900*/  LDS R14, [R11+0x200] ;  /* 0x000200000b0e7984 */ /* 0x008e620000000800 */
[----:B0-----:R-:W-:-:S03]  /*2910*/  IMAD.WIDE.U32 R6, R7, 0x8, R4 ;  /* 0x0000000807067825 */ /* 0x001fc600078e0004 */
[----:B------:R-:W0:Y:S04]  /*2920*/  LDS R13, [R11+0x600] ;  /* 0x000600000b0d7984 */ /* 0x000e280000000800 */
[----:B--2---:R2:W3:Y:S04]  /*2930*/  LDS R17, [R11+0xa00] ;  /* 0x000a00000b117984 */ /* 0x0044e80000000800 */
[----:B------:R2:W4:Y:S04]  /*2940*/  LDS R18, [R11+0xe00] ;  /* 0x000e00000b127984 */ /* 0x0005280000000800 */
[----:B------:R2:W2:Y:S04]  /*2950*/  LDS R19, [R11+0x1200] ;  /* 0x001200000b137984 */ /* 0x0004a80000000800 */
[----:B------:R0:W2:Y:S04]  /*2960*/  LDS R16, [R11+0x1600] ;  /* 0x001600000b107984 */ /* 0x0000a80000000800 */
[----:B------:R0:W2:Y:S04]  /*2970*/  LDS R12, [R11+0x1a00] ;  /* 0x001a00000b0c7984 */ /* 0x0000a80000000800 */
[----:B------:R0:W2:Y:S01]  /*2980*/  LDS R10, [R11+0x1e00] ;  /* 0x001e00000b0a7984 */ /* 0x0000a20000000800 */
[----:B-1----:R-:W-:-:S02]  /*2990*/  ISETP.NE.AND P0, PT, R14, RZ, PT ;  /* 0x000000ff0e00720c */ /* 0x002fc40003f05270 */
[----:B0-----:R-:W-:-:S11]  /*29a0*/  ISETP.NE.AND P1, PT, R13, RZ, PT ;  /* 0x000000ff0d00720c */ /* 0x001fd60003f25270 */
[----:B---34-:R-:W-:Y:S05]  /*29b0*/  @!P0 BRA `(.L_x_185) ;  /* 0x0000000000088947 */ /* 0x018fea0003800000 */
[----:B------:R-:W-:-:S05]  /*29c0*/  IMAD.MOV.U32 R15, RZ, RZ, RZ ;  /* 0x000000ffff0f7224 */ /* 0x000fca00078e00ff */
[----:B------:R0:W-:Y:S02]  /*29d0*/  REDG.E.ADD.64.STRONG.GPU desc[UR20][R6.64+0x400], R14 ;  /* 0x0004000e0600798e */ /* 0x0001e4000c12e514 */
.L_x_185:
[----:B------:R-:W-:Y:S05]  /*29e0*/  BSYNC.RECONVERGENT B1 ;  /* 0x0000000000017941 */ /* 0x000fea0003800200 */
.L_x_184:
[----:B------:R-:W-:Y:S04]  /*29f0*/  BSSY.RECONVERGENT B1, `(.L_x_186) ;  /* 0x0000005000017945 */ /* 0x000fe80003800200 */
[----:B------:R-:W-:Y:S05]  /*2a00*/  @!P1 BRA `(.L_x_187) ;  /* 0x00000000000c9947 */ /* 0x000fea0003800000 */
[----:B0-----:R-:W-:Y:S02]  /*2a10*/  IMAD.MOV.U32 R14, RZ, RZ, R13 ;  /* 0x000000ffff0e7224 */ /* 0x001fe400078e000d */
[----:B------:R-:W-:-:S05]  /*2a20*/  IMAD.MOV.U32 R15, RZ, RZ, RZ ;  /* 0x000000ffff0f7224 */ /* 0x000fca00078e00ff */
[----:B------:R1:W-:Y:S02]  /*2a30*/  REDG.E.ADD.64.STRONG.GPU desc[UR20][R6.64+0xc00], R14 ;  /* 0x000c000e0600798e */ /* 0x0003e4000c12e514 */
.L_x_187:
[----:B------:R-:W-:Y:S05]  /*2a40*/  BSYNC.RECONVERGENT B1 ;  /* 0x0000000000017941 */ /* 0x000fea0003800200 */
.L_x_186:
[----:B------:R-:W-:Y:S01]  /*2a50*/  ISETP.NE.AND P6, PT, R17, RZ, PT ;  /* 0x000000ff1100720c */ /* 0x000fe20003fc5270 */
[----:B------:R-:W-:Y:S01]  /*2a60*/  BSSY.RECONVERGENT B1, `(.L_x_188) ;  /* 0x000000b000017945 */ /* 0x000fe20003800200 */
[----:B------:R-:W-:Y:S02]  /*2a70*/  ISETP.NE.AND P0, PT, R9, UR27, PT ;  /* 0x0000001b09007c0c */ /* 0x000fe4000bf05270 */
[----:B------:R-:W-:Y:S02]  /*2a80*/  ISETP.NE.AND P1, PT, R18, RZ, PT ;  /* 0x000000ff1200720c */ /* 0x000fe40003f25270 */
[----:B--2---:R-:W-:Y:S02]  /*2a90*/  ISETP.NE.AND P2, PT, R19, RZ, PT ;  /* 0x000000ff1300720c */ /* 0x004fe40003f45270 */
[----:B------:R-:W-:Y:S02]  /*2aa0*/  ISETP.NE.AND P3, PT, R16, RZ, PT ;  /* 0x000000ff1000720c */ /* 0x000fe40003f65270 */
[----:B------:R-:W-:-:S02]  /*2ab0*/  ISETP.NE.AND P4, PT, R12, RZ, PT ;  /* 0x000000ff0c00720c */ /* 0x000fc40003f85270 */
[----:B------:R-:W-:Y:S01]  /*2ac0*/  ISETP.NE.AND P5, PT, R10, RZ, PT ;  /* 0x000000ff0a00720c */ /* 0x000fe20003fa5270 */
[----:B------:R-:W-:-:S12]  /*2ad0*/  @!P6 BRA `(.L_x_189) ;  /* 0x00000000000ce947 */ /* 0x000fd80003800000 */
[----:B01----:R-:W-:Y:S02]  /*2ae0*/  IMAD.MOV.U32 R14, RZ, RZ, R17 ;  /* 0x000000ffff0e7224 */ /* 0x003fe400078e0011 */
[----:B------:R-:W-:-:S05]  /*2af0*/  IMAD.MOV.U32 R15, RZ, RZ, RZ ;  /* 0x000000ffff0f7224 */ /* 0x000fca00078e00ff */
[----:B------:R2:W-:Y:S02]  /*2b00*/  REDG.E.ADD.64.STRONG.GPU desc[UR20][R6.64+0x1400], R14 ;  /* 0x0014000e0600798e */ /* 0x0005e4000c12e514 */
.L_x_189:
[----:B------:R-:W-:Y:S05]  /*2b10*/  BSYNC.RECONVERGENT B1 ;  /* 0x0000000000017941 */ /* 0x000fea0003800200 */
.L_x_188:
[----:B------:R-:W-:Y:S04]  /*2b20*/  BSSY.RECONVERGENT B1, `(.L_x_190) ;  /* 0x0000005000017945 */ /* 0x000fe80003800200 */
[----:B------:R-:W-:Y:S05]  /*2b30*/  @!P1 BRA `(.L_x_191) ;  /* 0x00000000000c9947 */ /* 0x000fea0003800000 */
[----:B012---:R-:W-:Y:S02]  /*2b40*/  IMAD.MOV.U32 R14, RZ, RZ, R18 ;  /* 0x000000ffff0e7224 */ /* 0x007fe400078e0012 */
[----:B------:R-:W-:-:S05]  /*2b50*/  IMAD.MOV.U32 R15, RZ, RZ, RZ ;  /* 0x000000ffff0f7224 */ /* 0x000fca00078e00ff */
[----:B------:R3:W-:Y:S02]  /*2b60*/  REDG.E.ADD.64.STRONG.GPU desc[UR20][R6.64+0x1c00], R14 ;  /* 0x001c000e0600798e */ /* 0x0007e4000c12e514 */
.L_x_191:
[----:B------:R-:W-:Y:S05]  /*2b70*/  BSYNC.RECONVERGENT B1 ;  /* 0x0000000000017941 */ /* 0x000fea0003800200 */
.L_x_190:
[----:B------:R-:W-:Y:S04]  /*2b80*/  BSSY.RECONVERGENT B1, `(.L_x_192) ;  /* 0x0000005000017945 */ /* 0x000fe80003800200 */
[----:B------:R-:W-:Y:S05]  /*2b90*/  @!P2 BRA `(.L_x_193) ;  /* 0x00000000000ca947 */ /* 0x000fea0003800000 */
[----:B0123--:R-:W-:Y:S02]  /*2ba0*/  IMAD.MOV.U32 R14, RZ, RZ, R19 ;  /* 0x000000ffff0e7224 */ /* 0x00ffe400078e0013 */
[----:B------:R-:W-:-:S05]  /*2bb0*/  IMAD.MOV.U32 R15, RZ, RZ, RZ ;  /* 0x000000ffff0f7224 */ /* 0x000fca00078e00ff */
[----:B------:R4:W-:Y:S02]  /*2bc0*/  REDG.E.ADD.64.STRONG.GPU desc[UR20][R6.64+0x2400], R14 ;  /* 0x0024000e0600798e */ /* 0x0009e4000c12e514 */
.L_x_193:
[----:B------:R-:W-:Y:S05]  /*2bd0*/  BSYNC.RECONVERGENT B1 ;  /* 0x0000000000017941 */ /* 0x000fea0003800200 */
.L_x_192:
[----:B------:R-:W-:Y:S04]  /*2be0*/  BSSY.RECONVERGENT B1, `(.L_x_194) ;  /* 0x0000004000017945 */ /* 0x000fe80003800200 */
[----:B------:R-:W-:Y:S05]  /*2bf0*/  @!P3 BRA `(.L_x_195) ;  /* 0x000000000008b947 */ /* 0x000fea0003800000 */
[----:B------:R-:W-:-:S05]  /*2c00*/  IMAD.MOV.U32 R17, RZ, RZ, RZ ;  /* 0x000000ffff117224 */ /* 0x000fca00078e00ff */
[----:B------:R0:W-:Y:S02]  /*2c10*/  REDG.E.ADD.64.STRONG.GPU desc[UR20][R6.64+0x2c00], R16 ;  /* 0x002c00100600798e */ /* 0x0001e4000c12e514 */
.L_x_195:
[----:B------:R-:W-:Y:S05]  /*2c20*/  BSYNC.RECONVERGENT B1 ;  /* 0x0000000000017941 */ /* 0x000fea0003800200 */
.L_x_194:
[----:B------:R-:W-:Y:S04]  /*2c30*/  BSSY.RECONVERGENT B1, `(.L_x_196) ;  /* 0x0000004000017945 */ /* 0x000fe80003800200 */
[----:B------:R-:W-:Y:S05]  /*2c40*/  @!P4 BRA `(.L_x_197) ;  /* 0x000000000008c947 */ /* 0x000fea0003800000 */
[----:B------:R-:W-:-:S05]  /*2c50*/  IMAD.MOV.U32 R13, RZ, RZ, RZ ;  /* 0x000000ffff0d7224 */ /* 0x000fca00078e00ff */
[----:B------:R0:W-:Y:S02]  /*2c60*/  REDG.E.ADD.64.STRONG.GPU desc[UR20][R6.64+0x3400], R12 ;  /* 0x0034000c0600798e */ /* 0x0001e4000c12e514 */
.L_x_197:
[----:B------:R-:W-:Y:S05]  /*2c70*/  BSYNC.RECONVERGENT B1 ;  /* 0x0000000000017941 */ /* 0x000fea0003800200 */
.L_x_196:
[----:B------:R-:W-:Y:S04]  /*2c80*/  BSSY.RECONVERGENT B1, `(.L_x_198) ;  /* 0x0000004000017945 */ /* 0x000fe80003800200 */
[----:B------:R-:W-:Y:S05]  /*2c90*/  @!P5 BRA `(.L_x_199) ;  /* 0x000000000008d947 */ /* 0x000fea0003800000 */
[----:B------:R-:W-:-:S05]  /*2ca0*/  IMAD.MOV.U32 R11, RZ, RZ, RZ ;  /* 0x000000ffff0b7224 */ /* 0x000fca00078e00ff */
[----:B------:R0:W-:Y:S02]  /*2cb0*/  REDG.E.ADD.64.STRONG.GPU desc[UR20][R6.64+0x3c00], R10 ;  /* 0x003c000a0600798e */ /* 0x0001e4000c12e514 */
.L_x_199:
[----:B------:R-:W-:Y:S05]  /*2cc0*/  BSYNC.RECONVERGENT B1 ;  /* 0x0000000000017941 */ /* 0x000fea0003800200 */
.L_x_198:
[----:B------:R-:W-:Y:S05]  /*2cd0*/  @P0 BRA `(.L_x_200) ;  /* 0xfffffff800f80947 */ /* 0x000fea000383ffff */
[----:B------:R-:W-:-:S07]  /*2ce0*/  IMAD.U32 R5, RZ, RZ, UR27 ;  /* 0x0000001bff057e24 */ /* 0x000fce000f8e00ff */
.L_x_183:
[----:B------:R-:W-:-:S09]  /*2cf0*/  UISETP.NE.AND UP0, UPT, UR24, URZ, UPT ;  /* 0x000000ff1800728c */ /* 0x000fd2000bf05270 */
[----:B------:R-:W-:Y:S05]  /*2d00*/  BRA.U !UP0, `(.L_x_148) ;  /* 0x0000000508647547 */ /* 0x000fea000b800000 */
[----:B------:R-:W-:-:S13]  /*2d10*/  ISETP.GE.U32.AND P0, PT, R8, 0x3, PT ;  /* 0x000000030800780c */ /* 0x000fda0003f06070 */
[----:B------:R-:W-:Y:S05]  /*2d20*/  @!P0 BRA `(.L_x_201) ;  /* 0x0000000000bc8947 */ /* 0x000fea0003800000 */
[----:B01234-:R-:W-:Y:S01]  /*2d30*/  IMAD R7, R5, 0x400, R2 ;  /* 0x0000040005077824 */ /* 0x01ffe200078e0202 */
[----:B------:R-:W-:Y:S04]  /*2d40*/  BSSY.RECONVERGENT B1, `(.L_x_202) ;  /* 0x000000f000017945 */ /* 0x000fe80003800200 */
[----:B------:R-:W0:Y:S04]  /*2d50*/  LDS R10, [R7+0x200] ;  /* 0x00020000070a7984 */ /* 0x000e280000000800 */
[----:B------:R-:W1:Y:S04]  /*2d60*/  LDS R12, [R7+0x600] ;  /* 0x00060000070c7984 */ /* 0x000e680000000800 */
[----:B------:R-:W2:Y:S04]  /*2d70*/  LDS R6, [R7+0xa00] ;  /* 0x000a000007067984 */ /* 0x000ea80000000800 */
[----:B------:R-:W3:Y:S01]  /*2d80*/  LDS R4, [R7+0xe00] ;  /* 0x000e000007047984 */ /* 0x000ee20000000800 */
[----:B0-----:R-:W-:-:S02]  /*2d90*/  ISETP.NE.AND P0, PT, R10, RZ, PT ;  /* 0x000000ff0a00720c */ /* 0x001fc40003f05270 */
[----:B-1----:R-:W-:Y:S02]  /*2da0*/  ISETP.NE.AND P1, PT, R12, RZ, PT ;  /* 0x000000ff0c00720c */ /* 0x002fe40003f25270 */
[----:B--2---:R-:W-:Y:S02]  /*2db0*/  ISETP.NE.AND P2, PT, R6, RZ, PT ;  /* 0x000000ff0600720c */ /* 0x004fe40003f45270 */
[----:B---3--:R-:W-:-:S07]  /*2dc0*/  ISETP.NE.AND P3, PT, R4, RZ, PT ;  /* 0x000000ff0400720c */ /* 0x008fce0003f65270 */
[----:B------:R-:W-:Y:S06]  /*2dd0*/  @!P0 BRA `(.L_x_203) ;  /* 0x0000000000148947 */ /* 0x000fec0003800000 */
[----:B------:R-:W0:Y:S01]  /*2de0*/  LDC.64 R8, c[0x0][0x380] ;  /* 0x0000e000ff087b82 */ /* 0x000e220000000a00 */
[----:B------:R-:W-:Y:S02]  /*2df0*/  IMAD R7, R5, 0x100, R0 ;  /* 0x0000010005077824 */ /* 0x000fe400078e0200 */
[----:B------:R-:W-:Y:S02]  /*2e00*/  IMAD.MOV.U32 R11, RZ, RZ, RZ ;  /* 0x000000ffff0b7224 */ /* 0x000fe400078e00ff */
[----:B0-----:R-:W-:-:S05]  /*2e10*/  IMAD.WIDE.U32 R8, R7, 0x8, R8 ;  /* 0x0000000807087825 */ /* 0x001fca00078e0008 */
[----:B------:R0:W-:Y:S02]  /*2e20*/  REDG.E.ADD.64.STRONG.GPU desc[UR20][R8.64+0x400], R10 ;  /* 0x0004000a0800798e */ /* 0x0001e4000c12e514 */
.L_x_203:
[----:B------:R-:W-:Y:S05]  /*2e30*/  BSYNC.RECONVERGENT B1 ;  /* 0x0000000000017941 */ /* 0x000fea0003800200 */
.L_x_202:
        /* <DEDUP_REMOVED lines=9> */
.L_x_205:
[----:B------:R-:W-:Y:S05]  /*2ed0*/  BSYNC.RECONVERGENT B1 ;  /* 0x0000000000017941 */ /* 0x000fea0003800200 */
.L_x_204:
        /* <DEDUP_REMOVED lines=8> */
.L_x_207:
[----:B------:R-:W-:Y:S05]  /*2f60*/  BSYNC.RECONVERGENT B1 ;  /* 0x0000000000017941 */ /* 0x000fea0003800200 */
.L_x_206:
[----:B------:R-:W-:Y:S04]  /*2f70*/  BSSY.RECONVERGENT B1, `(.L_x_208) ;  /* 0x0000009000017945 */ /* 0x000fe80003800200 */
[----:B------:R-:W-:Y:S05]  /*2f80*/  @!P3 BRA `(.L_x_209) ;  /* 0x00000000001cb947 */ /* 0x000fea0003800000 */
[----:B--2---:R-:W2:Y:S01]  /*2f90*/  LDC.64 R6, c[0x0][0x380] ;  /* 0x0000e000ff067b82 */ /* 0x004ea20000000a00 */
[----:B01----:R-:W-:Y:S02]  /*2fa0*/  IMAD R9, R5, 0x100, R0 ;  /* 0x0000010005097824 */ /* 0x003fe400078e0200 */
[----:B------:R-:W-:Y:S02]  /*2fb0*/  IMAD.MOV.U32 R8, RZ, RZ, R4 ;  /* 0x000000ffff087224 */ /* 0x000fe400078e0004 */
[----:B------:R-:W-:-:S04]  /*2fc0*/  VIADD R9, R9, 0x300 ;  /* 0x0000030009097836 */ /* 0x000fc80000000000 */
[----:B--2---:R-:W-:-:S04]  /*2fd0*/  IMAD.WIDE.U32 R6, R9, 0x8, R6 ;  /* 0x0000000809067825 */ /* 0x004fc800078e0006 */
[----:B------:R-:W-:-:S05]  /*2fe0*/  IMAD.MOV.U32 R9, RZ, RZ, RZ ;  /* 0x000000ffff097224 */ /* 0x000fca00078e00ff */
[----:B------:R3:W-:Y:S02]  /*2ff0*/  REDG.E.ADD.64.STRONG.GPU desc[UR20][R6.64+0x400], R8 ;  /* 0x000400080600798e */ /* 0x0007e4000c12e514 */
.L_x_209:
[----:B------:R-:W-:Y:S05]  /*3000*/  BSYNC.RECONVERGENT B1 ;  /* 0x0000000000017941 */ /* 0x000fea0003800200 */
.L_x_208:
[----:B------:R-:W-:-:S07]  /*3010*/  VIADD R5, R5, 0x4 ;  /* 0x0000000405057836 */ /* 0x000fce0000000000 */
.L_x_201:
[----:B------:R-:W-:-:S09]  /*3020*/  UISETP.NE.AND UP0, UPT, UR25, URZ, UPT ;  /* 0x000000ff1900728c */ /* 0x000fd2000bf05270 */
[----:B------:R-:W-:Y:S05]  /*3030*/  BRA.U !UP0, `(.L_x_148) ;  /* 0x0000000108987547 */ /* 0x000fea000b800000 */
[----:B------:R-:W-:-:S13]  /*3040*/  ISETP.NE.AND P0, PT, R3, RZ, PT ;  /* 0x000000ff0300720c */ /* 0x000fda0003f05270 */
[----:B------:R-:W-:Y:S05]  /*3050*/  @!P0 BRA `(.L_x_210) ;  /* 0x0000000000648947 */ /* 0x000fea0003800000 */
[----:B01234-:R-:W-:Y:S01]  /*3060*/  IMAD R6, R5, 0x400, R2 ;  /* 0x0000040005067824 */ /* 0x01ffe200078e0202 */
[----:B------:R-:W-:Y:S04]  /*3070*/  BSSY.RECONVERGENT B1, `(.L_x_211) ;  /* 0x000000c000017945 */ /* 0x000fe80003800200 */
[----:B------:R-:W0:Y:S04]  /*3080*/  LDS R3, [R6+0x200] ;  /* 0x0002000006037984 */ /* 0x000e280000000800 */
        /* <DEDUP_REMOVED lines=10> */
.L_x_212:
[----:B------:R-:W-:Y:S05]  /*3130*/  BSYNC.RECONVERGENT B1 ;  /* 0x0000000000017941 */ /* 0x000fea0003800200 */
.L_x_211:
        /* <DEDUP_REMOVED lines=9> */
.L_x_214:
[----:B------:R-:W-:Y:S05]  /*31d0*/  BSYNC.RECONVERGENT B1 ;  /* 0x0000000000017941 */ /* 0x000fea0003800200 */
.L_x_213:
[----:B------:R-:W-:-:S07]  /*31e0*/  VIADD R5, R5, 0x2 ;  /* 0x0000000205057836 */ /* 0x000fce0000000000 */
.L_x_210:
[----:B------:R-:W-:-:S09]  /*31f0*/  UISETP.NE.AND UP0, UPT, UR9, URZ, UPT ;  /* 0x000000ff0900728c */ /* 0x000fd2000bf05270 */
[----:B------:R-:W-:Y:S05]  /*3200*/  BRA.U !UP0, `(.L_x_148) ;  /* 0x0000000108247547 */ /* 0x000fea000b800000 */
[----:B------:R-:W-:-:S05]  /*3210*/  IMAD R2, R5, 0x400, R2 ;  /* 0x0000040005027824 */ /* 0x000fca00078e0202 */
[----:B-1----:R-:W1:Y:S02]  /*3220*/  LDS R4, [R2+0x200] ;  /* 0x0002000002047984 */ /* 0x002e640000000800 */
[----:B-1----:R-:W-:-:S13]  /*3230*/  ISETP.NE.AND P0, PT, R4, RZ, PT ;  /* 0x000000ff0400720c */ /* 0x002fda0003f05270 */
[----:B------:R-:W-:Y:S05]  /*3240*/  @!P0 BRA `(.L_x_148) ;  /* 0x0000000000148947 */ /* 0x000fea0003800000 */
[----:B------:R-:W1:Y:S01]  /*3250*/  LDC.64 R2, c[0x0][0x380] ;  /* 0x0000e000ff027b82 */ /* 0x000e620000000a00 */
[----:B------:R-:W-:-:S04]  /*3260*/  IMAD R5, R5, 0x100, R0 ;  /* 0x0000010005057824 */ /* 0x000fc800078e0200 */
[----:B-1----:R-:W-:-:S04]  /*3270*/  IMAD.WIDE.U32 R2, R5, 0x8, R2 ;  /* 0x0000000805027825 */ /* 0x002fc800078e0002 */
[----:B------:R-:W-:-:S05]  /*3280*/  IMAD.MOV.U32 R5, RZ, RZ, RZ ;  /* 0x000000ffff057224 */ /* 0x000fca00078e00ff */
[----:B------:R1:W-:Y:S02]  /*3290*/  REDG.E.ADD.64.STRONG.GPU desc[UR20][R2.64+0x400], R4 ;  /* 0x000400040200798e */ /* 0x0003e4000c12e514 */
.L_x_148:
[----:B------:R-:W-:Y:S05]  /*32a0*/  BSYNC.RECONVERGENT B0 ;  /* 0x0000000000007941 */ /* 0x000fea0003800200 */
.L_x_147:
[----:B------:R-:W-:Y:S01]  /*32b0*/  BAR.SYNC.DEFER_BLOCKING 0x0 ;  /* 0x0000000000007b1d */ /* 0x000fe20000010000 */
[----:B------:R-:W-:-:S04]  /*32c0*/  UIADD3 UR6, UP0, UPT, UR6, 0x1, URZ ;  /* 0x0000000106067890 */ /* 0x000fc8000ff1e0ff */
[----:B------:R-:W-:Y:S02]  /*32d0*/  UIADD3.X UR7, UPT, UPT, URZ, UR7, URZ, UP0, !UPT ;  /* 0x00000007ff077290 */ /* 0x000fe400087fe4ff */
[----:B------:R-:W-:-:S04]  /*32e0*/  UISETP.NE.U32.AND UP0, UPT, UR6, UR11, UPT ;  /* 0x0000000b0600728c */ /* 0x000fc8000bf05070 */
[----:B------:R-:W-:-:S09]  /*32f0*/  UISETP.NE.AND.EX UP0, UPT, UR7, UR12, UPT, UP0 ;  /* 0x0000000c0700728c */ /* 0x000fd2000bf05300 */
[----:B------:R-:W-:Y:S05]  /*3300*/  BRA.U UP0, `(.L_x_215) ;  /* 0xffffffcd00d47547 */ /* 0x000fea000b83ffff */
[----:B------:R-:W-:Y:S05]  /*3310*/  EXIT ;  /* 0x000000000000794d */ /* 0x000fea0003800000 */
.L_x_216:
        /* <DEDUP_REMOVED lines=14> */
.L_x_583:


//--------------------- .text._ZN3cub18CUB_300001_SM_10006detail10radix_sort31DeviceRadixSortSingleTileKernelINS1_5radix10policy_hubIfNS0_8NullTypeEyE10Policy1000ELNS0_9SortOrderE0EfS6_yNS1_21identity_decomposer_tEEEvPKT1_PSB_PKT2_PSF_T3_iiT4_ --------------------------
	.section	.text._ZN3cub18CUB_300001_SM_10006detail10radix_sort31DeviceRadixSortSingleTileKernelINS1_5radix10policy_hubIfNS0_8NullTypeEyE10Policy1000ELNS0_9SortOrderE0EfS6_yNS1_21identity_decomposer_tEEEvPKT1_PSB_PKT2_PSF_T3_iiT4_,"ax",@progbits
	.align	128
        .global         _ZN3cub18CUB_300001_SM_10006detail10radix_sort31DeviceRadixSortSingleTileKernelINS1_5radix10policy_hubIfNS0_8NullTypeEyE10Policy1000ELNS0_9SortOrderE0EfS6_yNS1_21identity_decomposer_tEEEvPKT1_PSB_PKT2_PSF_T3_iiT4_
        .type           _ZN3cub18CUB_300001_SM_10006detail10radix_sort31DeviceRadixSortSingleTileKernelINS1_5radix10policy_hubIfNS0_8NullTypeEyE10Policy1000ELNS0_9SortOrderE0EfS6_yNS1_21identity_decomposer_tEEEvPKT1_PSB_PKT2_PSF_T3_iiT4_,@function
        .size           _ZN3cub18CUB_300001_SM_10006detail10radix_sort31DeviceRadixSortSingleTileKernelINS1_5radix10policy_hubIfNS0_8NullTypeEyE10Policy1000ELNS0_9SortOrderE0EfS6_yNS1_21identity_decomposer_tEEEvPKT1_PSB_PKT2_PSF_T3_iiT4_,(.L_x_584 - _ZN3cub18CUB_300001_SM_10006detail10radix_sort31DeviceRadixSortSingleTileKernelINS1_5radix10policy_hubIfNS0_8NullTypeEyE10Policy1000ELNS0_9SortOrderE0EfS6_yNS1_21identity_decomposer_tEEEvPKT1_PSB_PKT2_PSF_T3_iiT4_)
        .other          _ZN3cub18CUB_300001_SM_10006detail10radix_sort31DeviceRadixSortSingleTileKernelINS1_5radix10policy_hubIfNS0_8NullTypeEyE10Policy1000ELNS0_9SortOrderE0EfS6_yNS1_21identity_decomposer_tEEEvPKT1_PSB_PKT2_PSF_T3_iiT4_,@"STO_CUDA_ENTRY STV_DEFAULT"
_ZN3cub18CUB_300001_SM_10006detail10radix_sort31DeviceRadixSortSingleTileKernelINS1_5radix10policy_hubIfNS0_8NullTypeEyE10Policy1000ELNS0_9SortOrderE0EfS6_yNS1_21identity_decomposer_tEEEvPKT1_PSB_PKT2_PSF_T3_iiT4_:
.text._ZN3cub18CUB_300001_SM_10006detail10radix_sort31DeviceRadixSortSingleTileKernelINS1_5radix10policy_hubIfNS0_8NullTypeEyE10Policy1000ELNS0_9SortOrderE0EfS6_yNS1_21identity_decomposer_tEEEvPKT1_PSB_PKT2_PSF_T3_iiT4_:
[----:B------:R-:W-:Y:S01]  /*0000*/  LDC R1, c[0x0][0x37c] ;  /* 0x0000df00ff017b82 */ /* 0x000fe20000000800 */
[----:B------:R-:W0:Y:S01]  /*0010*/  S2R R0, SR_TID.X ;  /* 0x0000000000007919 */ /* 0x000e220000002100 */
[----:B------:R-:W1:Y:S06]  /*0020*/  LDCU UR4, c[0x0][0x3a0] ;  /* 0x00007400ff0477ac */ /* 0x000e6c0008000800 */
[----:B------:R-:W2:Y:S01]  /*0030*/  LDC.64 R4, c[0x0][0x380] ;  /* 0x0000e000ff047b82 */ /* 0x000ea20000000a00 */
[----:B------:R-:W3:Y:S01]  /*0040*/  LDCU.64 UR8, c[0x0][0x358] ;  /* 0x00006b00ff0877ac */ /* 0x000ee20008000a00 */
[----:B------:R-:W-:-:S02]  /*0050*/  IMAD.MOV.U32 R16, RZ, RZ, 0x7fffffff ;  /* 0x7fffffffff107424 */ /* 0x000fc400078e00ff */
[----:B------:R-:W-:Y:S02]  /*0060*/  IMAD.MOV.U32 R12, RZ, RZ, 0x7fffffff ;  /* 0x7fffffffff0c7424 */ /* 0x000fe400078e00ff */
[----:B------:R-:W-:Y:S02]  /*0070*/  IMAD.MOV.U32 R14, RZ, RZ, 0x7fffffff ;  /* 0x7fffffffff0e7424 */ /* 0x000fe400078e00ff */
[----:B------:R-:W-:Y:S02]  /*0080*/  IMAD.MOV.U32 R15, RZ, RZ, 0x7fffffff ;  /* 0x7fffffffff0f7424 */ /* 0x000fe400078e00ff */
[----:B------:R-:W-:Y:S02]  /*0090*/  IMAD.MOV.U32 R17, RZ, RZ, 0x7fffffff ;  /* 0x7fffffffff117424 */ /* 0x000fe400078e00ff */
[----:B------:R-:W-:Y:S02]  /*00a0*/  IMAD.MOV.U32 R13, RZ, RZ, 0x7fffffff ;  /* 0x7fffffffff0d7424 */ /* 0x000fe400078e00ff */
        /* <DEDUP_REMOVED lines=10> */
[----:B------:R-:W-:Y:S01]  /*0150*/  IMAD.MOV.U32 R30, RZ, RZ, 0x7fffffff ;  /* 0x7fffffffff1e7424 */ /* 0x000fe200078e00ff */
[----:B------:R-:W4:Y:S01]  /*0160*/  S2UR UR6, SR_CgaCtaId ;  /* 0x00000000000679c3 */ /* 0x000f220000008800 */
[----:B0-----:R-:W-:Y:S01]  /*0170*/  IMAD R3, R0, 0x13, RZ ;  /* 0x0000001300037824 */ /* 0x001fe200078e02ff */
[----:B------:R-:W0:Y:S01]  /*0180*/  S2R R104, SR_LANEID ;  /* 0x0000000000687919 */ /* 0x000e220000000000 */
[----:B------:R-:W0:Y:S02]  /*0190*/  LDCU UR10, c[0x0][0x3ac] ;  /* 0x00007580ff0a77ac */ /* 0x000e240008000800 */
[C---:B------:R-:W-:Y:S01]  /*01a0*/  VIADD R6, R3.reuse, 0x2 ;  /* 0x0000000203067836 */ /* 0x040fe20000000000 */
[C---:B-1----:R-:W-:Y:S01]  /*01b0*/  ISETP.GE.AND P3, PT, R3.reuse, UR4, PT ;  /* 0x0000000403007c0c */ /* 0x042fe2000bf66270 */
[----:B------:R-:W-:-:S02]  /*01c0*/  VIADD R2, R3, 0x1 ;  /* 0x0000000103027836 */ /* 0x000fc40000000000 */
[C---:B------:R-:W-:Y:S01]  /*01d0*/  VIADD R7, R3.reuse, 0x3 ;  /* 0x0000000303077836 */ /* 0x040fe20000000000 */
[----:B------:R-:W-:Y:S01]  /*01e0*/  ISETP.GE.AND P5, PT, R6, UR4, PT ;  /* 0x0000000406007c0c */ /* 0x000fe2000bfa6270 */
[----:B------:R-:W-:Y:S01]  /*01f0*/  VIADD R6, R3, 0x4 ;  /* 0x0000000403067836 */ /* 0x000fe20000000000 */
[----:B------:R-:W-:Y:S01]  /*0200*/  ISETP.GE.AND P4, PT, R2, UR4, PT ;  /* 0x0000000402007c0c */ /* 0x000fe2000bf86270 */
[----:B------:R-:W-:Y:S01]  /*0210*/  IMAD.MOV.U32 R2, RZ, RZ, 0x7fffffff ;  /* 0x7fffffffff027424 */ /* 0x000fe200078e00ff */
[----:B------:R-:W-:Y:S01]  /*0220*/  ISETP.GE.AND P6, PT, R7, UR4, PT ;  /* 0x0000000407007c0c */ /* 0x000fe2000bfc6270 */
[----:B--2---:R-:W-:Y:S01]  /*0230*/  IMAD.WIDE.U32 R4, R3, 0x4, R4 ;  /* 0x0000000403047825 */ /* 0x004fe200078e0004 */
[----:B------:R-:W-:-:S03]  /*0240*/  ISETP.GE.AND P0, PT, R6, UR4, PT ;  /* 0x0000000406007c0c */ /* 0x000fc6000bf06270 */
[C---:B------:R-:W-:Y:S01]  /*0250*/  VIADD R8, R3.reuse, 0x6 ;  /* 0x0000000603087836 */ /* 0x040fe20000000000 */
[----:B---3--:R-:W2:Y:S01]  /*0260*/  @!P3 LDG.E R2, desc[UR8][R4.64] ;  /* 0x000000080402b981 */ /* 0x008ea2000c1e1900 */
[C---:B------:R-:W-:Y:S02]  /*0270*/  VIADD R6, R3.reuse, 0x7 ;  /* 0x0000000703067836 */ /* 0x040fe40000000000 */
[----:B------:R-:W-:Y:S01]  /*0280*/  VIADD R7, R3, 0x5 ;  /* 0x0000000503077836 */ /* 0x000fe20000000000 */
[----:B------:R-:W-:Y:S01]  /*0290*/  ISETP.GE.AND P2, PT, R8, UR4, PT ;  /* 0x0000000408007c0c */ /* 0x000fe2000bf46270 */
[----:B------:R-:W3:Y:S01]  /*02a0*/  @!P5 LDG.E R12, desc[UR8][R4.64+0x8] ;  /* 0x00000808040cd981 */ /* 0x000ee2000c1e1900 */
[----:B------:R-:W-:Y:S01]  /*02b0*/  ISETP.GE.AND P3, PT, R6, UR4, PT ;  /* 0x0000000406007c0c */ /* 0x000fe2000bf66270 */
[----:B------:R-:W-:Y:S01]  /*02c0*/  IMAD.MOV.U32 R6, RZ, RZ, 0x7fffffff ;  /* 0x7fffffffff067424 */ /* 0x000fe200078e00ff */
[----:B------:R-:W-:Y:S01]  /*02d0*/  ISETP.GE.AND P1, PT, R7, UR4, PT ;  /* 0x0000000407007c0c */ /* 0x000fe2000bf26270 */
[----:B------:R-:W-:Y:S01]  /*02e0*/  VIADD R7, R3, 0x8 ;  /* 0x0000000803077836 */ /* 0x000fe20000000000 */
[----:B------:R-:W5:Y:S04]  /*02f0*/  @!P0 LDG.E R14, desc[UR8][R4.64+0x10] ;  /* 0x00001008040e8981 */ /* 0x000f68000c1e1900 */
[----:B------:R-:W5:Y:S01]  /*0300*/  @!P4 LDG.E R6, desc[UR8][R4.64+0x4] ;  /* 0x000004080406c981 */ /* 0x000f62000c1e1900 */
[----:B------:R-:W-:Y:S01]  /*0310*/  ISETP.GE.AND P4, PT, R7, UR4, PT ;  /* 0x0000000407007c0c */ /* 0x000fe2000bf86270 */
[----:B------:R-:W-:-:S02]  /*0320*/  VIADD R7, R3, 0xb ;  /* 0x0000000b03077836 */ /* 0x000fc40000000000 */
[----:B------:R-:W5:Y:S01]  /*0330*/  @!P2 LDG.E R16, desc[UR8][R4.64+0x18] ;  /* 0x000018080410a981 */ /* 0x000f62000c1e1900 */
[----:B------:R-:W-:Y:S02]  /*0340*/  VIADD R8, R3, 0x9 ;  /* 0x0000000903087836 */ /* 0x000fe40000000000 */
[----:B------:R-:W-:Y:S01]  /*0350*/  ISETP.GE.AND P2, PT, R7, UR4, PT ;  /* 0x0000000407007c0c */ /* 0x000fe2000bf46270 */
[C---:B------:R-:W-:Y:S01]  /*0360*/  VIADD R7, R3.reuse, 0xd ;  /* 0x0000000d03077836 */ /* 0x040fe20000000000 */
[----:B------:R-:W5:Y:S01]  /*0370*/  @!P1 LDG.E R15, desc[UR8][R4.64+0x14] ;  /* 0x00001408040f9981 */ /* 0x000f62000c1e1900 */
[----:B------:R-:W-:Y:S01]  /*0380*/  ISETP.GE.AND P5, PT, R8, UR4, PT ;  /* 0x0000000408007c0c */ /* 0x000fe2000bfa6270 */
[----:B------:R-:W-:Y:S02]  /*0390*/  VIADD R8, R3, 0xc ;  /* 0x0000000c03087836 */ /* 0x000fe40000000000 */
[----:B------:R-:W-:Y:S01]  /*03a0*/  ISETP.GE.AND P0, PT, R7, UR4, PT ;  /* 0x0000000407007c0c */ /* 0x000fe2000bf06270 */
[C---:B------:R-:W-:Y:S01]  /*03b0*/  VIADD R7, R3.reuse, 0xe ;  /* 0x0000000e03077836 */ /* 0x040fe20000000000 */
[----:B------:R-:W5:Y:S01]  /*03c0*/  @!P3 LDG.E R17, desc[UR8][R4.64+0x1c] ;  /* 0x00001c080411b981 */ /* 0x000f62000c1e1900 */
[----:B------:R-:W-:Y:S01]  /*03d0*/  VIADD R9, R3, 0xa ;  /* 0x0000000a03097836 */ /* 0x000fe20000000000 */
[----:B------:R-:W-:-:S02]  /*03e0*/  ISETP.GE.AND P1, PT, R8, UR4, PT ;  /* 0x0000000408007c0c */ /* 0x000fc4000bf26270 */
[----:B------:R-:W-:Y:S01]  /*03f0*/  ISETP.GE.AND P3, PT, R7, UR4, PT ;  /* 0x0000000407007c0c */ /* 0x000fe2000bf66270 */
[----:B------:R-:W-:Y:S01]  /*0400*/  VIADD R7, R3, 0xf ;  /* 0x0000000f03077836 */ /* 0x000fe20000000000 */
[----:B------:R-:W5:Y:S01]  /*0410*/  @!P6 LDG.E R13, desc[UR8][R4.64+0xc] ;  /* 0x00000c08040de981 */ /* 0x000f62000c1e1900 */
[----:B------:R-:W-:Y:S01]  /*0420*/  ISETP.GE.AND P6, PT, R9, UR4, PT ;  /* 0x0000000409007c0c */ /* 0x000fe2000bfc6270 */
[----:B------:R-:W-:Y:S02]  /*0430*/  VIADD R8, R3, 0x11 ;  /* 0x0000001103087836 */ /* 0x000fe40000000000 */
[----:B------:R-:W5:Y:S01]  /*0440*/  @!P4 LDG.E R18, desc[UR8][R4.64+0x20] ;  /* 0x000020080412c981 */ /* 0x000f62000c1e1900 */
[----:B------:R-:W-:Y:S01]  /*0450*/  ISETP.GE.AND P4, PT, R7, UR4, PT ;  /* 0x0000000407007c0c */ /* 0x000fe2000bf86270 */
[C---:B------:R-:W-:Y:S02]  /*0460*/  VIADD R7, R3.reuse, 0x10 ;  /* 0x0000001003077836 */ /* 0x040fe40000000000 */
[----:B------:R-:W-:Y:S01]  /*0470*/  VIADD R3, R3, 0x12 ;  /* 0x0000001203037836 */ /* 0x000fe20000000000 */
[----:B------:R-:W5:Y:S04]  /*0480*/  @!P2 LDG.E R21, desc[UR8][R4.64+0x2c] ;  /* 0x00002c080415a981 */ /* 0x000f68000c1e1900 */
[----:B------:R-:W5:Y:S01]  /*0490*/  @!P1 LDG.E R22, desc[UR8][R4.64+0x30] ;  /* 0x0000300804169981 */ /* 0x000f62000c1e1900 */
[----:B------:R-:W-:-:S02]  /*04a0*/  ISETP.GE.AND P1, PT, R8, UR4, PT ;  /* 0x0000000408007c0c */ /* 0x000fc4000bf26270 */
[----:B------:R-:W-:Y:S01]  /*04b0*/  ISETP.GE.AND P2, PT, R3, UR4, PT ;  /* 0x0000000403007c0c */ /* 0x000fe2000bf46270 */
[----:B------:R-:W5:Y:S01]  /*04c0*/  @!P0 LDG.E R23, desc[UR8][R4.64+0x34] ;  /* 0x0000340804178981 */ /* 0x000f62000c1e1900 */
[----:B------:R-:W-:Y:S01]  /*04d0*/  ISETP.GE.AND P0, PT, R7, UR4, PT ;  /* 0x0000000407007c0c */ /* 0x000fe2000bf06270 */
[----:B------:R-:W1:Y:S02]  /*04e0*/  LDCU.64 UR4, c[0x0][0x3a8] ;  /* 0x00007500ff0477ac */ /* 0x000e640008000a00 */
[----:B------:R-:W5:Y:S04]  /*04f0*/  @!P5 LDG.E R19, desc[UR8][R4.64+0x24] ;  /* 0x000024080413d981 */ /* 0x000f68000c1e1900 */
[----:B------:R-:W5:Y:S04]  /*0500*/  @!P6 LDG.E R20, desc[UR8][R4.64+0x28] ;  /* 0x000028080414e981 */ /* 0x000f68000c1e1900 */
[----:B------:R-:W5:Y:S04]  /*0510*/  @!P3 LDG.E R24, desc[UR8][R4.64+0x38] ;  /* 0x000038080418b981 */ /* 0x000f68000c1e1900 */
[----:B------:R-:W5:Y:S04]  /*0520*/  @!P4 LDG.E R25, desc[UR8][R4.64+0x3c] ;  /* 0x00003c080419c981 */ /* 0x000f68000c1e1900 */
[----:B------:R-:W5:Y:S04]  /*0530*/  @!P0 LDG.E R26, desc[UR8][R4.64+0x40] ;  /* 0x00004008041a8981 */ /* 0x000f68000c1e1900 */
[----:B------:R-:W5:Y:S04]  /*0540*/  @!P1 LDG.E R28, desc[UR8][R4.64+0x44] ;  /* 0x00004408041c9981 */ /* 0x000f68000c1e1900 */
[----:B------:R0:W5:Y:S01]  /*0550*/  @!P2 LDG.E R30, desc[UR8][R4.64+0x48] ;  /* 0x00004808041ea981 */ /* 0x000162000c1e1900 */
[----:B------:R-:W-:Y:S01]  /*0560*/  IMAD.MOV.U32 R8, RZ, RZ, -0x1 ;  /* 0xffffffffff087424 */ /* 0x000fe200078e00ff */
[----:B-1----:R-:W-:-:S02]  /*0570*/  UIADD3 UR7, UPT, UPT, UR4, 0x6, URZ ;  /* 0x0000000604077890 */ /* 0x002fc4000fffe0ff */
[----:B------:R-:W-:-:S03]  /*0580*/  UIADD3 UR5, UPT, UPT, -UR4, UR5, URZ ;  /* 0x0000000504057290 */ /* 0x000fc6000fffe1ff */
[----:B------:R-:W-:Y:S02]  /*0590*/  UMOV UR4, 0x400 ;  /* 0x0000040000047882 */ /* 0x000fe40000000000 */
[----:B----4-:R-:W-:Y:S01]  /*05a0*/  ULEA UR4, UR6, UR4, 0x18 ;  /* 0x0000000406047291 */ /* 0x010fe2000f8ec0ff */
[----:B------:R-:W-:-:S05]  /*05b0*/  SHF.R.U32.HI R105, RZ, 0x5, R0 ;  /* 0x00000005ff697819 */ /* 0x000fca0000011600 */
[----:B------:R-:W-:-:S05]  /*05c0*/  LEA R27, R0, UR4, 0x2 ;  /* 0x00000004001b7c11 */ /* 0x000fca000f8e10ff */
[----:B------:R-:W-:Y:S01]  /*05d0*/  IMAD R29, R0, 0x80, R27 ;  /* 0x00000080001d7824 */ /* 0x000fe200078e021b */
[----:B------:R-:W-:-:S03]  /*05e0*/  LEA R31, R105, UR4, 0x2 ;  /* 0x00000004691f7c11 */ /* 0x000fc6000f8e10ff */
[----:B------:R-:W-:Y:S01]  /*05f0*/  IMAD R33, R0, -0x38, R29 ;  /* 0xffffffc800217824 */ /* 0x000fe200078e021d */
[----:B------:R-:W-:Y:S01]  /*0600*/  BAR.SYNC.DEFER_BLOCKING 0x0 ;  /* 0x0000000000007b1d */ /* 0x000fe20000010000 */
[----:B--2---:R-:W-:-:S04]  /*0610*/  ISETP.GT.AND P0, PT, R2, -0x1, PT ;  /* 0xffffffff0200780c */ /* 0x004fc80003f04270 */
[----:B------:R-:W-:Y:S02]  /*0620*/  SEL R3, R8, 0x80000000, !P0 ;  /* 0x8000000008037807 */ /* 0x000fe40004000000 */
[----:B---3--:R-:W-:Y:S02]  /*0630*/  ISETP.GT.AND P2, PT, R12, -0x1, PT ;  /* 0xffffffff0c00780c */ /* 0x008fe40003f44270 */
[----:B-----5:R-:W-:-:S04]  /*0640*/  ISETP.GT.AND P1, PT, R6, -0x1, PT ;  /* 0xffffffff0600780c */ /* 0x020fc80003f24270 */
[----:B------:R-:W-:Y:S02]  /*0650*/  SEL R7, R8, 0x80000000, !P1 ;  /* 0x8000000008077807 */ /* 0x000fe40004800000 */
[----:B------:R-:W-:Y:S02]  /*0660*/  ISETP.GT.AND P1, PT, R14, -0x1, PT ;  /* 0xffffffff0e00780c */ /* 0x000fe40003f24270 */
[C---:B------:R-:W-:Y:S02]  /*0670*/  SEL R9, R8.reuse, 0x80000000, !P2 ;  /* 0x8000000008097807 */ /* 0x040fe40005000000 */
[----:B0-----:R-:W-:Y:S02]  /*0680*/  SEL R5, R8, 0x80000000, !P1 ;  /* 0x8000000008057807 */ /* 0x001fe40004800000 */
[----:B------:R-:W-:Y:S02]  /*0690*/  ISETP.GT.AND P2, PT, R15, -0x1, PT ;  /* 0xffffffff0f00780c */ /* 0x000fe40003f44270 */
[----:B------:R-:W-:-:S02]  /*06a0*/  LOP3.LUT R2, R3, R2, RZ, 0x3c, !PT ;  /* 0x0000000203027212 */ /* 0x000fc400078e3cff */
[----:B------:R-:W-:-:S04]  /*06b0*/  ISETP.GT.AND P0, PT, R13, -0x1, PT ;  /* 0xffffffff0d00780c */ /* 0x000fc80003f04270 */
[----:B------:R-:W-:Y:S02]  /*06c0*/  SEL R4, R8, 0x80000000, !P0 ;  /* 0x8000000008047807 */ /* 0x000fe40004000000 */
[----:B------:R-:W-:Y:S02]  /*06d0*/  ISETP.GT.AND P0, PT, R17, -0x1, PT ;  /* 0xffffffff1100780c */ /* 0x000fe40003f04270 */
[----:B------:R-:W-:Y:S02]  /*06e0*/  ISETP.GT.AND P1, PT, R18, -0x1, PT ;  /* 0xffffffff1200780c */ /* 0x000fe40003f24270 */
[----:B------:R-:W-:Y:S02]  /*06f0*/  LOP3.LUT R3, R7, R6, RZ, 0x3c, !PT ;  /* 0x0000000607037212 */ /* 0x000fe400078e3cff */
[----:B------:R-:W-:Y:S02]  /*0700*/  LOP3.LUT R13, R4, R13, RZ, 0x3c, !PT ;  /* 0x0000000d040d7212 */ /* 0x000fe400078e3cff */
[----:B------:R-:W-:-:S02]  /*0710*/  LOP3.LUT R14, R5, R14, RZ, 0x3c, !PT ;  /* 0x0000000e050e7212 */ /* 0x000fc400078e3cff */
[C---:B------:R-:W-:Y:S02]  /*0720*/  SEL R6, R8.reuse, 0x80000000, !P2 ;  /* 0x8000000008067807 */ /* 0x040fe40005000000 */
[C---:B------:R-:W-:Y:S02]  /*0730*/  SEL R4, R8.reuse, 0x80000000, !P0 ;  /* 0x8000000008047807 */ /* 0x040fe40004000000 */
[----:B------:R-:W-:Y:S02]  /*0740*/  SEL R5, R8, 0x80000000, !P1 ;  /* 0x8000000008057807 */ /* 0x000fe40004800000 */
[----:B------:R-:W-:Y:S02]  /*0750*/  ISETP.GT.AND P3, PT, R16, -0x1, PT ;  /* 0xffffffff1000780c */ /* 0x000fe40003f64270 */
[----:B------:R-:W-:Y:S02]  /*0760*/  ISETP.GT.AND P2, PT, R19, -0x1, PT ;  /* 0xffffffff1300780c */ /* 0x000fe40003f44270 */
[----:B------:R-:W-:-:S02]  /*0770*/  ISETP.GT.AND P0, PT, R20, -0x1, PT ;  /* 0xffffffff1400780c */ /* 0x000fc40003f04270 */
[----:B------:R-:W-:Y:S02]  /*0780*/  ISETP.GT.AND P1, PT, R21, -0x1, PT ;  /* 0xffffffff1500780c */ /* 0x000fe40003f24270 */
[----:B------:R-:W-:Y:S02]  /*0790*/  LOP3.LUT R15, R6, R15, RZ, 0x3c, !PT ;  /* 0x0000000f060f7212 */ /* 0x000fe400078e3cff */
[----:B------:R-:W-:Y:S02]  /*07a0*/  LOP3.LUT R17, R4, R17, RZ, 0x3c, !PT ;  /* 0x0000001104117212 */ /* 0x000fe400078e3cff */
[----:B------:R-:W-:Y:S02]  /*07b0*/  LOP3.LUT R18, R5, R18, RZ, 0x3c, !PT ;  /* 0x0000001205127212 */ /* 0x000fe400078e3cff */
[C---:B------:R-:W-:Y:S02]  /*07c0*/  SEL R7, R8.reuse, 0x80000000, !P3 ;  /* 0x8000000008077807 */ /* 0x040fe40005800000 */
[----:B------:R-:W-:-:S02]  /*07d0*/  SEL R6, R8, 0x80000000, !P2 ;  /* 0x8000000008067807 */ /* 0x000fc40005000000 */
[C---:B------:R-:W-:Y:S02]  /*07e0*/  SEL R5, R8.reuse, 0x80000000, !P0 ;  /* 0x8000000008057807 */ /* 0x040fe40004000000 */
        /* <DEDUP_REMOVED lines=12> */
[----:B------:R-:W-:Y:S02]  /*08b0*/  ISETP.GT.AND P1, PT, R28, -0x1, PT ;  /* 0xffffffff1c00780c */ /* 0x000fe40003f24270 */
[----:B------:R-:W-:Y:S02]  /*08c0*/  ISETP.GT.AND P2, PT, R30, -0x1, PT ;  /* 0xffffffff1e00780c */ /* 0x000fe40003f44270 */
[----:B------:R-:W-:Y:S02]  /*08d0*/  LOP3.LUT R12, R9, R12, RZ, 0x3c, !PT ;  /* 0x0000000c090c7212 */ /* 0x000fe400078e3cff */
[----:B------:R-:W-:Y:S02]  /*08e0*/  LOP3.LUT R19, R6, R19, RZ, 0x3c, !PT ;  /* 0x0000001306137212 */ /* 0x000fe400078e3cff */
[----:B------:R-:W-:-:S02]  /*08f0*/  LOP3.LUT R22, R7, R22, RZ, 0x3c, !PT ;  /* 0x0000001607167212 */ /* 0x000fc400078e3cff */
[----:B------:R-:W-:Y:S02]  /*0900*/  LOP3.LUT R24, R5, R24, RZ, 0x3c, !PT ;  /* 0x0000001805187212 */ /* 0x000fe400078e3cff */
[C---:B------:R-:W-:Y:S02]  /*0910*/  SEL R6, R8.reuse, 0x80000000, !P3 ;  /* 0x8000000008067807 */ /* 0x040fe40005800000 */
[C---:B------:R-:W-:Y:S02]  /*0920*/  SEL R5, R8.reuse, 0x80000000, !P0 ;  /* 0x8000000008057807 */ /* 0x040fe40004000000 */
[C---:B------:R-:W-:Y:S02]  /*0930*/  SEL R7, R8.reuse, 0x80000000, !P1 ;  /* 0x8000000008077807 */ /* 0x040fe40004800000 */
[----:B------:R-:W-:Y:S02]  /*0940*/  SEL R9, R8, 0x80000000, !P2 ;  /* 0x8000000008097807 */ /* 0x000fe40005000000 */
[----:B------:R-:W-:-:S02]  /*0950*/  LOP3.LUT R23, R6, R23, RZ, 0x3c, !PT ;  /* 0x0000001706177212 */ /* 0x000fc400078e3cff */
[----:B------:R-:W-:Y:S02]  /*0960*/  LOP3.LUT R25, R4, R25, RZ, 0x3c, !PT ;  /* 0x0000001904197212 */ /* 0x000fe400078e3cff */
[----:B------:R-:W-:Y:S02]  /*0970*/  LOP3.LUT R26, R5, R26, RZ, 0x3c, !PT ;  /* 0x0000001a051a7212 */ /* 0x000fe400078e3cff */
[----:B------:R-:W-:Y:S02]  /*0980*/  LOP3.LUT R28, R7, R28, RZ, 0x3c, !PT ;  /* 0x0000001c071c7212 */ /* 0x000fe400078e3cff */
[----:B------:R-:W-:-:S07]  /*0990*/  LOP3.LUT R30, R9, R30, RZ, 0x3c, !PT ;  /* 0x0000001e091e7212 */ /* 0x000fce00078e3cff */
.L_x_218:
[----:B------:R-:W-:Y:S01]  /*09a0*/  UISETP.LT.AND UP0, UPT, UR5, 0x6, UPT ;  /* 0x000000060500788c */ /* 0x000fe2000bf01270 */
[C---:B0-----:R-:W-:Y:S01]  /*09b0*/  ISETP.NE.AND P0, PT, R2.reuse, 0x7fffffff, PT ;  /* 0x7fffffff0200780c */ /* 0x041fe20003f05270 */
[----:B------:R-:W-:Y:S01]  /*09c0*/  UIADD3 UR6, UPT, UPT, UR7, -0x6, URZ ;  /* 0xfffffffa07067890 */ /* 0x000fe2000fffe0ff */
[----:B------:R-:W-:Y:S01]  /*09d0*/  STS [R27], RZ ;  /* 0x000000ff1b007388 */ /* 0x000fe20000000800 */
[----:B------:R-:W-:Y:S01]  /*09e0*/  USEL UR4, UR5, 0x6, UP0 ;  /* 0x0000000605047887 */ /* 0x000fe20008000000 */
[----:B--2---:R-:W-:Y:S01]  /*09f0*/  SEL R4, R2, 0x80000000, P0 ;  /* 0x8000000002047807 */ /* 0x004fe20000000000 */
[----:B------:R-:W-:Y:S01]  /*0a00*/  UISETP.GE.AND UP0, UPT, UR7, UR10, UPT ;  /* 0x0000000a0700728c */ /* 0x000fe2000bf06270 */
[----:B------:R-:W-:Y:S01]  /*0a10*/  STS [R27+0x400], RZ ;  /* 0x000400ff1b007388 */ /* 0x000fe20000000800 */
[----:B------:R-:W-:Y:S01]  /*0a20*/  UBMSK UR4, URZ, UR4 ;  /* 0x00000004ff04729b */ /* 0x000fe20008000000 */
[----:B------:R-:W-:Y:S02]  /*0a30*/  SHF.R.U32.HI R4, RZ, UR6, R4 ;  /* 0x00000006ff047c19 */ /* 0x000fe40008011604 */
[----:B------:R-:W-:Y:S01]  /*0a40*/  STS [R27+0x800], RZ ;  /* 0x000800ff1b007388 */ /* 0x000fe20000000800 */
[----:B------:R-:W-:-:S02]  /*0a50*/  ISETP.NE.AND P0, PT, R3, 0x7fffffff, PT ;  /* 0x7fffffff0300780c */ /* 0x000fc40003f05270 */
[----:B------:R-:W-:Y:S01]  /*0a60*/  LOP3.LUT R4, R4, UR4, RZ, 0xc0, !PT ;  /* 0x0000000404047c12 */ /* 0x000fe2000f8ec0ff */
[----:B------:R-:W-:Y:S01]  /*0a70*/  STS [R27+0xc00], RZ ;  /* 0x000c00ff1b007388 */ /* 0x000fe20000000800 */
[----:B------:R-:W-:Y:S02]  /*0a80*/  ISETP.NE.AND P1, PT, R104, 0x1f, PT ;  /* 0x0000001f6800780c */ /* 0x000fe40003f25270 */
[C---:B------:R-:W-:Y:S01]  /*0a90*/  ISETP.NE.AND P2, PT, R105.reuse, 0x6, PT ;  /* 0x000000066900780c */ /* 0x040fe20003f45270 */
[----:B------:R-:W-:Y:S01]  /*0aa0*/  IMAD.SHL.U32 R5, R4, 0x400, RZ ;  /* 0x0000040004057824 */ /* 0x000fe200078e00ff */
[----:B------:R-:W-:Y:S01]  /*0ab0*/  SHF.R.U32.HI R4, RZ, 0x4, R4 ;  /* 0x00000004ff047819 */ /* 0x000fe20000011604 */
[----:B------:R-:W-:Y:S01]  /*0ac0*/  STS [R27+0x1000], RZ ;  /* 0x001000ff1b007388 */ /* 0x000fe20000000800 */
[----:B------:R-:W-:Y:S02]  /*0ad0*/  ISETP.NE.AND P3, PT, R105, 0x7, PT ;  /* 0x000000076900780c */ /* 0x000fe40003f65270 */
[----:B------:R-:W-:Y:S01]  /*0ae0*/  LOP3.LUT R34, R5, 0x7c00, RZ, 0xc0, !PT ;  /* 0x00007c0005227812 */ /* 0x000fe200078ec0ff */
[----:B------:R-:W-:Y:S01]  /*0af0*/  STS [R27+0x1400], RZ ;  /* 0x001400ff1b007388 */ /* 0x000fe20000000800 */
[----:B------:R-:W-:-:S03]  /*0b00*/  LOP3.LUT R4, R4, 0xffffffe, RZ, 0xc0, !PT ;  /* 0x0ffffffe04047812 */ /* 0x000fc600078ec0ff */
[----:B------:R-:W-:Y:S01]  /*0b10*/  STS [R27+0x1800], RZ ;  /* 0x001800ff1b007388 */ /* 0x000fe20000000800 */
[----:B------:R-:W-:Y:S02]  /*0b20*/  IADD3 R34, PT, PT, R4, R27, R34 ;  /* 0x0000001b04227210 */ /* 0x000fe40007ffe022 */
[----:B------:R-:W-:Y:S01]  /*0b30*/  SEL R4, R3, 0x80000000, P0 ;  /* 0x8000000003047807 */ /* 0x000fe20000000000 */
[----:B------:R-:W-:Y:S01]  /*0b40*/  STS [R27+0x1c00], RZ ;  /* 0x001c00ff1b007388 */ /* 0x000fe20000000800 */
[----:B------:R-:W-:Y:S02]  /*0b50*/  ISETP.NE.AND P0, PT, R12, 0x7fffffff, PT ;  /* 0x7fffffff0c00780c */ /* 0x000fe40003f05270 */
[----:B------:R-:W-:Y:S01]  /*0b60*/  SHF.R.U32.HI R4, RZ, UR6, R4 ;  /* 0x00000006ff047c19 */ /* 0x000fe20008011604 */
[----:B------:R-:W-:Y:S03]  /*0b70*/  STS [R27+0x2000], RZ ;  /* 0x002000ff1b007388 */ /* 0x000fe60000000800 */
[----:B------:R-:W-:Y:S01]  /*0b80*/  LOP3.LUT R4, R4, UR4, RZ, 0xc0, !PT ;  /* 0x0000000404047c12 */ /* 0x000fe2000f8ec0ff */
[----:B------:R-:W-:Y:S04]  /*0b90*/  STS [R27+0x2400], RZ ;  /* 0x002400ff1b007388 */ /* 0x000fe80000000800 */
[----:B------:R-:W-:Y:S01]  /*0ba0*/  STS [R27+0x2800], RZ ;  /* 0x002800ff1b007388 */ /* 0x000fe20000000800 */
[----:B------:R-:W-:Y:S01]  /*0bb0*/  IMAD.SHL.U32 R5, R4, 0x400, RZ ;  /* 0x0000040004057824 */ /* 0x000fe200078e00ff */
[----:B------:R-:W-:-:S02]  /*0bc0*/  SHF.R.U32.HI R4, RZ, 0x4, R4 ;  /* 0x00000004ff047819 */ /* 0x000fc40000011604 */
[----:B------:R-:W-:Y:S02]  /*0bd0*/  STS [R27+0x2c00], RZ ;  /* 0x002c00ff1b007388 */ /* 0x000fe40000000800 */
[----:B------:R-:W-:Y:S02]  /*0be0*/  LOP3.LUT R36, R5, 0x7c00, RZ, 0xc0, !PT ;  /* 0x00007c0005247812 */ /* 0x000fe400078ec0ff */
        /* <DEDUP_REMOVED lines=36> */
[----:B------:R-:W0:Y:S02]  /*0e30*/  LDS.U16 R32, [R34] ;  /* 0x0000000022207984 */ /* 0x000e240000000400 */
[----:B0-----:R-:W-:-:S05]  /*0e40*/  VIADD R5, R32, 0x1 ;  /* 0x0000000120057836 */ /* 0x001fca0000000000 */
[----:B------:R0:W-:Y:S04]  /*0e50*/  STS.U16 [R34], R5 ;  /* 0x0000000522007388 */ /* 0x0001e80000000400 */
[----:B------:R-:W1:Y:S01]  /*0e60*/  LDS.U16 R37, [R36] ;  /* 0x0000000024257984 */ /* 0x000e620000000400 */
[----:B0-----:R-:W-:Y:S01]  /*0e70*/  IMAD.SHL.U32 R5, R4, 0x400, RZ ;  /* 0x0000040004057824 */ /* 0x001fe200078e00ff */
[----:B------:R-:W-:-:S04]  /*0e80*/  SHF.R.U32.HI R4, RZ, 0x4, R4 ;  /* 0x00000004ff047819 */ /* 0x000fc80000011604 */
[----:B------:R-:W-:Y:S02]  /*0e90*/  LOP3.LUT R40, R5, 0x7c00, RZ, 0xc0, !PT ;  /* 0x00007c0005287812 */ /* 0x000fe400078ec0ff */
[----:B------:R-:W-:-:S04]  /*0ea0*/  LOP3.LUT R4, R4, 0xffffffe, RZ, 0xc0, !PT ;  /* 0x0ffffffe04047812 */ /* 0x000fc800078ec0ff */
[----:B------:R-:W-:Y:S02]  /*0eb0*/  IADD3 R40, PT, PT, R4, R27, R40 ;  /* 0x0000001b04287210 */ /* 0x000fe40007ffe028 */
[----:B------:R-:W-:Y:S02]  /*0ec0*/  SEL R4, R14, 0x80000000, P0 ;  /* 0x800000000e047807 */ /* 0x000fe40000000000 */
[----:B------:R-:W-:Y:S02]  /*0ed0*/  ISETP.NE.AND P0, PT, R15, 0x7fffffff, PT ;  /* 0x7fffffff0f00780c */ /* 0x000fe40003f05270 */
[----:B------:R-:W-:-:S04]  /*0ee0*/  SHF.R.U32.HI R4, RZ, UR6, R4 ;  /* 0x00000006ff047c19 */ /* 0x000fc80008011604 */
[----:B------:R-:W-:-:S05]  /*0ef0*/  LOP3.LUT R4, R4, UR4, RZ, 0xc0, !PT ;  /* 0x0000000404047c12 */ /* 0x000fca000f8ec0ff */
[----:B------:R-:W-:Y:S01]  /*0f00*/  IMAD.SHL.U32 R6, R4, 0x400, RZ ;  /* 0x0000040004067824 */ /* 0x000fe200078e00ff */
[----:B------:R-:W-:-:S04]  /*0f10*/  SHF.R.U32.HI R4, RZ, 0x4, R4 ;  /* 0x00000004ff047819 */ /* 0x000fc80000011604 */
[----:B------:R-:W-:Y:S02]  /*0f20*/  LOP3.LUT R6, R6, 0x7c00, RZ, 0xc0, !PT ;  /* 0x00007c0006067812 */ /* 0x000fe400078ec0ff */
[----:B------:R-:W-:Y:S01]  /*0f30*/  LOP3.LUT R4, R4, 0xffffffe, RZ, 0xc0, !PT ;  /* 0x0ffffffe04047812 */ /* 0x000fe200078ec0ff */
[----:B-1----:R-:W-:-:S03]  /*0f40*/  VIADD R7, R37, 0x1 ;  /* 0x0000000125077836 */ /* 0x002fc60000000000 */
[----:B------:R-:W-:Y:S02]  /*0f50*/  IADD3 R42, PT, PT, R4, R27, R6 ;  /* 0x0000001b042a7210 */ /* 0x000fe40007ffe006 */
[----:B------:R-:W-:Y:S01]  /*0f60*/  STS.U16 [R36], R7 ;  /* 0x0000000724007388 */ /* 0x000fe20000000400 */
[----:B------:R-:W-:Y:S02]  /*0f70*/  SEL R4, R15, 0x80000000, P0 ;  /* 0x800000000f047807 */ /* 0x000fe40000000000 */
[----:B------:R-:W-:Y:S01]  /*0f80*/  ISETP.NE.AND P0, PT, R16, 0x7fffffff, PT ;  /* 0x7fffffff1000780c */ /* 0x000fe20003f05270 */
[----:B------:R-:W0:Y:S01]  /*0f90*/  LDS.U16 R39, [R38] ;  /* 0x0000000026277984 */ /* 0x000e220000000400 */
[----:B------:R-:W-:-:S04]  /*0fa0*/  SHF.R.U32.HI R4, RZ, UR6, R4 ;  /* 0x00000006ff047c19 */ /* 0x000fc80008011604 */
[----:B------:R-:W-:Y:S01]  /*0fb0*/  LOP3.LUT R4, R4, UR4, RZ, 0xc0, !PT ;  /* 0x0000000404047c12 */ /* 0x000fe2000f8ec0ff */
        /* <DEDUP_REMOVED lines=152> */
[----:B------:R-:W-:-:S04]  /*1940*/  SEL R4, R30, 0x80000000, P0 ;  /* 0x800000001e047807 */ /* 0x000fc80000000000 */
[----:B------:R-:W-:Y:S01]  /*1950*/  SHF.R.U32.HI R4, RZ, UR6, R4 ;  /* 0x00000006ff047c19 */ /* 0x000fe20008011604 */
[----:B------:R-:W0:Y:S03]  /*1960*/  S2UR UR6, SR_CgaCtaId ;  /* 0x00000000000679c3 */ /* 0x000e260000008800 */
[----:B------:R-:W-:Y:S01]  /*1970*/  LOP3.LUT R4, R4, UR4, RZ, 0xc0, !PT ;  /* 0x0000000404047c12 */ /* 0x000fe2000f8ec0ff */
[----:B------:R-:W-:-:S04]  /*1980*/  UMOV UR4, 0x400 ;  /* 0x0000040000047882 */ /* 0x000fc80000000000 */
[----:B------:R-:W-:Y:S01]  /*1990*/  IMAD.SHL.U32 R6, R4, 0x400, RZ ;  /* 0x0000040004067824 */ /* 0x000fe200078e00ff */
[----:B------:R-:W-:-:S04]  /*19a0*/  SHF.R.U32.HI R4, RZ, 0x4, R4 ;  /* 0x00000004ff047819 */ /* 0x000fc80000011604 */
[----:B------:R-:W-:Y:S02]  /*19b0*/  LOP3.LUT R6, R6, 0x7c00, RZ, 0xc0, !PT ;  /* 0x00007c0006067812 */ /* 0x000fe400078ec0ff */
[----:B------:R-:W-:Y:S01]  /*19c0*/  LOP3.LUT R4, R4, 0xffffffe, RZ, 0xc0, !PT ;  /* 0x0ffffffe04047812 */ /* 0x000fe200078ec0ff */
[----:B-1----:R-:W-:-:S03]  /*19d0*/  VIADD R7, R65, 0x1 ;  /* 0x0000000141077836 */ /* 0x002fc60000000000 */
[----:B------:R-:W-:Y:S02]  /*19e0*/  IADD3 R70, PT, PT, R4, R27, R6 ;  /* 0x0000001b04467210 */ /* 0x000fe40007ffe006 */
[----:B------:R-:W-:Y:S01]  /*19f0*/  STS.U16 [R64], R7 ;  /* 0x0000000740007388 */ /* 0x000fe20000000400 */
[----:B0-----:R-:W-:-:S03]  /*1a00*/  ULEA UR4, UR6, UR4, 0x18 ;  /* 0x0000000406047291 */ /* 0x001fc6000f8ec0ff */
[----:B------:R-:W0:Y:S02]  /*1a10*/  LDS.U16 R67, [R66] ;  /* 0x0000000042437984 */ /* 0x000e240000000400 */
[----:B0-----:R-:W-:-:S05]  /*1a20*/  VIADD R5, R67, 0x1 ;  /* 0x0000000143057836 */ /* 0x001fca0000000000 */
[----:B------:R-:W-:Y:S04]  /*1a30*/  STS.U16 [R66], R5 ;  /* 0x0000000542007388 */ /* 0x000fe80000000400 */
[----:B------:R-:W0:Y:S02]  /*1a40*/  LDS.U16 R69, [R68] ;  /* 0x0000000044457984 */ /* 0x000e240000000400 */
[----:B0-----:R-:W-:-:S05]  /*1a50*/  VIADD R7, R69, 0x1 ;  /* 0x0000000145077836 */ /* 0x001fca0000000000 */
[----:B------:R-:W-:Y:S04]  /*1a60*/  STS.U16 [R68], R7 ;  /* 0x0000000744007388 */ /* 0x000fe80000000400 */
[----:B------:R-:W0:Y:S02]  /*1a70*/  LDS.U16 R71, [R70] ;  /* 0x0000000046477984 */ /* 0x000e240000000400 */
[----:B0-----:R-:W-:-:S05]  /*1a80*/  VIADD R5, R71, 0x1 ;  /* 0x0000000147057836 */ /* 0x001fca0000000000 */
[----:B------:R-:W-:Y:S01]  /*1a90*/  STS.U16 [R70], R5 ;  /* 0x0000000546007388 */ /* 0x000fe20000000400 */
[----:B------:R-:W-:Y:S06]  /*1aa0*/  BAR.SYNC.DEFER_BLOCKING 0x0 ;  /* 0x0000000000007b1d */ /* 0x000fec0000010000 */
[----:B------:R-:W-:Y:S04]  /*1ab0*/  LDS R72, [R29] ;  /* 0x000000001d487984 */ /* 0x000fe80000000800 */
        /* <DEDUP_REMOVED lines=11> */
[----:B0-----:R-:W-:-:S03]  /*1b70*/  IMAD.IADD R73, R72, 0x1, R73 ;  /* 0x0000000148497824 */ /* 0x001fc600078e0249 */
[----:B------:R-:W0:Y:S01]  /*1b80*/  LDS R84, [R29+0x30] ;  /* 0x000030001d547984 */ /* 0x000e220000000800 */
[----:B-1----:R-:W-:-:S03]  /*1b90*/  IMAD.IADD R74, R74, 0x1, R73 ;  /* 0x000000014a4a7824 */ /* 0x002fc600078e0249 */
[----:B------:R-:W1:Y:S01]  /*1ba0*/  LDS R85, [R29+0x34] ;  /* 0x000034001d557984 */ /* 0x000e620000000800 */
[----:B--2---:R-:W-:-:S03]  /*1bb0*/  IMAD.IADD R75, R75, 0x1, R74 ;  /* 0x000000014b4b7824 */ /* 0x004fc600078e024a */
[----:B------:R-:W2:Y:S01]  /*1bc0*/  LDS R86, [R29+0x38] ;  /* 0x000038001d567984 */ /* 0x000ea20000000800 */
[----:B---3--:R-:W-:-:S03]  /*1bd0*/  IMAD.IADD R76, R76, 0x1, R75 ;  /* 0x000000014c4c7824 */ /* 0x008fc600078e024b */
[----:B------:R-:W3:Y:S01]  /*1be0*/  LDS R87, [R29+0x3c] ;  /* 0x00003c001d577984 */ /* 0x000ee20000000800 */
[----:B----4-:R-:W-:-:S03]  /*1bf0*/  IMAD.IADD R77, R77, 0x1, R76 ;  /* 0x000000014d4d7824 */ /* 0x010fc600078e024c */
[----:B------:R-:W4:Y:S01]  /*1c00*/  LDS R88, [R29+0x40] ;  /* 0x000040001d587984 */ /* 0x000f220000000800 */
[----:B-----5:R-:W-:-:S03]  /*1c10*/  IMAD.IADD R78, R78, 0x1, R77 ;  /* 0x000000014e4e7824 */ /* 0x020fc600078e024d */
[----:B------:R-:W5:Y:S01]  /*1c20*/  LDS R89, [R29+0x44] ;  /* 0x000044001d597984 */ /* 0x000f620000000800 */
[----:B------:R-:W-:-:S03]  /*1c30*/  IMAD.IADD R79, R79, 0x1, R78 ;  /* 0x000000014f4f7824 */ /* 0x000fc600078e024e */
        /* <DEDUP_REMOVED lines=29> */
[----:B------:R-:W-:-:S04]  /*1e10*/  IMAD.IADD R94, R94, 0x1, R93 ;  /* 0x000000015e5e7824 */ /* 0x000fc800078e025d */
[----:B0-----:R-:W-:-:S04]  /*1e20*/  IMAD.IADD R95, R95, 0x1, R94 ;  /* 0x000000015f5f7824 */ /* 0x001fc800078e025e */
[----:B-1----:R-:W-:-:S04]  /*1e30*/  IMAD.IADD R96, R96, 0x1, R95 ;  /* 0x0000000160607824 */ /* 0x002fc800078e025f */
[----:B--2---:R-:W-:-:S04]  /*1e40*/  IMAD.IADD R97, R97, 0x1, R96 ;  /* 0x0000000161617824 */ /* 0x004fc800078e0260 */
[----:B---3--:R-:W-:-:S04]  /*1e50*/  IMAD.IADD R98, R98, 0x1, R97 ;  /* 0x0000000162627824 */ /* 0x008fc800078e0261 */
[----:B----4-:R-:W-:-:S04]  /*1e60*/  IMAD.IADD R99, R99, 0x1, R98 ;  /* 0x0000000163637824 */ /* 0x010fc800078e0262 */
[----:B-----5:R-:W-:-:S04]  /*1e70*/  IMAD.IADD R100, R100, 0x1, R99 ;  /* 0x0000000164647824 */ /* 0x020fc800078e0263 */
[----:B------:R-:W-:-:S04]  /*1e80*/  IMAD.IADD R101, R101, 0x1, R100 ;  /* 0x0000000165657824 */ /* 0x000fc800078e0264 */
[----:B------:R-:W-:-:S04]  /*1e90*/  IMAD.IADD R102, R102, 0x1, R101 ;  /* 0x0000000166667824 */ /* 0x000fc800078e0265 */
[----:B------:R-:W-:-:S04]  /*1ea0*/  IMAD.IADD R103, R103, 0x1, R102 ;  /* 0x0000000167677824 */ /* 0x000fc800078e0266 */
[----:B------:R-:W-:-:S05]  /*1eb0*/  IMAD.IADD R106, R4, 0x1, R103 ;  /* 0x00000001046a7824 */ /* 0x000fca00078e0267 */
        /* <DEDUP_REMOVED lines=8> */
[----:B------:R-:W0:Y:S02]  /*1f40*/  SHFL.UP P0, R107, R108, 0x10, RZ ;  /* 0x060000006c6b7989 */ /* 0x000e2400000000ff */
[----:B0-----:R-:W-:Y:S01]  /*1f50*/  @P0 IMAD.IADD R107, R108, 0x1, R107 ;  /* 0x000000016c6b0824 */ /* 0x001fe200078e026b */
[----:B------:R-:W-:-:S03]  /*1f60*/  ISETP.NE.AND P0, PT, R105, 0x1, PT ;  /* 0x000000016900780c */ /* 0x000fc60003f05270 */
[----:B------:R-:W-:Y:S01]  /*1f70*/  IMAD.IADD R106, R107, 0x1, -R106 ;  /* 0x000000016b6a7824 */ /* 0x000fe200078e0a6a */
[----:B------:R-:W-:Y:S01]  /*1f80*/  @!P1 STS [R31+0x8400], R107 ;  /* 0x0084006b1f009388 */ /* 0x000fe20000000800 */
[----:B------:R-:W-:Y:S01]  /*1f90*/  BAR.SYNC.DEFER_BLOCKING 0x0 ;  /* 0x0000000000007b1d */ /* 0x000fe20000010000 */
[----:B------:R-:W-:-:S05]  /*1fa0*/  ISETP.NE.AND P1, PT, R105, 0x4, PT ;  /* 0x000000046900780c */ /* 0x000fca0003f25270 */
[----:B------:R-:W0:Y:S04]  /*1fb0*/  LDS.128 R4, [UR4+0x8400] ;  /* 0x00840004ff047984 */ /* 0x000e280008000c00 */
[----:B------:R-:W1:Y:S01]  /*1fc0*/  LDS.128 R8, [UR4+0x8410] ;  /* 0x00841004ff087984 */ /* 0x000e620008000c00 */
[C---:B0-----:R-:W-:Y:S01]  /*1fd0*/  SEL R35, R4.reuse, R35, !P0 ;  /* 0x0000002304237207 */ /* 0x041fe20004000000 */
[----:B------:R-:W-:Y:S01]  /*1fe0*/  IMAD.IADD R5, R4, 0x1, R5 ;  /* 0x0000000104057824 */ /* 0x000fe200078e0205 */
[----:B------:R-:W-:-:S03]  /*1ff0*/  ISETP.NE.AND P0, PT, R105, 0x2, PT ;  /* 0x000000026900780c */ /* 0x000fc60003f05270 */
[----:B------:R-:W-:Y:S01]  /*2000*/  IMAD.IADD R6, R6, 0x1, R5 ;  /* 0x0000000106067824 */ /* 0x000fe200078e0205 */
[----:B------:R-:W-:Y:S02]  /*2010*/  SEL R35, R5, R35, !P0 ;  /* 0x0000002305237207 */ /* 0x000fe40004000000 */
[----:B------:R-:W-:Y:S01]  /*2020*/  ISETP.NE.AND P0, PT, R105, 0x3, PT ;  /* 0x000000036900780c */ /* 0x000fe20003f05270 */
[----:B------:R-:W-:-:S03]  /*2030*/  IMAD.IADD R7, R7, 0x1, R6 ;  /* 0x0000000107077824 */ /* 0x000fc600078e0206 */
[----:B------:R-:W-:Y:S01]  /*2040*/  SEL R35, R6, R35, !P0 ;  /* 0x0000002306237207 */ /* 0x000fe20004000000 */
[----:B-1----:R-:W-:Y:S01]  /*2050*/  IMAD.IADD R8, R7, 0x1, R8 ;  /* 0x0000000107087824 */ /* 0x002fe200078e0208 */
[----:B------:R-:W-:Y:S02]  /*2060*/  ISETP.NE.AND P0, PT, R105, 0x5, PT ;  /* 0x000000056900780c */ /* 0x000fe40003f05270 */
[----:B------:R-:W-:Y:S01]  /*2070*/  SEL R35, R7, R35, !P1 ;  /* 0x0000002307237207 */ /* 0x000fe20004800000 */
[----:B------:R-:W-:Y:S01]  /*2080*/  IMAD.IADD R9, R9, 0x1, R8 ;  /* 0x0000000109097824 */ /* 0x000fe200078e0208 */
[----:B------:R-:W-:Y:S02]  /*2090*/  ISETP.NE.AND P1, PT, R104, RZ, PT ;  /* 0x000000ff6800720c */ /* 0x000fe40003f25270 */
[----:B------:R-:W-:Y:S01]  /*20a0*/  SEL R35, R8, R35, !P0 ;  /* 0x0000002308237207 */ /* 0x000fe20004000000 */
[----:B------:R-:W-:Y:S01]  /*20b0*/  IMAD.IADD R10, R10, 0x1, R9 ;  /* 0x000000010a0a7824 */ /* 0x000fe200078e0209 */
[----:B------:R-:W-:-:S02]  /*20c0*/  ISETP.GT.U32.AND P0, PT, R0, 0x1f, PT ;  /* 0x0000001f0000780c */ /* 0x000fc40003f04070 */
[----:B------:R-:W-:Y:S01]  /*20d0*/  SEL R35, R9, R35, !P2 ;  /* 0x0000002309237207 */ /* 0x000fe20005000000 */
[----:B------:R-:W-:Y:S01]  /*20e0*/  IMAD.IADD R11, R11, 0x1, R10 ;  /* 0x000000010b0b7824 */ /* 0x000fe200078e020a */
[----:B------:R-:W-:Y:S02]  /*20f0*/  ISETP.GT.U32.OR P2, PT, R0, 0x1f, P1 ;  /* 0x0000001f0000780c */ /* 0x000fe40000f44470 */
[----:B------:R-:W-:Y:S02]  /*2100*/  SEL R4, R106, RZ, P1 ;  /* 0x000000ff6a047207 */ /* 0x000fe40000800000 */
[----:B------:R-:W-:-:S05]  /*2110*/  SEL R35, R10, R35, !P3 ;  /* 0x000000230a237207 */ /* 0x000fca0005800000 */
[----:B------:R-:W-:Y:S01]  /*2120*/  @P0 IMAD.IADD R106, R35, 0x1, R4 ;  /* 0x00000001236a0824 */ /* 0x000fe200078e0204 */
[----:B------:R-:W-:-:S03]  /*2130*/  ISETP.NE.AND P0, PT, R0, RZ, PT ;  /* 0x000000ff0000720c */ /* 0x000fc60003f05270 */
[----:B------:R-:W-:-:S05]  /*2140*/  @!P2 IMAD.U32 R106, R11, 0x10000, RZ ;  /* 0x000100000b6aa824 */ /* 0x000fca00078e00ff */
[----:B------:R-:W-:Y:S01]  /*2150*/  @!P2 STS [UR4+0x8428], R106 ;  /* 0x0084286aff00a988 */ /* 0x000fe20008000804 */
[----:B------:R-:W-:Y:S06]  /*2160*/  BAR.SYNC.DEFER_BLOCKING 0x0 ;  /* 0x0000000000007b1d */ /* 0x000fec0000010000 */
[----:B------:R-:W0:Y:S02]  /*2170*/  LDS R4, [UR4+0x8428] ;  /* 0x00842804ff047984 */ /* 0x000e240008000800 */
[----:B0-----:R-:W-:-:S05]  /*2180*/  SEL R5, R4, RZ, P0 ;  /* 0x000000ff04057207 */ /* 0x001fca0000000000 */
[----:B------:R-:W-:-:S04]  /*2190*/  IMAD.IADD R4, R5, 0x1, R106 ;  /* 0x0000000105047824 */ /* 0x000fc800078e026a */
[--C-:B------:R-:W-:Y:S01]  /*21a0*/  IMAD.IADD R72, R72, 0x1, R4.reuse ;  /* 0x0000000148487824 */ /* 0x100fe200078e0204 */
[----:B------:R-:W-:Y:S01]  /*21b0*/  STS [R29], R4 ;  /* 0x000000041d007388 */ /* 0x000fe20000000800 */
[--C-:B------:R-:W-:Y:S02]  /*21c0*/  IMAD.IADD R6, R73, 0x1, R4.reuse ;  /* 0x0000000149067824 */ /* 0x100fe400078e0204 */
[--C-:B------:R-:W-:Y:S01]  /*21d0*/  IMAD.IADD R74, R74, 0x1, R4.reuse ;  /* 0x000000014a4a7824 */ /* 0x100fe200078e0204 */
[----:B------:R-:W-:Y:S01]  /*21e0*/  STS [R29+0x4], R72 ;  /* 0x000004481d007388 */ /* 0x000fe20000000800 */
[--C-:B------:R-:W-:Y:S02]  /*21f0*/  IMAD.IADD R8, R75, 0x1, R4.reuse ;  /* 0x000000014b087824 */ /* 0x100fe400078e0204 */
[--C-:B------:R-:W-:Y:S01]  /*2200*/  IMAD.IADD R76, R76, 0x1, R4.reuse ;  /* 0x000000014c4c7824 */ /* 0x100fe200078e0204 */
[----:B------:R-:W-:Y:S01]  /*2210*/  STS [R29+0x8], R6 ;  /* 0x000008061d007388 */ /* 0x000fe20000000800 */
[----:B------:R-:W-:-:S02]  /*2220*/  IMAD.IADD R10, R77, 0x1, R4 ;  /* 0x000000014d0a7824 */ /* 0x000fc400078e0204 */
[--C-:B------:R-:W-:Y:S01]  /*2230*/  IMAD.IADD R78, R78, 0x1, R4.reuse ;  /* 0x000000014e4e7824 */ /* 0x100fe200078e0204 */
[----:B------:R-:W-:Y:S01]  /*2240*/  STS [R29+0xc], R74 ;  /* 0x00000c4a1d007388 */ /* 0x000fe20000000800 */
        /* <DEDUP_REMOVED lines=36> */
[----:B------:R-:W-:-:S03]  /*2490*/  IMAD.IADD R103, R103, 0x1, R4 ;  /* 0x0000000167677824 */ /* 0x000fc600078e0204 */
[----:B------:R-:W-:Y:S04]  /*24a0*/  STS [R29+0x40], R114 ;  /* 0x000040721d007388 */ /* 0x000fe80000000800 */
        /* <DEDUP_REMOVED lines=15> */
[----:B------:R-:W-:Y:S01]  /*25a0*/  STS [R29+0x80], R103 ;  /* 0x000080671d007388 */ /* 0x000fe20000000800 */
[----:B------:R-:W-:Y:S06]  /*25b0*/  BAR.SYNC.DEFER_BLOCKING 0x0 ;  /* 0x0000000000007b1d */ /* 0x000fec0000010000 */
[----:B------:R-:W0:Y:S04]  /*25c0*/  LDS.U16 R5, [R34] ;  /* 0x0000000022057984 */ /* 0x000e280000000400 */
[----:B------:R-:W1:Y:S04]  /*25d0*/  LDS.U16 R36, [R36] ;  /* 0x0000000024247984 */ /* 0x000e680000000400 */
[----:B------:R-:W2:Y:S04]  /*25e0*/  LDS.U16 R38, [R38] ;  /* 0x0000000026267984 */ /* 0x000ea80000000400 */
[----:B------:R-:W3:Y:S04]  /*25f0*/  LDS.U16 R40, [R40] ;  /* 0x0000000028287984 */ /* 0x000ee80000000400 */
[----:B------:R-:W4:Y:S04]  /*2600*/  LDS.U16 R42, [R42] ;  /* 0x000000002a2a7984 */ /* 0x000f280000000400 */
[----:B------:R-:W5:Y:S04]  /*2610*/  LDS.U16 R44, [R44] ;  /* 0x000000002c2c7984 */ /* 0x000f680000000400 */
[----:B------:R-:W5:Y:S04]  /*2620*/  LDS.U16 R46, [R46] ;  /* 0x000000002e2e7984 */ /* 0x000f680000000400 */
[----:B------:R-:W5:Y:S04]  /*2630*/  LDS.U16 R48, [R48] ;  /* 0x0000000030307984 */ /* 0x000f680000000400 */
[----:B------:R-:W5:Y:S04]  /*2640*/  LDS.U16 R50, [R50] ;  /* 0x0000000032327984 */ /* 0x000f680000000400 */
[----:B------:R-:W5:Y:S04]  /*2650*/  LDS.U16 R52, [R52] ;  /* 0x0000000034347984 */ /* 0x000f680000000400 */
[----:B------:R-:W5:Y:S01]  /*2660*/  LDS.U16 R54, [R54] ;  /* 0x0000000036367984 */ /* 0x000f620000000400 */
[----:B0-----:R-:W-:-:S03]  /*2670*/  IMAD.IADD R5, R32, 0x1, R5 ;  /* 0x0000000120057824 */ /* 0x001fc600078e0205 */
[----:B------:R-:W0:Y:S01]  /*2680*/  LDS.U16 R56, [R56] ;  /* 0x0000000038387984 */ /* 0x000e220000000400 */
[----:B-1----:R-:W-:-:S03]  /*2690*/  IMAD.IADD R36, R37, 0x1, R36 ;  /* 0x0000000125247824 */ /* 0x002fc600078e0224 */
[----:B------:R-:W1:Y:S01]  /*26a0*/  LDS.U16 R58, [R58] ;  /* 0x000000003a3a7984 */ /* 0x000e620000000400 */
[----:B--2---:R-:W-:-:S03]  /*26b0*/  IMAD.IADD R38, R39, 0x1, R38 ;  /* 0x0000000127267824 */ /* 0x004fc600078e0226 */
[----:B------:R-:W2:Y:S01]  /*26c0*/  LDS.U16 R60, [R60] ;  /* 0x000000003c3c7984 */ /* 0x000ea20000000400 */
[----:B---3--:R-:W-:-:S03]  /*26d0*/  IMAD.IADD R40, R41, 0x1, R40 ;  /* 0x0000000129287824 */ /* 0x008fc600078e0228 */
[----:B------:R-:W3:Y:S01]  /*26e0*/  LDS.U16 R62, [R62] ;  /* 0x000000003e3e7984 */ /* 0x000ee20000000400 */
[----:B----4-:R-:W-:-:S03]  /*26f0*/  IMAD.IADD R42, R43, 0x1, R42 ;  /* 0x000000012b2a7824 */ /* 0x010fc600078e022a */
[----:B------:R-:W4:Y:S01]  /*2700*/  LDS.U16 R64, [R64] ;  /* 0x0000000040407984 */ /* 0x000f220000000400 */
[----:B-----5:R-:W-:-:S03]  /*2710*/  IMAD.IADD R44, R45, 0x1, R44 ;  /* 0x000000012d2c7824 */ /* 0x020fc600078e022c */
[----:B------:R-:W5:Y:S01]  /*2720*/  LDS.U16 R66, [R66] ;  /* 0x0000000042427984 */ /* 0x000f620000000400 */
[----:B------:R-:W-:-:S03]  /*2730*/  IMAD.IADD R46, R47, 0x1, R46 ;  /* 0x000000012f2e7824 */ /* 0x000fc600078e022e */
[----:B------:R-:W5:Y:S01]  /*2740*/  LDS.U16 R68, [R68] ;  /* 0x0000000044447984 */ /* 0x000f620000000400 */
[----:B------:R-:W-:-:S03]  /*2750*/  IMAD.IADD R48, R49, 0x1, R48 ;  /* 0x0000000131307824 */ /* 0x000fc600078e0230 */
[----:B------:R-:W5:Y:S01]  /*2760*/  LDS.U16 R70, [R70] ;  /* 0x0000000046467984 */ /* 0x000f620000000400 */
[----:B------:R-:W-:Y:S02]  /*2770*/  IMAD.IADD R50, R51, 0x1, R50 ;  /* 0x0000000133327824 */ /* 0x000fe400078e0232 */
[----:B------:R-:W-:Y:S02]  /*2780*/  IMAD.IADD R52, R53, 0x1, R52 ;  /* 0x0000000135347824 */ /* 0x000fe400078e0234 */
[----:B------:R-:W-:Y:S02]  /*2790*/  IMAD.IADD R54, R55, 0x1, R54 ;  /* 0x0000000137367824 */ /* 0x000fe400078e0236 */
[----:B0-----:R-:W-:Y:S02]  /*27a0*/  IMAD.IADD R56, R57, 0x1, R56 ;  /* 0x0000000139387824 */ /* 0x001fe400078e0238 */
[----:B-1----:R-:W-:Y:S02]  /*27b0*/  IMAD.IADD R58, R59, 0x1, R58 ;  /* 0x000000013b3a7824 */ /* 0x002fe400078e023a */
[----:B--2---:R-:W-:-:S02]  /*27c0*/  IMAD.IADD R60, R61, 0x1, R60 ;  /* 0x000000013d3c7824 */ /* 0x004fc400078e023c */
[----:B---3--:R-:W-:Y:S02]  /*27d0*/  IMAD.IADD R62, R63, 0x1, R62 ;  /* 0x000000013f3e7824 */ /* 0x008fe400078e023e */
[----:B----4-:R-:W-:Y:S02]  /*27e0*/  IMAD.IADD R64, R65, 0x1, R64 ;  /* 0x0000000141407824 */ /* 0x010fe400078e0240 */
[----:B-----5:R-:W-:Y:S02]  /*27f0*/  IMAD.IADD R66, R67, 0x1, R66 ;  /* 0x0000000143427824 */ /* 0x020fe400078e0242 */
[----:B------:R-:W-:Y:S02]  /*2800*/  IMAD.IADD R68, R69, 0x1, R68 ;  /* 0x0000000145447824 */ /* 0x000fe400078e0244 */
[----:B------:R-:W-:Y:S01]  /*2810*/  IMAD.IADD R70, R71, 0x1, R70 ;  /* 0x0000000147467824 */ /* 0x000fe200078e0246 */
[----:B------:R-:W-:Y:S06]  /*2820*/  BAR.SYNC.DEFER_BLOCKING 0x0 ;  /* 0x0000000000007b1d */ /* 0x000fec0000010000 */
[----:B------:R-:W-:Y:S05]  /*2830*/  BRA.U UP0, `(.L_x_217) ;  /* 0x0000000100f87547 */ /* 0x000fea000b800000 */
[----:B------:R-:W-:Y:S01]  /*2840*/  LEA R5, R5, UR4, 0x2 ;  /* 0x0000000405057c11 */ /* 0x000fe2000f8e10ff */
[----:B------:R-:W-:Y:S01]  /*2850*/  UIADD3 UR7, UPT, UPT, UR7, 0x6, URZ ;  /* 0x0000000607077890 */ /* 0x000fe2000fffe0ff */
[----:B------:R-:W-:Y:S01]  /*2860*/  LEA R4, R36, UR4, 0x2 ;  /* 0x0000000424047c11 */ /* 0x000fe2000f8e10ff */
[----:B------:R-:W-:Y:S01]  /*2870*/  UIADD3 UR5, UPT, UPT, UR5, -0x6, URZ ;  /* 0xfffffffa05057890 */ /* 0x000fe2000fffe0ff */
[----:B------:R-:W-:Y:S01]  /*2880*/  LEA R7, R38, UR4, 0x2 ;  /* 0x0000000426077c11 */ /* 0x000fe2000f8e10ff */
[----:B------:R0:W-:Y:S01]  /*2890*/  STS [R5], R2 ;  /* 0x0000000205007388 */ /* 0x0001e20000000800 */
[----:B------:R-:W-:Y:S02]  /*28a0*/  LEA R6, R40, UR4, 0x2 ;  /* 0x0000000428067c11 */ /* 0x000fe4000f8e10ff */
[----:B------:R-:W-:Y:S01]  /*28b0*/  LEA R9, R42, UR4, 0x2 ;  /* 0x000000042a097c11 */ /* 0x000fe2000f8e10ff */
[----:B------:R1:W-:Y:S01]  /*28c0*/  STS [R4], R3 ;  /* 0x0000000304007388 */ /* 0x0003e20000000800 */
[----:B------:R-:W-:-:S02]  /*28d0*/  LEA R8, R44, UR4, 0x2 ;  /* 0x000000042c087c11 */ /* 0x000fc4000f8e10ff */
[----:B------:R-:W-:Y:S01]  /*28e0*/  LEA R11, R46, UR4, 0x2 ;  /* 0x000000042e0b7c11 */ /* 0x000fe2000f8e10ff */
[----:B------:R2:W-:Y:S01]  /*28f0*/  STS [R7], R12 ;  /* 0x0000000c07007388 */ /* 0x0005e20000000800 */
[----:B------:R-:W-:Y:S02]  /*2900*/  LEA R10, R48, UR4, 0x2 ;  /* 0x00000004300a7c11 */ /* 0x000fe4000f8e10ff */
[----:B0-----:R-:W-:Y:S01]  /*2910*/  LEA R5, R50, UR4, 0x2 ;  /* 0x0000000432057c11 */ /* 0x001fe2000f8e10ff */
[----:B------:R0:W-:Y:S01]  /*2920*/  STS [R6], R13 ;  /* 0x0000000d06007388 */ /* 0x0001e20000000800 */
[----:B------:R-:W-:Y:S02]  /*2930*/  LEA R2, R52, UR4, 0x2 ;  /* 0x0000000434027c11 */ /* 0x000fe4000f8e10ff */
[----:B-1----:R-:W-:Y:S01]  /*2940*/  LEA R3, R54, UR4, 0x2 ;  /* 0x0000000436037c11 */ /* 0x002fe2000f8e10ff */
[----:B------:R1:W-:Y:S01]  /*2950*/  STS [R9], R14 ;  /* 0x0000000e09007388 */ /* 0x0003e20000000800 */
[----:B------:R-:W-:-:S02]  /*2960*/  LEA R4, R56, UR4, 0x2 ;  /* 0x0000000438047c11 */ /* 0x000fc4000f8e10ff */
[----:B--2---:R-:W-:Y:S01]  /*2970*/  LEA R7, R58, UR4, 0x2 ;  /* 0x000000043a077c11 */ /* 0x004fe2000f8e10ff */
[----:B------:R2:W-:Y:S01]  /*2980*/  STS [R8], R15 ;  /* 0x0000000f08007388 */ /* 0x0005e20000000800 */
[----:B0-----:R-:W-:-:S03]  /*2990*/  LEA R6, R60, UR4, 0x2 ;  /* 0x000000043c067c11 */ /* 0x001fc6000f8e10ff */
[----:B------:R0:W-:Y:S01]  /*29a0*/  STS [R11], R16 ;  /* 0x000000100b007388 */ /* 0x0001e20000000800 */
[----:B-1----:R-:W-:-:S03]  /*29b0*/  LEA R9, R62, UR4, 0x2 ;  /* 0x000000043e097c11 */ /* 0x002fc6000f8e10ff */
[----:B------:R-:W-:Y:S01]  /*29c0*/  STS [R10], R17 ;  /* 0x000000110a007388 */ /* 0x000fe20000000800 */
[----:B--2---:R-:W-:-:S03]  /*29d0*/  LEA R8, R64, UR4, 0x2 ;  /* 0x0000000440087c11 */ /* 0x004fc6000f8e10ff */
[----:B------:R1:W-:Y:S01]  /*29e0*/  STS [R5], R18 ;  /* 0x0000001205007388 */ /* 0x0003e20000000800 */
[----:B0-----:R-:W-:-:S03]  /*29f0*/  LEA R11, R68, UR4, 0x2 ;  /* 0x00000004440b7c11 */ /* 0x001fc6000f8e10ff */
[----:B------:R0:W-:Y:S04]  /*2a00*/  STS [R2], R19 ;  /* 0x0000001302007388 */ /* 0x0001e80000000800 */
[----:B------:R2:W-:Y:S01]  /*2a10*/  STS [R3], R20 ;  /* 0x0000001403007388 */ /* 0x0005e20000000800 */
[----:B-1----:R-:W-:-:S03]  /*2a20*/  LEA R5, R66, UR4, 0x2 ;  /* 0x0000000442057c11 */ /* 0x002fc6000f8e10ff */
[----:B------:R2:W-:Y:S01]  /*2a30*/  STS [R4], R21 ;  /* 0x0000001504007388 */ /* 0x0005e20000000800 */
[----:B0-----:R-:W-:-:S03]  /*2a40*/  LEA R19, R70, UR4, 0x2 ;  /* 0x0000000446137c11 */ /* 0x001fc6000f8e10ff */
[----:B------:R2:W-:Y:S04]  /*2a50*/  STS [R7], R22 ;  /* 0x0000001607007388 */ /* 0x0005e80000000800 */
[----:B------:R2:W-:Y:S04]  /*2a60*/  STS [R6], R23 ;  /* 0x0000001706007388 */ /* 0x0005e80000000800 */
[----:B------:R2:W-:Y:S04]  /*2a70*/  STS [R9], R24 ;  /* 0x0000001809007388 */ /* 0x0005e80000000800 */
[----:B------:R2:W-:Y:S04]  /*2a80*/  STS [R8], R25 ;  /* 0x0000001908007388 */ /* 0x0005e80000000800 */
[----:B------:R2:W-:Y:S04]  /*2a90*/  STS [R5], R26 ;  /* 0x0000001a05007388 */ /* 0x0005e80000000800 */
[----:B------:R2:W-:Y:S04]  /*2aa0*/  STS [R11], R28 ;  /* 0x0000001c0b007388 */ /* 0x0005e80000000800 */
[----:B------:R2:W-:Y:S01]  /*2ab0*/  STS [R19], R30 ;  /* 0x0000001e13007388 */ /* 0x0005e20000000800 */
[----:B------:R-:W-:Y:S06]  /*2ac0*/  BAR.SYNC.DEFER_BLOCKING 0x0 ;  /* 0x0000000000007b1d */ /* 0x000fec0000010000 */
[----:B------:R2:W0:Y:S04]  /*2ad0*/  LDS R2, [R33] ;  /* 0x0000000021027984 */ /* 0x0004280000000800 */
[----:B------:R2:W1:Y:S04]  /*2ae0*/  LDS R3, [R33+0x4] ;  /* 0x0000040021037984 */ /* 0x0004680000000800 */
[----:B------:R2:W3:Y:S04]  /*2af0*/  LDS R12, [R33+0x8] ;  /* 0x00000800210c7984 */ /* 0x0004e80000000800 */
[----:B------:R2:W4:Y:S04]  /*2b00*/  LDS R13, [R33+0xc] ;  /* 0x00000c00210d7984 */ /* 0x0005280000000800 */
[----:B------:R2:W0:Y:S04]  /*2b10*/  LDS R14, [R33+0x10] ;  /* 0x00001000210e7984 */ /* 0x0004280000000800 */
        /* <DEDUP_REMOVED lines=13> */
[----:B------:R2:W0:Y:S01]  /*2bf0*/  LDS R30, [R33+0x48] ;  /* 0x00004800211e7984 */ /* 0x0004220000000800 */
[----:B------:R-:W-:Y:S06]  /*2c00*/  BAR.SYNC.DEFER_BLOCKING 0x0 ;  /* 0x0000000000007b1d */ /* 0x000fec0000010000 */
[----:B-1-34-:R-:W-:Y:S05]  /*2c10*/  BRA `(.L_x_218) ;  /* 0xffffffdc00607947 */ /* 0x01afea000383ffff */
.L_x_217:
[----:B------:R-:W-:Y:S01]  /*2c20*/  LEA R5, R5, UR4, 0x2 ;  /* 0x0000000405057c11 */ /* 0x000fe2000f8e10ff */
[----:B------:R-:W-:Y:S01]  /*2c30*/  IMAD R33, R0, -0x48, R33 ;  /* 0xffffffb800217824 */ /* 0x000fe200078e0221 */
[----:B------:R-:W-:Y:S01]  /*2c40*/  LEA R36, R36, UR4, 0x2 ;  /* 0x0000000424247c11 */ /* 0x000fe2000f8e10ff */
[----:B------:R-:W-:Y:S01]  /*2c50*/  VIADD R8, R0, 0x100 ;  /* 0x0000010000087836 */ /* 0x000fe20000000000 */
[----:B------:R-:W-:Y:S01]  /*2c60*/  LEA R7, R38, UR4, 0x2 ;  /* 0x0000000426077c11 */ /* 0x000fe2000f8e10ff */
[----:B------:R0:W-:Y:S01]  /*2c70*/  STS [R5], R2 ;  /* 0x0000000205007388 */ /* 0x0001e20000000800 */
[----:B------:R-:W-:Y:S01]  /*2c80*/  LEA R40, R40, UR4, 0x2 ;  /* 0x0000000428287c11 */ /* 0x000fe2000f8e10ff */
[----:B------:R-:W-:Y:S01]  /*2c90*/  VIADD R10, R0, 0x200 ;  /* 0x00000200000a7836 */ /* 0x000fe20000000000 */
        /* <DEDUP_REMOVED lines=11> */
[----:B------:R-:W-:Y:S01]  /*2d50*/  LEA R56, R56, UR4, 0x2 ;  /* 0x0000000438387c11 */ /* 0x000fe2000f8e10ff */
[----:B--2---:R-:W-:Y:S01]  /*2d60*/  VIADD R12, R0, 0x300 ;  /* 0x00000300000c7836 */ /* 0x004fe20000000000 */
[----:B------:R-:W-:Y:S01]  /*2d70*/  LEA R7, R58, UR4, 0x2 ;  /* 0x000000043a077c11 */ /* 0x000fe2000f8e10ff */
[----:B------:R2:W-:Y:S01]  /*2d80*/  STS [R44], R15 ;  /* 0x0000000f2c007388 */ /* 0x0005e20000000800 */
[----:B------:R-:W-:-:S02]  /*2d90*/  LEA R60, R60, UR4, 0x2 ;  /* 0x000000043c3c7c11 */ /* 0x000fc4000f8e10ff */
[----:B------:R-:W-:Y:S01]  /*2da0*/  LEA R64, R64, UR4, 0x2 ;  /* 0x0000000440407c11 */ /* 0x000fe2000f8e10ff */
[----:B------:R3:W-:Y:S01]  /*2db0*/  STS [R11], R16 ;  /* 0x000000100b007388 */ /* 0x0007e20000000800 */
[----:B0-----:R-:W-:Y:S02]  /*2dc0*/  LEA R13, R68, UR4, 0x2 ;  /* 0x00000004440d7c11 */ /* 0x001fe4000f8e10ff */
[----:B-1----:R-:W-:Y:S01]  /*2dd0*/  LEA R9, R62, UR4, 0x2 ;  /* 0x000000043e097c11 */ /* 0x002fe2000f8e10ff */
[----:B------:R-:W-:Y:S01]  /*2de0*/  STS [R48], R17 ;  /* 0x0000001130007388 */ /* 0x000fe20000000800 */
[----:B--2---:R-:W-:-:S03]  /*2df0*/  LEA R15, R70, UR4, 0x2 ;  /* 0x00000004460f7c11 */ /* 0x004fc6000f8e10ff */
[----:B------:R-:W-:Y:S01]  /*2e00*/  STS [R5], R18 ;  /* 0x0000001205007388 */ /* 0x000fe20000000800 */
[----:B---3--:R-:W-:Y:S01]  /*2e10*/  LEA R11, R66, UR4, 0x2 ;  /* 0x00000004420b7c11 */ /* 0x008fe2000f8e10ff */
[----:B------:R-:W0:Y:S02]  /*2e20*/  LDCU.64 UR4, c[0x0][0x3a0] ;  /* 0x00007400ff0477ac */ /* 0x000e240008000a00 */
[----:B------:R-:W-:Y:S04]  /*2e30*/  STS [R52], R19 ;  /* 0x0000001334007388 */ /* 0x000fe80000000800 */
[----:B------:R1:W-:Y:S04]  /*2e40*/  STS [R3], R20 ;  /* 0x0000001403007388 */ /* 0x0003e80000000800 */
[----:B------:R-:W-:Y:S04]  /*2e50*/  STS [R56], R21 ;  /* 0x0000001538007388 */ /* 0x000fe80000000800 */
[----:B------:R-:W-:Y:S01]  /*2e60*/  STS [R7], R22 ;  /* 0x0000001607007388 */ /* 0x000fe20000000800 */
[----:B-1----:R-:W1:Y:S03]  /*2e70*/  LDC.64 R2, c[0x0][0x388] ;  /* 0x0000e200ff027b82 */ /* 0x002e660000000a00 */
[----:B------:R-:W-:Y:S01]  /*2e80*/  STS [R60], R23 ;  /* 0x000000173c007388 */ /* 0x000fe20000000800 */
[----:B0-----:R-:W-:-:S02]  /*2e90*/  ISETP.GE.U32.AND P4, PT, R0, UR4, PT ;  /* 0x0000000400007c0c */ /* 0x001fc4000bf86070 */
[----:B------:R-:W-:Y:S01]  /*2ea0*/  ISETP.GE.U32.AND P1, PT, R8, UR4, PT ;  /* 0x0000000408007c0c */ /* 0x000fe2000bf26070 */
[----:B------:R-:W-:Y:S01]  /*2eb0*/  STS [R9], R24 ;  /* 0x0000001809007388 */ /* 0x000fe20000000800 */
[----:B------:R-:W-:Y:S02]  /*2ec0*/  ISETP.GE.U32.AND.EX P4, PT, RZ, UR5, PT, P4 ;  /* 0x00000005ff007c0c */ /* 0x000fe4000bf86140 */
[----:B------:R-:W-:Y:S01]  /*2ed0*/  ISETP.GE.U32.AND.EX P1, PT, RZ, UR5, PT, P1 ;  /* 0x00000005ff007c0c */ /* 0x000fe2000bf26110 */
[----:B------:R-:W-:Y:S01]  /*2ee0*/  STS [R64], R25 ;  /* 0x0000001940007388 */ /* 0x000fe20000000800 */
[----:B------:R-:W-:-:S03]  /*2ef0*/  ISETP.GE.U32.AND P2, PT, R10, UR4, PT ;  /* 0x000000040a007c0c */ /* 0x000fc6000bf46070 */
[----:B------:R0:W-:Y:S01]  /*2f00*/  STS [R11], R26 ;  /* 0x0000001a0b007388 */ /* 0x0001e20000000800 */
[----:B------:R-:W-:-:S03]  /*2f10*/  ISETP.GE.U32.AND.EX P2, PT, RZ, UR5, PT, P2 ;  /* 0x00000005ff007c0c */ /* 0x000fc6000bf46120 */
[----:B------:R-:W-:Y:S04]  /*2f20*/  STS [R13], R28 ;  /* 0x0000001c0d007388 */ /* 0x000fe80000000800 */
[----:B------:R2:W-:Y:S01]  /*2f30*/  STS [R15], R30 ;  /* 0x0000001e0f007388 */ /* 0x0005e20000000800 */
[----:B------:R-:W-:Y:S02]  /*2f40*/  @!P1 IMAD.MOV.U32 R10, RZ, RZ, -0x1 ;  /* 0xffffffffff0a9424 */ /* 0x000fe400078e00ff */
[----:B0-----:R-:W-:Y:S01]  /*2f50*/  @!P4 IMAD.MOV.U32 R11, RZ, RZ, -0x1 ;  /* 0xffffffffff0bc424 */ /* 0x001fe200078e00ff */
[----:B------:R-:W-:Y:S01]  /*2f60*/  BAR.SYNC.DEFER_BLOCKING 0x0 ;  /* 0x0000000000007b1d */ /* 0x000fe20000010000 */
[----:B-1----:R-:W-:-:S04]  /*2f70*/  IMAD.WIDE.U32 R2, R0, 0x4, R2 ;  /* 0x0000000400027825 */ /* 0x002fc800078e0002 */
[----:B--2---:R-:W-:Y:S01]  /*2f80*/  @!P2 IMAD.MOV.U32 R15, RZ, RZ, -0x1 ;  /* 0xffffffffff0fa424 */ /* 0x004fe200078e00ff */
[----:B------:R-:W0:Y:S04]  /*2f90*/  LDS R4, [R33] ;  /* 0x0000000021047984 */ /* 0x000e280000000800 */
[----:B------:R-:W1:Y:S04]  /*2fa0*/  LDS R5, [R33+0x400] ;  /* 0x0004000021057984 */ /* 0x000e680000000800 */
[----:B------:R-:W2:Y:S04]  /*2fb0*/  LDS R6, [R33+0x800] ;  /* 0x0008000021067984 */ /* 0x000ea80000000800 */
[----:B------:R-:W3:Y:S04]  /*2fc0*/  LDS R7, [R33+0xc00] ;  /* 0x000c000021077984 */ /* 0x000ee80000000800 */
[----:B------:R-:W-:Y:S04]  /*2fd0*/  LDS R9, [R33+0x1400] ;  /* 0x0014000021097984 */ /* 0x000fe80000000800 */
[----:B------:R-:W4:Y:S01]  /*2fe0*/  LDS R8, [R33+0x1000] ;  /* 0x0010000021087984 */ /* 0x000f220000000800 */
[----:B0-----:R-:W-:-:S04]  /*2ff0*/  @!P4 ISETP.GT.AND P0, PT, R4, -0x1, PT ;  /* 0xffffffff0400c80c */ /* 0x001fc80003f04270 */
[----:B------:R-:W-:Y:S02]  /*3000*/  @!P4 SEL R11, R11, 0x80000000, P0 ;  /* 0x800000000b0bc807 */ /* 0x000fe40000000000 */
[----:B------:R-:W-:Y:S01]  /*3010*/  ISETP.GE.U32.AND P0, PT, R12, UR4, PT ;  /* 0x000000040c007c0c */ /* 0x000fe2000bf06070 */
[C---:B------:R-:W-:Y:S01]  /*3020*/  VIADD R12, R0.reuse, 0x500 ;  /* 0x00000500000c7836 */ /* 0x040fe20000000000 */
[----:B------:R-:W-:Y:S02]  /*3030*/  @!P4 LOP3.LUT R11, R11, R4, RZ, 0x3c, !PT ;  /* 0x000000040b0bc212 */ /* 0x000fe400078e3cff */
[----:B------:R-:W-:Y:S02]  /*3040*/  LOP3.LUT R4, R0, 0x400, RZ, 0xfc, !PT ;  /* 0x0000040000047812 */ /* 0x000fe400078efcff */
[----:B------:R-:W-:Y:S01]  /*3050*/  ISETP.GE.U32.AND.EX P0, PT, RZ, UR5, PT, P0 ;  /* 0x00000005ff007c0c */ /* 0x000fe2000bf06100 */
[----:B------:R0:W-:Y:S01]  /*3060*/  @!P4 STG.E desc[UR8][R2.64], R11 ;  /* 0x0000000b0200c986 */ /* 0x0001e2000c101908 */
[----:B-1----:R-:W-:-:S02]  /*3070*/  @!P1 ISETP.GT.AND P3, PT, R5, -0x1, PT ;  /* 0xffffffff0500980c */ /* 0x002fc40003f64270 */
[----:B------:R-:W-:Y:S02]  /*3080*/  ISETP.GE.U32.AND P6, PT, R4, UR4, PT ;  /* 0x0000000404007c0c */ /* 0x000fe4000bfc6070 */
[----:B------:R-:W1:Y:S01]  /*3090*/  LDS R4, [R33+0x1800] ;  /* 0x0018000021047984 */ /* 0x000e620000000800 */
[----:B------:R-:W-:Y:S02]  /*30a0*/  @!P1 SEL R10, R10, 0x80000000, P3 ;  /* 0x800000000a0a9807 */ /* 0x000fe40001800000 */
[----:B--2---:R-:W-:Y:S02]  /*30b0*/  @!P2 ISETP.GT.AND P5, PT, R6, -0x1, PT ;  /* 0xffffffff0600a80c */ /* 0x004fe40003fa4270 */
[----:B------:R-:W-:Y:S01]  /*30c0*/  @!P1 LOP3.LUT R13, R10, R5, RZ, 0x3c, !PT ;  /* 0x000000050a0d9212 */ /* 0x000fe200078e3cff */
[----:B------:R-:W-:Y:S01]  /*30d0*/  VIADD R10, R0, 0x600 ;  /* 0x00000600000a7836 */ /* 0x000fe20000000000 */
[----:B------:R-:W-:Y:S01]  /*30e0*/  ISETP.GE.U32.AND P3, PT, R12, UR4, PT ;  /* 0x000000040c007c0c */ /* 0x000fe2000bf66070 */
[----:B------:R-:W-:Y:S01]  /*30f0*/  @!P0 IMAD.MOV.U32 R12, RZ, RZ, -0x1 ;  /* 0xffffffffff0c8424 */ /* 0x000fe200078e00ff */
[----:B------:R-:W-:Y:S01]  /*3100*/  ISETP.GE.U32.AND.EX P4, PT, RZ, UR5, PT, P6 ;  /* 0x00000005ff007c0c */ /* 0x000fe2000bf86160 */
[----:B------:R-:W2:Y:S01]  /*3110*/  LDS R5, [R33+0x1c00] ;  /* 0x001c000021057984 */ /* 0x000ea20000000800 */
[----:B------:R-:W-:-:S02]  /*3120*/  @!P2 SEL R15, R15, 0x80000000, P5 ;  /* 0x800000000f0fa807 */ /* 0x000fc40002800000 */
[----:B---3--:R-:W-:Y:S01]  /*3130*/  @!P0 ISETP.GT.AND P6, PT, R7, -0x1, PT ;  /* 0xffffffff0700880c */ /* 0x008fe20003fc4270 */
[----:B------:R3:W-:Y:S01]  /*3140*/  @!P1 STG.E desc[UR8][R2.64+0x400], R13 ;  /* 0x0004000d02009986 */ /* 0x0007e2000c101908 */
[----:B------:R-:W-:Y:S02]  /*3150*/  ISETP.GE.U32.AND.EX P3, PT, RZ, UR5, PT, P3 ;  /* 0x00000005ff007c0c */ /* 0x000fe4000bf66130 */
[----:B------:R-:W-:Y:S02]  /*3160*/  @!P2 LOP3.LUT R15, R15, R6, RZ, 0x3c, !PT ;  /* 0x000000060f0fa212 */ /* 0x000fe400078e3cff */
[----:B------:R-:W-:Y:S01]  /*3170*/  ISETP.GE.U32.AND P5, PT, R10, UR4, PT ;  /* 0x000000040a007c0c */ /* 0x000fe2000bfa6070 */
[----:B------:R-:W5:Y:S01]  /*3180*/  LDS R6, [R33+0x2000] ;  /* 0x0020000021067984 */ /* 0x000f620000000800 */
[----:B------:R-:W-:Y:S01]  /*3190*/  @!P0 SEL R10, R12, 0x80000000, P6 ;  /* 0x800000000c0a8807 */ /* 0x000fe20003000000 */
[----:B------:R-:W-:Y:S01]  /*31a0*/  @!P4 IMAD.MOV.U32 R14, RZ, RZ, -0x1 ;  /* 0xffffffffff0ec424 */ /* 0x000fe200078e00ff */
[----:B------:R-:W-:Y:S01]  /*31b0*/  ISETP.GE.U32.AND.EX P1, PT, RZ, UR5, PT, P5 ;  /* 0x00000005ff007c0c */ /* 0x000fe2000bf26150 */
[----:B------:R3:W-:Y:S01]  /*31c0*/  @!P2 STG.E desc[UR8][R2.64+0x800], R15 ;  /* 0x0008000f0200a986 */ /* 0x0007e2000c101908 */
[----:B0-----:R-:W-:Y:S01]  /*31d0*/  @!P0 LOP3.LUT R11, R10, R7, RZ, 0x3c, !PT ;  /* 0x000000070a0b8212 */ /* 0x001fe200078e3cff */
[----:B------:R-:W-:Y:S01]  /*31e0*/  VIADD R10, R0, 0x700 ;  /* 0x00000700000a7836 */ /* 0x000fe20000000000 */
[----:B----4-:R-:W-:Y:S01]  /*31f0*/  @!P4 ISETP.GT.AND P5, PT, R8, -0x1, PT ;  /* 0xffffffff0800c80c */ /* 0x010fe20003fa4270 */
[----:B------:R-:W0:Y:S01]  /*3200*/  LDS R7, [R33+0x2400] ;  /* 0x0024000021077984 */ /* 0x000e220000000800 */
[----:B------:R-:W-:Y:S01]  /*3210*/  @!P3 IMAD.MOV.U32 R16, RZ, RZ, -0x1 ;  /* 0xffffffffff10b424 */ /* 0x000fe200078e00ff */
[----:B------:R-:W-:-:S02]  /*3220*/  @!P3 ISETP.GT.AND P6, PT, R9, -0x1, PT ;  /* 0xffffffff0900b80c */ /* 0x000fc40003fc4270 */
[----:B------:R-:W-:Y:S01]  /*3230*/  ISETP.GE.U32.AND P2, PT, R10, UR4, PT ;  /* 0x000000040a007c0c */ /* 0x000fe2000bf46070 */
[----:B------:R4:W-:Y:S01]  /*3240*/  @!P0 STG.E desc[UR8][R2.64+0xc00], R11 ;  /* 0x000c000b02008986 */ /* 0x0009e2000c101908 */
[----:B------:R-:W-:Y:S02]  /*3250*/  @!P3 SEL R10, R16, 0x80000000, P6 ;  /* 0x80000000100ab807 */ /* 0x000fe40003000000 */
[----:B------:R-:W-:Y:S02]  /*3260*/  LOP3.LUT R12, R0, 0x800, RZ, 0xfc, !PT ;  /* 0x00000800000c7812 */ /* 0x000fe400078efcff */
[----:B---3--:R-:W-:Y:S02]  /*3270*/  @!P4 SEL R13, R14, 0x80000000, P5 ;  /* 0x800000000e0dc807 */ /* 0x008fe40002800000 */
[----:B------:R-:W-:Y:S01]  /*3280*/  @!P3 LOP3.LUT R15, R10, R9, RZ, 0x3c, !PT ;  /* 0x000000090a0fb212 */ /* 0x000fe200078e3cff */
[C---:B------:R-:W-:Y:S01]  /*3290*/  VIADD R9, R0.reuse, 0x900 ;  /* 0x0000090000097836 */ /* 0x040fe20000000000 */
[----:B------:R-:W-:Y:S01]  /*32a0*/  ISETP.GE.U32.AND.EX P2, PT, RZ, UR5, PT, P2 ;  /* 0x00000005ff007c0c */ /* 0x000fe2000bf46120 */
[----:B------:R-:W-:Y:S01]  /*32b0*/  VIADD R10, R0, 0xa00 ;  /* 0x00000a00000a7836 */ /* 0x000fe20000000000 */
[----:B------:R-:W-:Y:S01]  /*32c0*/  ISETP.GE.U32.AND P6, PT, R12, UR4, PT ;  /* 0x000000040c007c0c */ /* 0x000fe2000bfc6070 */
[----:B------:R-:W-:Y:S01]  /*32d0*/  @!P1 IMAD.MOV.U32 R12, RZ, RZ, -0x1 ;  /* 0xffffffffff0c9424 */ /* 0x000fe200078e00ff */
[----:B------:R-:W-:Y:S01]  /*32e0*/  @!P4 LOP3.LUT R13, R13, R8, RZ, 0x3c, !PT ;  /* 0x000000080d0dc212 */ /* 0x000fe200078e3cff */
[----:B------:R-:W-:Y:S01]  /*32f0*/  @!P3 STG.E desc[UR8][R2.64+0x1400], R15 ;  /* 0x0014000f0200b986 */ /* 0x000fe2000c101908 */
[----:B-1----:R-:W-:-:S02]  /*3300*/  @!P1 ISETP.GT.AND P5, PT, R4, -0x1, PT ;  /* 0xffffffff0400980c */ /* 0x002fc40003fa4270 */
[----:B------:R-:W-:Y:S01]  /*3310*/  ISETP.GE.U32.AND.EX P0, PT, RZ, UR5, PT, P6 ;  /* 0x00000005ff007c0c */ /* 0x000fe2000bf06160 */
[----:B------:R-:W1:Y:S01]  /*3320*/  LDS R8, [R33+0x2800] ;  /* 0x0028000021087984 */ /* 0x000e620000000800 */
[----:B------:R-:W-:Y:S02]  /*3330*/  ISETP.GE.U32.AND P6, PT, R9, UR4, PT ;  /* 0x0000000409007c0c */ /* 0x000fe4000bfc6070 */
[----:B------:R-:W-:Y:S01]  /*3340*/  @!P1 SEL R9, R12, 0x80000000, P5 ;  /* 0x800000000c099807 */ /* 0x000fe20002800000 */
[----:B------:R-:W-:Y:S01]  /*3350*/  VIADD R12, R0, 0xb00 ;  /* 0x00000b00000c7836 */ /* 0x000fe20000000000 */
[----:B------:R-:W-:Y:S01]  /*3360*/  ISETP.GE.U32.AND.EX P6, PT, RZ, UR5, PT, P6 ;  /* 0x00000005ff007c0c */ /* 0x000fe2000bfc6160 */
[----:B------:R3:W-:Y:S01]  /*3370*/  @!P4 STG.E desc[UR8][R2.64+0x1000], R13 ;  /* 0x0010000d0200c986 */ /* 0x0007e2000c101908 */
[----:B------:R-:W-:Y:S01]  /*3380*/  ISETP.GE.U32.AND P5, PT, R10, UR4, PT ;  /* 0x000000040a007c0c */ /* 0x000fe2000bfa6070 */
[----:B------:R-:W-:Y:S01]  /*3390*/  @!P2 IMAD.MOV.U32 R10, RZ, RZ, -0x1 ;  /* 0xffffffffff0aa424 */ /* 0x000fe200078e00ff */
[----:B----4-:R-:W-:-:S02]  /*33a0*/  @!P1 LOP3.LUT R11, R9, R4, RZ, 0x3c, !PT ;  /* 0x00000004090b9212 */ /* 0x010fc400078e3cff */
[----:B--2---:R-:W-:Y:S01]  /*33b0*/  @!P2 ISETP.GT.AND P3, PT, R5, -0x1, PT ;  /* 0xffffffff0500a80c */ /* 0x004fe20003f64270 */
[----:B------:R-:W2:Y:S01]  /*33c0*/  LDS R4, [R33+0x2c00] ;  /* 0x002c000021047984 */ /* 0x000ea20000000800 */
[----:B------:R-:W-:Y:S01]  /*33d0*/  @!P0 IMAD.MOV.U32 R14, RZ, RZ, -0x1 ;  /* 0xffffffffff0e8424 */ /* 0x000fe200078e00ff */
[----:B------:R-:W-:Y:S02]  /*33e0*/  ISETP.GE.U32.AND P4, PT, R12, UR4, PT ;  /* 0x000000040c007c0c */ /* 0x000fe4000bf86070 */
[----:B------:R4:W-:Y:S01]  /*33f0*/  @!P1 STG.E desc[UR8][R2.64+0x1800], R11 ;  /* 0x0018000b02009986 */ /* 0x0009e2000c101908 */
[----:B------:R-:W-:Y:S01]  /*3400*/  @!P2 SEL R10, R10, 0x80000000, P3 ;  /* 0x800000000a0aa807 */ /* 0x000fe20001800000 */
[----:B------:R-:W-:Y:S01]  /*3410*/  @!P6 IMAD.MOV.U32 R12, RZ, RZ, -0x1 ;  /* 0xffffffffff0ce424 */ /* 0x000fe200078e00ff */
[----:B-----5:R-:W-:Y:S01]  /*3420*/  @!P0 ISETP.GT.AND P1, PT, R6, -0x1, PT ;  /* 0xffffffff0600880c */ /* 0x020fe20003f24270 */
[----:B------:R-:W5:Y:S01]  /*3430*/  LDS R9, [R33+0x3000] ;  /* 0x0030000021097984 */ /* 0x000f620000000800 */
[----:B---3--:R-:W-:-:S02]  /*3440*/  @!P2 LOP3.LUT R13, R10, R5, RZ, 0x3c, !PT ;  /* 0x000000050a0da212 */ /* 0x008fc400078e3cff */
[----:B------:R-:W-:Y:S01]  /*3450*/  @!P0 SEL R5, R14, 0x80000000, P1 ;  /* 0x800000000e058807 */ /* 0x000fe20000800000 */
[C---:B------:R-:W-:Y:S01]  /*3460*/  VIADD R14, R0.reuse, 0xf00 ;  /* 0x00000f00000e7836 */ /* 0x040fe20000000000 */
[----:B0-----:R-:W-:Y:S01]  /*3470*/  @!P6 ISETP.GT.AND P3, PT, R7, -0x1, PT ;  /* 0xffffffff0700e80c */ /* 0x001fe20003f64270 */
[----:B------:R0:W-:Y:S01]  /*3480*/  @!P2 STG.E desc[UR8][R2.64+0x1c00], R13 ;  /* 0x001c000d0200a986 */ /* 0x0001e2000c101908 */
[----:B------:R-:W-:Y:S02]  /*3490*/  ISETP.GE.U32.AND.EX P5, PT, RZ, UR5, PT, P5 ;  /* 0x00000005ff007c0c */ /* 0x000fe4000bfa6150 */
[----:B----4-:R-:W-:Y:S01]  /*34a0*/  @!P0 LOP3.LUT R11, R5, R6, RZ, 0x3c, !PT ;  /* 0x00000006050b8212 */ /* 0x010fe200078e3cff */
[----:B------:R-:W-:Y:S01]  /*34b0*/  VIADD R5, R0, 0xd00 ;  /* 0x00000d0000057836 */ /* 0x000fe20000000000 */
[----:B------:R-:W-:Y:S01]  /*34c0*/  @!P6 SEL R6, R12, 0x80000000, P3 ;  /* 0x800000000c06e807 */ /* 0x000fe20001800000 */
[C---:B------:R-:W-:Y:S01]  /*34d0*/  VIADD R12, R0.reuse, 0xe00 ;  /* 0x00000e00000c7836 */ /* 0x040fe20000000000 */
[----:B------:R-:W-:Y:S01]  /*34e0*/  LOP3.LUT R10, R0, 0xc00, RZ, 0xfc, !PT ;  /* 0x00000c00000a7812 */ /* 0x000fe200078efcff */
[----:B------:R-:W-:Y:S01]  /*34f0*/  @!P0 STG.E desc[UR8][R2.64+0x2000], R11 ;  /* 0x0020000b02008986 */ /* 0x000fe2000c101908 */
[----:B------:R-:W-:-:S02]  /*3500*/  @!P6 LOP3.LUT R15, R6, R7, RZ, 0x3c, !PT ;  /* 0x00000007060fe212 */ /* 0x000fc400078e3cff */
[----:B------:R-:W-:Y:S01]  /*3510*/  ISETP.GE.U32.AND P3, PT, R5, UR4, PT ;  /* 0x0000000405007c0c */ /* 0x000fe2000bf66070 */
[----:B------:R-:W3:Y:S01]  /*3520*/  LDS R6, [R33+0x3800] ;  /* 0x0038000021067984 */ /* 0x000ee20000000800 */
[----:B------:R-:W-:Y:S01]  /*3530*/  ISETP.GE.U32.AND P1, PT, R10, UR4, PT ;  /* 0x000000040a007c0c */ /* 0x000fe2000bf26070 */
[----:B------:R-:W-:Y:S01]  /*3540*/  @!P5 IMAD.MOV.U32 R16, RZ, RZ, -0x1 ;  /* 0xffffffffff10d424 */ /* 0x000fe200078e00ff */
[----:B------:R-:W-:Y:S01]  /*3550*/  ISETP.GE.U32.AND.EX P2, PT, RZ, UR5, PT, P4 ;  /* 0x00000005ff007c0c */ /* 0x000fe2000bf46140 */
[----:B------:R-:W4:Y:S01]  /*3560*/  LDS R5, [R33+0x3400] ;  /* 0x0034000021057984 */ /* 0x000f220000000800 */
[----:B-1----:R-:W-:Y:S02]  /*3570*/  @!P5 ISETP.GT.AND P0, PT, R8, -0x1, PT ;  /* 0xffffffff0800d80c */ /* 0x002fe40003f04270 */
[----:B------:R-:W-:Y:S01]  /*3580*/  ISETP.GE.U32.AND.EX P1, PT, RZ, UR5, PT, P1 ;  /* 0x00000005ff007c0c */ /* 0x000fe2000bf26110 */
[----:B------:R-:W1:Y:S01]  /*3590*/  LDS R10, [R33+0x4000] ;  /* 0x00400000210a7984 */ /* 0x000e620000000800 */
[----:B0-----:R-:W-:-:S02]  /*35a0*/  @!P5 SEL R13, R16, 0x80000000, P0 ;  /* 0x80000000100dd807 */ /* 0x001fc40000000000 */
[----:B------:R-:W-:Y:S01]  /*35b0*/  ISETP.GE.U32.AND P0, PT, R12, UR4, PT ;  /* 0x000000040c007c0c */ /* 0x000fe2000bf06070 */
[----:B------:R-:W0:Y:S01]  /*35c0*/  LDS R7, [R33+0x3c00] ;  /* 0x003c000021077984 */ /* 0x000e220000000800 */
[----:B------:R-:W-:Y:S01]  /*35d0*/  @!P5 LOP3.LUT R13, R13, R8, RZ, 0x3c, !PT ;  /* 0x000000080d0dd212 */ /* 0x000fe200078e3cff */
[C---:B------:R-:W-:Y:S01]  /*35e0*/  VIADD R12, R0.reuse, 0x1100 ;  /* 0x00001100000c7836 */ /* 0x040fe20000000000 */
[----:B------:R-:W-:Y:S01]  /*35f0*/  LOP3.LUT R8, R0, 0x1000, RZ, 0xfc, !PT ;  /* 0x0000100000087812 */ /* 0x000fe200078efcff */
[----:B------:R-:W0:Y:S01]  /*3600*/  LDS R11, [R33+0x4400] ;  /* 0x00440000210b7984 */ /* 0x000e220000000800 */
[----:B------:R-:W-:Y:S01]  /*3610*/  @!P2 IMAD.MOV.U32 R17, RZ, RZ, -0x1 ;  /* 0xffffffffff11a424 */ /* 0x000fe200078e00ff */
[----:B------:R-:W-:Y:S02]  /*3620*/  ISETP.GE.U32.AND.EX P0, PT, RZ, UR5, PT, P0 ;  /* 0x00000005ff007c0c */ /* 0x000fe4000bf06100 */
[----:B------:R-:W-:Y:S01]  /*3630*/  @!P6 STG.E desc[UR8][R2.64+0x2400], R15 ;  /* 0x0024000f0200e986 */ /* 0x000fe2000c101908 */
[----:B--2---:R-:W-:-:S02]  /*3640*/  @!P2 ISETP.GT.AND P6, PT, R4, -0x1, PT ;  /* 0xffffffff0400a80c */ /* 0x004fc40003fc4270 */
[----:B------:R-:W-:Y:S01]  /*3650*/  ISETP.GE.U32.AND.EX P3, PT, RZ, UR5, PT, P3 ;  /* 0x00000005ff007c0c */ /* 0x000fe2000bf66130 */
[----:B------:R2:W-:Y:S01]  /*3660*/  @!P5 STG.E desc[UR8][R2.64+0x2800], R13 ;  /* 0x0028000d0200d986 */ /* 0x0005e2000c101908 */
[----:B------:R-:W-:Y:S01]  /*3670*/  ISETP.GE.U32.AND P5, PT, R8, UR4, PT ;  /* 0x0000000408007c0c */ /* 0x000fe2000bfa6070 */
[----:B------:R-:W-:Y:S01]  /*3680*/  @!P1 IMAD.MOV.U32 R8, RZ, RZ, -0x1 ;  /* 0xffffffffff089424 */ /* 0x000fe200078e00ff */
[----:B------:R-:W-:Y:S02]  /*3690*/  @!P2 SEL R17, R17, 0x80000000, P6 ;  /* 0x800000001111a807 */ /* 0x000fe40003000000 */
[----:B-----5:R-:W-:Y:S02]  /*36a0*/  @!P1 ISETP.GT.AND P6, PT, R9, -0x1, PT ;  /* 0xffffffff0900980c */ /* 0x020fe40003fc4270 */
[----:B------:R-:W-:Y:S02]  /*36b0*/  ISETP.GE.U32.AND P4, PT, R14, UR4, PT ;  /* 0x000000040e007c0c */ /* 0x000fe4000bf86070 */
[----:B------:R-:W-:-:S02]  /*36c0*/  @!P1 SEL R8, R8, 0x80000000, P6 ;  /* 0x8000000008089807 */ /* 0x000fc40003000000 */
[----:B------:R-:W-:Y:S01]  /*36d0*/  ISETP.GE.U32.AND.EX P5, PT, RZ, UR5, PT, P5 ;  /* 0x00000005ff007c0c */ /* 0x000fe2000bfa6150 */
[----:B--2---:R-:W-:Y:S01]  /*36e0*/  @!P0 IMAD.MOV.U32 R13, RZ, RZ, -0x1 ;  /* 0xffffffffff0d8424 */ /* 0x004fe200078e00ff */
[----:B------:R-:W-:Y:S02]  /*36f0*/  ISETP.GE.U32.AND.EX P4, PT, RZ, UR5, PT, P4 ;  /* 0x00000005ff007c0c */ /* 0x000fe4000bf86140 */
[----:B------:R-:W-:Y:S01]  /*3700*/  @!P1 LOP3.LUT R9, R8, R9, RZ, 0x3c, !PT ;  /* 0x0000000908099212 */ /* 0x000fe200078e3cff */
[----:B------:R-:W-:Y:S01]  /*3710*/  VIADD R8, R0, 0x1200 ;  /* 0x0000120000087836 */ /* 0x000fe20000000000 */
[----:B------:R-:W-:Y:S01]  /*3720*/  ISETP.GE.U32.AND P6, PT, R12, UR4, PT ;  /* 0x000000040c007c0c */ /* 0x000fe2000bfc6070 */
[----:B------:R-:W-:Y:S01]  /*3730*/  @!P3 IMAD.MOV.U32 R0, RZ, RZ, -0x1 ;  /* 0xffffffffff00b424 */ /* 0x000fe200078e00ff */
[----:B------:R-:W-:Y:S01]  /*3740*/  @!P2 LOP3.LUT R17, R17, R4, RZ, 0x3c, !PT ;  /* 0x000000041111a212 */ /* 0x000fe200078e3cff */
[----:B------:R2:W-:Y:S01]  /*3750*/  @!P1 STG.E desc[UR8][R2.64+0x3000], R9 ;  /* 0x0030000902009986 */ /* 0x0005e2000c101908 */
[----:B------:R-:W-:-:S02]  /*3760*/  ISETP.GE.U32.AND.EX P6, PT, RZ, UR5, PT, P6 ;  /* 0x00000005ff007c0c */ /* 0x000fc4000bfc6160 */
[----:B---3--:R-:W-:Y:S01]  /*3770*/  @!P0 ISETP.GT.AND P1, PT, R6, -0x1, PT ;  /* 0xffffffff0600880c */ /* 0x008fe20003f24270 */
[----:B------:R3:W-:Y:S01]  /*3780*/  @!P2 STG.E desc[UR8][R2.64+0x2c00], R17 ;  /* 0x002c00110200a986 */ /* 0x0007e2000c101908 */
[----:B----4-:R-:W-:Y:S01]  /*3790*/  @!P3 ISETP.GT.AND P2, PT, R5, -0x1, PT ;  /* 0xffffffff0500b80c */ /* 0x010fe20003f44270 */
[----:B------:R-:W-:Y:S01]  /*37a0*/  @!P5 IMAD.MOV.U32 R12, RZ, RZ, -0x1 ;  /* 0xffffffffff0cd424 */ /* 0x000fe200078e00ff */
[----:B------:R-:W-:Y:S01]  /*37b0*/  @!P0 SEL R13, R13, 0x80000000, P1 ;  /* 0x800000000d0d8807 */ /* 0x000fe20000800000 */
[----:B------:R-:W-:Y:S01]  /*37c0*/  @!P4 IMAD.MOV.U32 R4, RZ, RZ, -0x1 ;  /* 0xffffffffff04c424 */ /* 0x000fe200078e00ff */
[----:B-1----:R-:W-:Y:S02]  /*37d0*/  @!P5 ISETP.GT.AND P1, PT, R10, -0x1, PT ;  /* 0xffffffff0a00d80c */ /* 0x002fe40003f24270 */
[----:B------:R-:W-:Y:S02]  /*37e0*/  @!P3 SEL R0, R0, 0x80000000, P2 ;  /* 0x800000000000b807 */ /* 0x000fe40001000000 */
[----:B0-----:R-:W-:Y:S01]  /*37f0*/  @!P4 ISETP.GT.AND P2, PT, R7, -0x1, PT ;  /* 0xffffffff0700c80c */ /* 0x001fe20003f44270 */
[----:B------:R-:W-:Y:S01]  /*3800*/  @!P6 IMAD.MOV.U32 R14, RZ, RZ, -0x1 ;  /* 0xffffffffff0ee424 */ /* 0x000fe200078e00ff */
[----:B--2---:R-:W-:-:S02]  /*3810*/  @!P5 SEL R9, R12, 0x80000000, P1 ;  /* 0x800000000c09d807 */ /* 0x004fc40000800000 */
[----:B------:R-:W-:Y:S02]  /*3820*/  ISETP.GE.U32.AND P1, PT, R8, UR4, PT ;  /* 0x0000000408007c0c */ /* 0x000fe4000bf26070 */
[----:B------:R-:W-:Y:S02]  /*3830*/  @!P4 SEL R4, R4, 0x80000000, P2 ;  /* 0x800000000404c807 */ /* 0x000fe40001000000 */
[----:B------:R-:W-:Y:S02]  /*3840*/  @!P6 ISETP.GT.AND P2, PT, R11, -0x1, PT ;  /* 0xffffffff0b00e80c */ /* 0x000fe40003f44270 */
[----:B------:R-:W-:Y:S02]  /*3850*/  ISETP.GE.U32.AND.EX P1, PT, RZ, UR5, PT, P1 ;  /* 0x00000005ff007c0c */ /* 0x000fe4000bf26110 */
[----:B------:R-:W-:Y:S02]  /*3860*/  @!P3 LOP3.LUT R5, R0, R5, RZ, 0x3c, !PT ;  /* 0x000000050005b212 */ /* 0x000fe400078e3cff */
[----:B------:R-:W-:-:S02]  /*3870*/  @!P6 SEL R0, R14, 0x80000000, P2 ;  /* 0x800000000e00e807 */ /* 0x000fc40001000000 */
[----:B------:R-:W-:Y:S01]  /*3880*/  @!P0 LOP3.LUT R13, R13, R6, RZ, 0x3c, !PT ;  /* 0x000000060d0d8212 */ /* 0x000fe200078e3cff */
[----:B------:R3:W-:Y:S01]  /*3890*/  @!P3 STG.E desc[UR8][R2.64+0x3400], R5 ;  /* 0x003400050200b986 */ /* 0x0007e2000c101908 */
[----:B------:R-:W-:Y:S02]  /*38a0*/  @!P4 LOP3.LUT R7, R4, R7, RZ, 0x3c, !PT ;  /* 0x000000070407c212 */ /* 0x000fe400078e3cff */
[----:B------:R-:W-:Y:S01]  /*38b0*/  @!P5 LOP3.LUT R9, R9, R10, RZ, 0x3c, !PT ;  /* 0x0000000a0909d212 */ /* 0x000fe200078e3cff */
[----:B------:R3:W-:Y:S01]  /*38c0*/  @!P0 STG.E desc[UR8][R2.64+0x3800], R13 ;  /* 0x0038000d02008986 */ /* 0x0007e2000c101908 */
[----:B------:R-:W-:-:S03]  /*38d0*/  @!P6 LOP3.LUT R11, R0, R11, RZ, 0x3c, !PT ;  /* 0x0000000b000be212 */ /* 0x000fc600078e3cff */
[----:B------:R3:W-:Y:S04]  /*38e0*/  @!P4 STG.E desc[UR8][R2.64+0x3c00], R7 ;  /* 0x003c00070200c986 */ /* 0x0007e8000c101908 */
[----:B------:R3:W-:Y:S04]  /*38f0*/  @!P5 STG.E desc[UR8][R2.64+0x4000], R9 ;  /* 0x004000090200d986 */ /* 0x0007e8000c101908 */
[----:B------:R3:W-:Y:S01]  /*3900*/  @!P6 STG.E desc[UR8][R2.64+0x4400], R11 ;  /* 0x0044000b0200e986 */ /* 0x0007e2000c101908 */
[----:B------:R-:W-:Y:S05]  /*3910*/  @P1 EXIT ;  /* 0x000000000000194d */ /* 0x000fea0003800000 */
[----:B------:R-:W0:Y:S01]  /*3920*/  LDS R33, [R33+0x4800] ;  /* 0x0048000021217984 */ /* 0x000e220000000800 */
[----:B------:R-:W-:Y:S01]  /*3930*/  IMAD.MOV.U32 R0, RZ, RZ, -0x1 ;  /* 0xffffffffff007424 */ /* 0x000fe200078e00ff */
[----:B0-----:R-:W-:-:S04]  /*3940*/  ISETP.GT.AND P0, PT, R33, -0x1, PT ;  /* 0xffffffff2100780c */ /* 0x001fc80003f04270 */
[----:B------:R-:W-:-:S04]  /*3950*/  SEL R0, R0, 0x80000000, P0 ;  /* 0x8000000000007807 */ /* 0x000fc80000000000 */
[----:B---3--:R-:W-:-:S05]  /*3960*/  LOP3.LUT R5, R0, R33, RZ, 0x3c, !PT ;  /* 0x0000002100057212 */ /* 0x008fca00078e3cff */
[----:B------:R-:W-:Y:S01]  /*3970*/  STG.E desc[UR8][R2.64+0x4800], R5 ;  /* 0x0048000502007986 */ /* 0x000fe2000c101908 */
[----:B------:R-:W-:Y:S05]  /*3980*/  EXIT ;  /* 0x000000000000794d */ /* 0x000fea0003800000 */
.L_x_219:
        /* <DEDUP_REMOVED lines=15> */
.L_x_584:


//--------------------- .text._ZN3cub18CUB_300001_SM_10006detail10radix_sort29DeviceRadixSortOnesweepKernelINS1_5radix10policy_hubIfNS0_8NullTypeEjE10Policy1000ELNS0_9SortOrderE0EfS6_jiiNS1_21identity_decomposer_tEEEvPT5_SC_PT3_PKSD_PT1_PKSH_PT2_PKSL_T4_iiT6_ --------------------------
	.section	.text._ZN3cub18CUB_300001_SM_10006detail10radix_sort29DeviceRadixSortOnesweepKernelINS1_5radix10policy_hubIfNS0_8NullTypeEjE10Policy1000ELNS0_9SortOrderE0EfS6_jiiNS1_21identity_decomposer_tEEEvPT5_SC_PT3_PKSD_PT1_PKSH_PT2_PKSL_T4_iiT6_,"ax",@progbits
	.align	128
        .global         _ZN3cub18CUB_300001_SM_10006detail10radix_sort29DeviceRadixSortOnesweepKernelINS1_5radix10policy_hubIfNS0_8NullTypeEjE10Policy1000ELNS0_9SortOrderE0EfS6_jiiNS1_21identity_decomposer_tEEEvPT5_SC_PT3_PKSD_PT1_PKSH_PT2_PKSL_T4_iiT6_
        .type           _ZN3cub18CUB_300001_SM_10006detail10radix_sort29DeviceRadixSortOnesweepKernelINS1_5radix10policy_hubIfNS0_8NullTypeEjE10Policy1000ELNS0_9SortOrderE0EfS6_jiiNS1_21identity_decomposer_tEEEvPT5_SC_PT3_PKSD_PT1_PKSH_PT2_PKSL_T4_iiT6_,@function
        .size           _ZN3cub18CUB_300001_SM_10006detail10radix_sort29DeviceRadixSortOnesweepKernelINS1_5radix10policy_hubIfNS0_8NullTypeEjE10Policy1000ELNS0_9SortOrderE0EfS6_jiiNS1_21identity_decomposer_tEEEvPT5_SC_PT3_PKSD_PT1_PKSH_PT2_PKSL_T4_iiT6_,(.L_x_585 - _ZN3cub18CUB_300001_SM_10006detail10radix_sort29DeviceRadixSortOnesweepKernelINS1_5radix10policy_hubIfNS0_8NullTypeEjE10Policy1000ELNS0_9SortOrderE0EfS6_jiiNS1_21identity_decomposer_tEEEvPT5_SC_PT3_PKSD_PT1_PKSH_PT2_PKSL_T4_iiT6_)
        .other          _ZN3cub18CUB_300001_SM_10006detail10radix_sort29DeviceRadixSortOnesweepKernelINS1_5radix10policy_hubIfNS0_8NullTypeEjE10Policy1000ELNS0_9SortOrderE0EfS6_jiiNS1_21identity_decomposer_tEEEvPT5_SC_PT3_PKSD_PT1_PKSH_PT2_PKSL_T4_iiT6_,@"STO_CUDA_ENTRY STV_DEFAULT"
_ZN3cub18CUB_300001_SM_10006detail10radix_sort29DeviceRadixSortOnesweepKernelINS1_5radix10policy_hubIfNS0_8NullTypeEjE10Policy1000ELNS0_9SortOrderE0EfS6_jiiNS1_21identity_decomposer_tEEEvPT5_SC_PT3_PKSD_PT1_PKSH_PT2_PKSL_T4_iiT6_:
.text._ZN3cub18CUB_300001_SM_10006detail10radix_sort29DeviceRadixSortOnesweepKernelINS1_5radix10policy_hubIfNS0_8NullTypeEjE10Policy1000ELNS0_9SortOrderE0EfS6_jiiNS1_21identity_decomposer_tEEEvPT5_SC_PT3_PKSD_PT1_PKSH_PT2_PKSL_T4_iiT6_:
        /* <DEDUP_REMOVED lines=16> */
.L_x_221:
[----:B------:R-:W-:Y:S05]  /*0100*/  BSYNC.RECONVERGENT B0 ;  /* 0x0000000000007941 */ /* 0x000fea0003800200 */
.L_x_220:
[----:B------:R-:W-:Y:S01]  /*0110*/  BAR.SYNC.DEFER_BLOCKING 0x0 ;  /* 0x0000000000007b1d */ /* 0x000fe20000010000 */
[----:B------:R-:W-:-:S05]  /*0120*/  SHF.R.U32.HI R0, RZ, 0x5, R3 ;  /* 0x00000005ff007819 */ /* 0x000fca0000011603 */
[----:B------:R-:W1:Y:S01]  /*0130*/  LDCU UR4, c[0x0][0x3c0] ;  /* 0x00007800ff0477ac */ /* 0x000e620008000800 */
[----:B------:R-:W2:Y:S01]  /*0140*/  S2R R42, SR_LANEID ;  /* 0x00000000002a7919 */ /* 0x000ea20000000000 */
[----:B------:R-:W0:Y:S02]  /*0150*/  LDS R43, [R45+0x7200] ;  /* 0x007200002d2b7984 */ /* 0x000e240000000800 */
[----:B0-----:R-:W-:-:S04]  /*0160*/  IMAD R4, R43, 0x1c80, RZ ;  /* 0x00001c802b047824 */ /* 0x001fc800078e02ff */
[----:B------:R-:W-:-:S05]  /*0170*/  VIADD R47, R4, 0x1c80 ;  /* 0x00001c80042f7836 */ /* 0x000fca0000000000 */
[----:B-1----:R-:W-:-:S13]  /*0180*/  ISETP.GT.AND P0, PT, R47, UR4, PT ;  /* 0x000000042f007c0c */ /* 0x002fda000bf04270 */
[----:B--2---:R-:W-:Y:S05]  /*0190*/  @P0 BRA `(.L_x_222) ;  /* 0x0000000000700947 */ /* 0x004fea0003800000 */
[----:B------:R-:W0:Y:S01]  /*01a0*/  LDCU.64 UR4, c[0x0][0x3a8] ;  /* 0x00007500ff0477ac */ /* 0x000e220008000a00 */
[C---:B------:R-:W-:Y:S02]  /*01b0*/  LOP3.LUT R5, R3.reuse, 0x1f, RZ, 0xc0, !PT ;  /* 0x0000001f03057812 */ /* 0x040fe400078ec0ff */
[----:B------:R-:W-:-:S05]  /*01c0*/  LOP3.LUT R6, R3, 0x3e0, RZ, 0xc0, !PT ;  /* 0x000003e003067812 */ /* 0x000fca00078ec0ff */
[----:B------:R-:W-:-:S05]  /*01d0*/  IMAD R5, R6, 0x13, R5 ;  /* 0x0000001306057824 */ /* 0x000fca00078e0205 */
[----:B------:R-:W-:-:S05]  /*01e0*/  IADD3 R5, P0, PT, R4, R5, RZ ;  /* 0x0000000504057210 */ /* 0x000fca0007f1e0ff */
[----:B------:R-:W-:Y:S01]  /*01f0*/  IMAD.X R6, RZ, RZ, RZ, P0 ;  /* 0x000000ffff067224 */ /* 0x000fe200000e06ff */
        /* <DEDUP_REMOVED lines=22> */
.L_x_222:
[----:B------:R-:W0:Y:S01]  /*0360*/  LDCU.64 UR8, c[0x0][0x3a8] ;  /* 0x00007500ff0877ac */ /* 0x000e220008000a00 */
[C---:B------:R-:W-:Y:S01]  /*0370*/  LOP3.LUT R5, R3.reuse, 0x1f, RZ, 0xc0, !PT ;  /* 0x0000001f03057812 */ /* 0x040fe200078ec0ff */
[----:B------:R-:W-:Y:S01]  /*0380*/  IMAD.MOV.U32 R41, RZ, RZ, 0x7fffffff ;  /* 0x7fffffffff297424 */ /* 0x000fe200078e00ff */
[----:B------:R-:W-:Y:S01]  /*0390*/  LOP3.LUT R6, R3, 0x3e0, RZ, 0xc0, !PT ;  /* 0x000003e003067812 */ /* 0x000fe200078ec0ff */
[----:B------:R-:W-:Y:S02]  /*03a0*/  IMAD.MOV.U32 R39, RZ, RZ, 0x7fffffff ;  /* 0x7fffffffff277424 */ /* 0x000fe400078e00ff */
[----:B------:R-:W-:Y:S02]  /*03b0*/  IMAD.MOV.U32 R40, RZ, RZ, 0x7fffffff ;  /* 0x7fffffffff287424 */ /* 0x000fe400078e00ff */
        /* <DEDUP_REMOVED lines=11> */
[-C--:B------:R-:W-:Y:S01]  /*0470*/  ISETP.GE.AND P4, PT, R9, R6.reuse, PT ;  /* 0x000000060900720c */ /* 0x080fe20003f86270 */
[----:B------:R-:W-:Y:S01]  /*0480*/  IMAD.X R13, RZ, RZ, RZ, P0 ;  /* 0x000000ffff0d7224 */ /* 0x000fe200000e06ff */
[----:B0-----:R-:W-:Y:S01]  /*0490*/  LEA R4, P0, R8, UR8, 0x2 ;  /* 0x0000000808047c11 */ /* 0x001fe2000f8010ff */
[----:B------:R-:W-:Y:S01]  /*04a0*/  VIADD R9, R11, 0xc0 ;  /* 0x000000c00b097836 */ /* 0x000fe20000000000 */
        /* <DEDUP_REMOVED lines=9> */
[----:B------:R-:W-:Y:S02]  /*0540*/  VIADD R7, R11, 0x120 ;  /* 0x000001200b077836 */ /* 0x000fe40000000000 */
[----:B------:R1:W5:Y:S03]  /*0550*/  @!P3 LDG.E R39, desc[UR6][R4.64+0x100] ;  /* 0x000100060427b981 */ /* 0x000366000c1e1900 */
[----:B------:R-:W-:Y:S01]  /*0560*/  ISETP.GE.AND P3, PT, R7, R6, PT ;  /* 0x000000060700720c */ /* 0x000fe20003f66270 */
[----:B------:R-:W-:Y:S01]  /*0570*/  VIADD R7, R11, 0x140 ;  /* 0x000001400b077836 */ /* 0x000fe20000000000 */
[----:B------:R1:W5:Y:S01]  /*0580*/  @!P4 LDG.E R38, desc[UR6][R4.64+0x180] ;  /* 0x000180060426c981 */ /* 0x000362000c1e1900 */
[----:B------:R-:W-:-:S03]  /*0590*/  IMAD.MOV.U32 R36, RZ, RZ, 0x7fffffff ;  /* 0x7fffffffff247424 */ /* 0x000fc600078e00ff */
[-C--:B------:R-:W-:Y:S01]  /*05a0*/  ISETP.GE.AND P4, PT, R7, R6.reuse, PT ;  /* 0x000000060700720c */ /* 0x080fe20003f86270 */
[----:B------:R-:W-:Y:S01]  /*05b0*/  VIADD R7, R11, 0x180 ;  /* 0x000001800b077836 */ /* 0x000fe20000000000 */
[----:B------:R1:W5:Y:S01]  /*05c0*/  @!P2 LDG.E R40, desc[UR6][R4.64+0x80] ;  /* 0x000080060428a981 */ /* 0x000362000c1e1900 */
[-C--:B------:R-:W-:Y:S01]  /*05d0*/  ISETP.GE.AND P2, PT, R9, R6.reuse, PT ;  /* 0x000000060900720c */ /* 0x080fe20003f46270 */
[----:B------:R-:W-:Y:S02]  /*05e0*/  IMAD.MOV.U32 R35, RZ, RZ, 0x7fffffff ;  /* 0x7fffffffff237424 */ /* 0x000fe400078e00ff */
[----:B------:R1:W5:Y:S01]  /*05f0*/  @!P6 LDG.E R36, desc[UR6][R4.64+0x280] ;  /* 0x000280060424e981 */ /* 0x000362000c1e1900 */
[-C--:B------:R-:W-:Y:S01]  /*0600*/  ISETP.GE.AND P6, PT, R7, R6.reuse, PT ;  /* 0x000000060700720c */ /* 0x080fe20003fc6270 */
[C---:B------:R-:W-:Y:S02]  /*0610*/  VIADD R7, R11.reuse, 0x1a0 ;  /* 0x000001a00b077836 */ /* 0x040fe40000000000 */
[----:B------:R-:W-:Y:S01]  /*0620*/  IMAD.MOV.U32 R37, RZ, RZ, 0x7fffffff ;  /* 0x7fffffffff257424 */ /* 0x000fe200078e00ff */
[----:B------:R1:W5:Y:S01]  /*0630*/  @!P0 LDG.E R35, desc[UR6][R4.64+0x300] ;  /* 0x0003000604238981 */ /* 0x000362000c1e1900 */
[----:B------:R-:W-:Y:S01]  /*0640*/  VIADD R9, R11, 0x160 ;  /* 0x000001600b097836 */ /* 0x000fe20000000000 */
[----:B------:R-:W-:Y:S01]  /*0650*/  ISETP.GE.AND P0, PT, R7, R6, PT ;  /* 0x000000060700720c */ /* 0x000fe20003f06270 */
[----:B------:R-:W-:-:S02]  /*0660*/  IMAD.MOV.U32 R33, RZ, RZ, 0x7fffffff ;  /* 0x7fffffffff217424 */ /* 0x000fc400078e00ff */
[----:B------:R-:W-:Y:S01]  /*0670*/  VIADD R7, R11, 0x1e0 ;  /* 0x000001e00b077836 */ /* 0x000fe20000000000 */
[----:B------:R1:W5:Y:S01]  /*0680*/  @!P5 LDG.E R37, desc[UR6][R4.64+0x200] ;  /* 0x000200060425d981 */ /* 0x000362000c1e1900 */
[-C--:B------:R-:W-:Y:S01]  /*0690*/  ISETP.GE.AND P5, PT, R9, R6.reuse, PT ;  /* 0x000000060900720c */ /* 0x080fe20003fa6270 */
[----:B------:R-:W-:Y:S02]  /*06a0*/  IMAD.MOV.U32 R34, RZ, RZ, 0x7fffffff ;  /* 0x7fffffffff227424 */ /* 0x000fe400078e00ff */
[----:B------:R1:W5:Y:S01]  /*06b0*/  @!P2 LDG.E R33, desc[UR6][R4.64+0x400] ;  /* 0x000400060421a981 */ /* 0x000362000c1e1900 */
[----:B------:R-:W-:Y:S01]  /*06c0*/  IMAD.MOV.U32 R32, RZ, RZ, 0x7fffffff ;  /* 0x7fffffffff207424 */ /* 0x000fe200078e00ff */
[----:B------:R-:W-:Y:S01]  /*06d0*/  ISETP.GE.AND P2, PT, R7, R6, PT ;  /* 0x000000060700720c */ /* 0x000fe20003f46270 */
[C---:B------:R-:W-:Y:S01]  /*06e0*/  VIADD R9, R11.reuse, 0x1c0 ;  /* 0x000001c00b097836 */ /* 0x040fe20000000000 */
[----:B------:R1:W5:Y:S01]  /*06f0*/  @!P1 LDG.E R34, desc[UR6][R4.64+0x380] ;  /* 0x0003800604229981 */ /* 0x000362000c1e1900 */
[----:B------:R-:W-:-:S02]  /*0700*/  VIADD R7, R11, 0x200 ;  /* 0x000002000b077836 */ /* 0x000fc40000000000 */
        /* <DEDUP_REMOVED lines=8> */
[-C--:B------:R-:W-:Y:S02]  /*0790*/  ISETP.GE.AND P4, PT, R9, R6.reuse, PT ;  /* 0x000000060900720c */ /* 0x080fe40003f86270 */
[----:B------:R1:W5:Y:S01]  /*07a0*/  @!P5 LDG.E R30, desc[UR6][R4.64+0x580] ;  /* 0x00058006041ed981 */ /* 0x000362000c1e1900 */
[----:B------:R-:W-:Y:S01]  /*07b0*/  ISETP.GE.AND P5, PT, R7, R6, PT ;  /* 0x000000060700720c */ /* 0x000fe20003fa6270 */
[----:B------:R-:W-:-:S02]  /*07c0*/  IMAD.MOV.U32 R29, RZ, RZ, 0x7fffffff ;  /* 0x7fffffffff1d7424 */ /* 0x000fc400078e00ff */
[----:B------:R-:W-:Y:S02]  /*07d0*/  IMAD.MOV.U32 R28, RZ, RZ, 0x7fffffff ;  /* 0x7fffffffff1c7424 */ /* 0x000fe400078e00ff */
[----:B------:R-:W-:Y:S02]  /*07e0*/  IMAD.MOV.U32 R27, RZ, RZ, 0x7fffffff ;  /* 0x7fffffffff1b7424 */ /* 0x000fe400078e00ff */
[----:B------:R-:W-:Y:S01]  /*07f0*/  IMAD.MOV.U32 R26, RZ, RZ, 0x7fffffff ;  /* 0x7fffffffff1a7424 */ /* 0x000fe200078e00ff */
[----:B------:R1:W5:Y:S01]  /*0800*/  @!P6 LDG.E R29, desc[UR6][R4.64+0x600] ;  /* 0x00060006041de981 */ /* 0x000362000c1e1900 */
[----:B------:R-:W-:Y:S02]  /*0810*/  IMAD.MOV.U32 R25, RZ, RZ, 0x7fffffff ;  /* 0x7fffffffff197424 */ /* 0x000fe400078e00ff */
        /* <DEDUP_REMOVED lines=8> */
.L_x_223:
[----:B------:R-:W-:Y:S01]  /*08a0*/  IMAD.MOV.U32 R22, RZ, RZ, -0x1 ;  /* 0xffffffffff167424 */ /* 0x000fe200078e00ff */
[----:B-----5:R-:W-:Y:S01]  /*08b0*/  ISETP.GT.AND P0, PT, R41, -0x1, PT ;  /* 0xffffffff2900780c */ /* 0x020fe20003f04270 */
[----:B------:R-:W2:Y:S01]  /*08c0*/  LDC R9, c[0x0][0x3c8] ;  /* 0x0000f200ff097b82 */ /* 0x000ea20000000800 */
[----:B------:R-:W-:Y:S01]  /*08d0*/  ISETP.GT.AND P1, PT, R40, -0x1, PT ;  /* 0xffffffff2800780c */ /* 0x000fe20003f24270 */
[----:B------:R-:W-:Y:S01]  /*08e0*/  BSSY.RECONVERGENT B0, `(.L_x_224) ;  /* 0x000005b000007945 */ /* 0x000fe20003800200 */
[----:B01----:R-:W-:Y:S01]  /*08f0*/  SEL R4, R22, 0x80000000, !P0 ;  /* 0x8000000016047807 */ /* 0x003fe20004000000 */
[----:B------:R-:W-:Y:S01]  /*0900*/  IMAD.SHL.U32 R0, R0, 0x400, RZ ;  /* 0x0000040000007824 */ /* 0x000fe200078e00ff */
[----:B------:R-:W-:Y:S02]  /*0910*/  SEL R5, R22, 0x80000000, !P1 ;  /* 0x8000000016057807 */ /* 0x000fe40004800000 */
[----:B------:R-:W-:Y:S02]  /*0920*/  ISETP.GT.AND P0, PT, R38, -0x1, PT ;  /* 0xffffffff2600780c */ /* 0x000fe40003f04270 */
[----:B------:R-:W-:-:S02]  /*0930*/  LOP3.LUT R40, R5, R40, RZ, 0x3c, !PT ;  /* 0x0000002805287212 */ /* 0x000fc400078e3cff */
[----:B------:R-:W-:Y:S02]  /*0940*/  SEL R5, R22, 0x80000000, !P0 ;  /* 0x8000000016057807 */ /* 0x000fe40004000000 */
[----:B------:R-:W-:Y:S02]  /*0950*/  ISETP.GT.AND P0, PT, R37, -0x1, PT ;  /* 0xffffffff2500780c */ /* 0x000fe40003f04270 */
[----:B------:R-:W-:Y:S02]  /*0960*/  ISETP.GT.AND P1, PT, R36, -0x1, PT ;  /* 0xffffffff2400780c */ /* 0x000fe40003f24270 */
[----:B------:R-:W-:Y:S02]  /*0970*/  LOP3.LUT R41, R4, R41, RZ, 0x3c, !PT ;  /* 0x0000002904297212 */ /* 0x000fe400078e3cff */
[----:B------:R-:W-:Y:S02]  /*0980*/  LOP3.LUT R38, R5, R38, RZ, 0x3c, !PT ;  /* 0x0000002605267212 */ /* 0x000fe400078e3cff */
[----:B------:R-:W-:-:S02]  /*0990*/  SEL R4, R22, 0x80000000, !P0 ;  /* 0x8000000016047807 */ /* 0x000fc40004000000 */
[----:B------:R-:W-:Y:S02]  /*09a0*/  SEL R5, R22, 0x80000000, !P1 ;  /* 0x8000000016057807 */ /* 0x000fe40004800000 */
[----:B------:R-:W-:Y:S02]  /*09b0*/  ISETP.GT.AND P0, PT, R34, -0x1, PT ;  /* 0xffffffff2200780c */ /* 0x000fe40003f04270 */
[----:B------:R-:W-:Y:S02]  /*09c0*/  ISETP.GT.AND P2, PT, R39, -0x1, PT ;  /* 0xffffffff2700780c */ /* 0x000fe40003f44270 */
[----:B------:R-:W-:Y:S02]  /*09d0*/  LOP3.LUT R36, R5, R36, RZ, 0x3c, !PT ;  /* 0x0000002405247212 */ /* 0x000fe400078e3cff */
[C---:B------:R-:W-:Y:S02]  /*09e0*/  SEL R5, R22.reuse, 0x80000000, !P0 ;  /* 0x8000000016057807 */ /* 0x040fe40004000000 */
[----:B------:R-:W-:-:S02]  /*09f0*/  SEL R6, R22, 0x80000000, !P2 ;  /* 0x8000000016067807 */ /* 0x000fc40005000000 */
[----:B------:R-:W-:Y:S02]  /*0a00*/  ISETP.GT.AND P0, PT, R33, -0x1, PT ;  /* 0xffffffff2100780c */ /* 0x000fe40003f04270 */
[----:B------:R-:W-:Y:S02]  /*0a10*/  ISETP.GT.AND P1, PT, R32, -0x1, PT ;  /* 0xffffffff2000780c */ /* 0x000fe40003f24270 */
[----:B------:R-:W-:Y:S02]  /*0a20*/  ISETP.GT.AND P2, PT, R35, -0x1, PT ;  /* 0xffffffff2300780c */ /* 0x000fe40003f44270 */
[----:B------:R-:W-:Y:S02]  /*0a30*/  VIMNMX R7, PT, PT, R42, 0xe0, !PT ;  /* 0x000000e02a077848 */ /* 0x000fe40007fe0100 */
[----:B------:R-:W-:Y:S02]  /*0a40*/  LOP3.LUT R37, R4, R37, RZ, 0x3c, !PT ;  /* 0x0000002504257212 */ /* 0x000fe400078e3cff */
[----:B------:R-:W-:-:S02]  /*0a50*/  LOP3.LUT R34, R5, R34, RZ, 0x3c, !PT ;  /* 0x0000002205227212 */ /* 0x000fc400078e3cff */
[----:B------:R-:W-:Y:S02]  /*0a60*/  LOP3.LUT R39, R6, R39, RZ, 0x3c, !PT ;  /* 0x0000002706277212 */ /* 0x000fe400078e3cff */
[C---:B------:R-:W-:Y:S02]  /*0a70*/  SEL R4, R22.reuse, 0x80000000, !P0 ;  /* 0x8000000016047807 */ /* 0x040fe40004000000 */
[C---:B------:R-:W-:Y:S02]  /*0a80*/  SEL R5, R22.reuse, 0x80000000, !P1 ;  /* 0x8000000016057807 */ /* 0x040fe40004800000 */
[----:B------:R-:W-:Y:S02]  /*0a90*/  SEL R6, R22, 0x80000000, !P2 ;  /* 0x8000000016067807 */ /* 0x000fe40005000000 */
[----:B------:R-:W-:Y:S02]  /*0aa0*/  ISETP.GT.AND P0, PT, R30, -0x1, PT ;  /* 0xffffffff1e00780c */ /* 0x000fe40003f04270 */
[----:B------:R-:W-:-:S02]  /*0ab0*/  IADD3 R7, PT, PT, R7, 0x1f, -R42 ;  /* 0x0000001f07077810 */ /* 0x000fc40007ffe82a */
[----:B------:R-:W-:Y:S02]  /*0ac0*/  ISETP.GT.AND P2, PT, R31, -0x1, PT ;  /* 0xffffffff1f00780c */ /* 0x000fe40003f44270 */
[----:B------:R-:W-:Y:S02]  /*0ad0*/  LOP3.LUT R32, R5, R32, RZ, 0x3c, !PT ;  /* 0x0000002005207212 */ /* 0x000fe400078e3cff */
[----:B------:R-:W-:Y:S02]  /*0ae0*/  LOP3.LUT R35, R6, R35, RZ, 0x3c, !PT ;  /* 0x0000002306237212 */ /* 0x000fe400078e3cff */
[C---:B------:R-:W-:Y:S02]  /*0af0*/  SEL R5, R22.reuse, 0x80000000, !P0 ;  /* 0x8000000016057807 */ /* 0x040fe40004000000 */
[----:B------:R-:W-:Y:S02]  /*0b00*/  ISETP.GE.U32.AND P4, PT, R7, 0x1e0, PT ;  /* 0x000001e00700780c */ /* 0x000fe40003f86070 */
[----:B------:R-:W-:-:S02]  /*0b10*/  SEL R6, R22, 0x80000000, !P2 ;  /* 0x8000000016067807 */ /* 0x000fc40005000000 */
[----:B------:R-:W-:Y:S02]  /*0b20*/  ISETP.GT.AND P0, PT, R29, -0x1, PT ;  /* 0xffffffff1d00780c */ /* 0x000fe40003f04270 */
        /* <DEDUP_REMOVED lines=10> */
[----:B------:R-:W-:-:S02]  /*0bd0*/  LEA.HI R8, R7, 0x1, RZ, 0x1b ;  /* 0x0000000107087811 */ /* 0x000fc400078fd8ff */
[----:B------:R-:W-:Y:S02]  /*0be0*/  ISETP.GT.AND P2, PT, R24, -0x1, PT ;  /* 0xffffffff1800780c */ /* 0x000fe40003f44270 */
[----:B------:R-:W-:Y:S02]  /*0bf0*/  ISETP.GT.AND P3, PT, R23, -0x1, PT ;  /* 0xffffffff1700780c */ /* 0x000fe40003f64270 */
[----:B------:R-:W-:Y:S02]  /*0c00*/  LOP3.LUT R29, R4, R29, RZ, 0x3c, !PT ;  /* 0x0000001d041d7212 */ /* 0x000fe400078e3cff */
[----:B------:R-:W-:Y:S02]  /*0c10*/  LOP3.LUT R28, R5, R28, RZ, 0x3c, !PT ;  /* 0x0000001c051c7212 */ /* 0x000fe400078e3cff */
[----:B------:R-:W-:Y:S02]  /*0c20*/  LOP3.LUT R27, R6, R27, RZ, 0x3c, !PT ;  /* 0x0000001b061b7212 */ /* 0x000fe400078e3cff */
[----:B------:R-:W-:-:S02]  /*0c30*/  SEL R4, R22, 0x80000000, !P1 ;  /* 0x8000000016047807 */ /* 0x000fc40004800000 */
[----:B------:R-:W-:Y:S02]  /*0c40*/  LOP3.LUT R10, R8, 0xf, RZ, 0xc0, !PT ;  /* 0x0000000f080a7812 */ /* 0x000fe400078ec0ff */
[C---:B------:R-:W-:Y:S02]  /*0c50*/  SEL R5, R22.reuse, 0x80000000, !P0 ;  /* 0x8000000016057807 */ /* 0x040fe40004000000 */
[C---:B------:R-:W-:Y:S02]  /*0c60*/  SEL R7, R22.reuse, 0x80000000, !P2 ;  /* 0x8000000016077807 */ /* 0x040fe40005000000 */
[----:B------:R-:W-:Y:S02]  /*0c70*/  SEL R6, R22, 0x80000000, !P3 ;  /* 0x8000000016067807 */ /* 0x000fe40005800000 */
[----:B------:R-:W-:Y:S01]  /*0c80*/  LOP3.LUT R25, R4, R25, RZ, 0x3c, !PT ;  /* 0x0000001904197212 */ /* 0x000fe200078e3cff */
[----:B------:R-:W-:Y:S01]  /*0c90*/  IMAD.MOV.U32 R4, RZ, RZ, R42 ;  /* 0x000000ffff047224 */ /* 0x000fe200078e002a */
[----:B------:R-:W-:-:S02]  /*0ca0*/  ISETP.NE.AND P1, PT, R10, RZ, PT ;  /* 0x000000ff0a00720c */ /* 0x000fc40003f25270 */
        /* <DEDUP_REMOVED lines=9> */
.L_x_226:
        /* <DEDUP_REMOVED lines=21> */
.L_x_225:
[----:B------:R-:W-:Y:S05]  /*0e90*/  BSYNC.RECONVERGENT B0 ;  /* 0x0000000000007941 */ /* 0x000fea0003800200 */
.L_x_224:
        /* <DEDUP_REMOVED lines=19> */
.L_x_230:
[----:B------:R-:W-:Y:S05]  /*0fd0*/  BSYNC.RECONVERGENT B1 ;  /* 0x0000000000017941 */ /* 0x000fea0003800200 */
.L_x_229:
        /* <DEDUP_REMOVED lines=14> */
.L_x_231:
[----:B------:R-:W-:Y:S01]  /*10c0*/  VIADD R8, R8, 0x1 ;  /* 0x0000000108087836 */ /* 0x000fe20000000000 */
[----:B------:R0:W-:Y:S04]  /*10d0*/  STS [R0], RZ ;  /* 0x000000ff00007388 */ /* 0x0001e80000000800 */
[----:B------:R-:W-:Y:S01]  /*10e0*/  ISETP.NE.AND P0, PT, R8, RZ, PT ;  /* 0x000000ff0800720c */ /* 0x000fe20003f05270 */
[----:B0-----:R-:W-:-:S12]  /*10f0*/  VIADD R0, R0, 0x80 ;  /* 0x0000008000007836 */ /* 0x001fd80000000000 */
[----:B------:R-:W-:Y:S05]  /*1100*/  @P0 BRA `(.L_x_231) ;  /* 0xfffffffc00ec0947 */ /* 0x000fea000383ffff */
.L_x_228:
[----:B------:R-:W-:Y:S05]  /*1110*/  BSYNC.RECONVERGENT B0 ;  /* 0x0000000000007941 */ /* 0x000fea0003800200 */
.L_x_227:
[----:B------:R-:W0:Y:S01]  /*1120*/  LDCU UR4, c[0x0][0x3c4] ;  /* 0x00007880ff0477ac */ /* 0x000e220008000800 */
[----:B------:R-:W-:Y:S01]  /*1130*/  ISETP.NE.AND P0, PT, R41, 0x7fffffff, PT ;  /* 0x7fffffff2900780c */ /* 0x000fe20003f05270 */
[----:B------:R-:W-:Y:S01]  /*1140*/  BSSY.RECONVERGENT B0, `(.L_x_232) ;  /* 0x000009d000007945 */ /* 0x000fe20003800200 */
[C---:B------:R-:W-:Y:S02]  /*1150*/  ISETP.NE.AND P1, PT, R40.reuse, 0x7fffffff, PT ;  /* 0x7fffffff2800780c */ /* 0x040fe40003f25270 */
[----:B------:R-:W-:Y:S02]  /*1160*/  ISETP.NE.AND P2, PT, R39, 0x7fffffff, PT ;  /* 0x7fffffff2700780c */ /* 0x000fe40003f45270 */
[----:B------:R-:W-:Y:S02]  /*1170*/  SEL R0, R41, 0x80000000, P0 ;  /* 0x8000000029007807 */ /* 0x000fe40000000000 */
[----:B------:R-:W-:Y:S02]  /*1180*/  SEL R4, R40, 0x80000000, P1 ;  /* 0x8000000028047807 */ /* 0x000fe40000800000 */
[----:B------:R-:W-:-:S02]  /*1190*/  SEL R6, R39, 0x80000000, P2 ;  /* 0x8000000027067807 */ /* 0x000fc40001000000 */
[----:B------:R-:W-:Y:S02]  /*11a0*/  ISETP.NE.AND P3, PT, R38, 0x7fffffff, PT ;  /* 0x7fffffff2600780c */ /* 0x000fe40003f65270 */
[----:B------:R-:W-:Y:S02]  /*11b0*/  ISETP.NE.AND P0, PT, R37, 0x7fffffff, PT ;  /* 0x7fffffff2500780c */ /* 0x000fe40003f05270 */
[----:B------:R-:W-:Y:S02]  /*11c0*/  ISETP.NE.AND P1, PT, R36, 0x7fffffff, PT ;  /* 0x7fffffff2400780c */ /* 0x000fe40003f25270 */
[----:B01----:R-:W-:Y:S02]  /*11d0*/  SHF.R.U32.HI R5, RZ, UR4, R0 ;  /* 0x00000004ff057c19 */ /* 0x003fe40008011600 */
        /* <DEDUP_REMOVED lines=8> */
[----:B------:R-:W-:Y:S01]  /*1260*/  NOP ;  /* 0x0000000000007918 */ /* 0x000fe20000000000 */
[----:B------:R-:W-:Y:S01]  /*1270*/  IMAD R5, R44, 0x4, R21 ;  /* 0x000000042c057824 */ /* 0x000fe200078e0215 */
[----:B------:R0:W-:Y:S01]  /*1280*/  ATOMS.POPC.INC.32 RZ, [R0+URZ] ;  /* 0x0000000000ff7f8c */ /* 0x0001e2000d8000ff */
[----:B------:R-:W-:-:S02]  /*1290*/  ISETP.NE.AND P2, PT, R35, 0x7fffffff, PT ;  /* 0x7fffffff2300780c */ /* 0x000fc40003f45270 */
[----:B------:R-:W-:Y:S01]  /*12a0*/  SEL R7, R37, 0x80000000, P0 ;  /* 0x8000000025077807 */ /* 0x000fe20000000000 */
[----:B------:R1:W-:Y:S01]  /*12b0*/  ATOMS.POPC.INC.32 RZ, [R4+URZ] ;  /* 0x0000000004ff7f8c */ /* 0x0003e2000d8000ff */
[----:B------:R-:W-:Y:S02]  /*12c0*/  ISETP.NE.AND P3, PT, R34, 0x7fffffff, PT ;  /* 0x7fffffff2200780c */ /* 0x000fe40003f65270 */
[----:B------:R-:W-:Y:S01]  /*12d0*/  ISETP.NE.AND P4, PT, R33, 0x7fffffff, PT ;  /* 0x7fffffff2100780c */ /* 0x000fe20003f85270 */
[----:B------:R2:W-:Y:S01]  /*12e0*/  ATOMS.POPC.INC.32 RZ, [R5+URZ] ;  /* 0x0000000005ff7f8c */ /* 0x0005e2000d8000ff */
[----:B0-----:R-:W-:Y:S02]  /*12f0*/  SEL R0, R36, 0x80000000, P1 ;  /* 0x8000000024007807 */ /* 0x001fe40000800000 */
[----:B------:R-:W-:Y:S02]  /*1300*/  SHF.R.U32.HI R11, RZ, UR4, R8 ;  /* 0x00000004ff0b7c19 */ /* 0x000fe40008011608 */
[----:B------:R-:W-:-:S02]  /*1310*/  SEL R8, R35, 0x80000000, P2 ;  /* 0x8000000023087807 */ /* 0x000fc40001000000 */
[----:B------:R-:W-:Y:S02]  /*1320*/  SHF.R.U32.HI R7, RZ, UR4, R7 ;  /* 0x00000004ff077c19 */ /* 0x000fe40008011607 */
[----:B-1----:R-:W-:Y:S02]  /*1330*/  SEL R4, R34, 0x80000000, P3 ;  /* 0x8000000022047807 */ /* 0x002fe40001800000 */
[----:B--2---:R-:W-:Y:S02]  /*1340*/  SHF.R.U32.HI R5, RZ, UR4, R0 ;  /* 0x00000004ff057c19 */ /* 0x004fe40008011600 */
[----:B------:R-:W-:Y:S02]  /*1350*/  SEL R10, R33, 0x80000000, P4 ;  /* 0x80000000210a7807 */ /* 0x000fe40002000000 */
[----:B------:R-:W-:Y:S02]  /*1360*/  LOP3.LUT R46, R11, R22, RZ, 0x30, !PT ;  /* 0x000000160b2e7212 */ /* 0x000fe400078e30ff */
[----:B------:R-:W-:-:S02]  /*1370*/  SHF.R.U32.HI R9, RZ, UR4, R8 ;  /* 0x00000004ff097c19 */ /* 0x000fc40008011608 */
[-C--:B------:R-:W-:Y:S01]  /*1380*/  LOP3.LUT R48, R7, R22.reuse, RZ, 0x30, !PT ;  /* 0x0000001607307212 */ /* 0x080fe200078e30ff */
[--C-:B------:R-:W-:Y:S01]  /*1390*/  IMAD R6, R46, 0x4, R21.reuse ;  /* 0x000000042e067824 */ /* 0x100fe200078e0215 */
[----:B------:R-:W-:Y:S02]  /*13a0*/  SHF.R.U32.HI R11, RZ, UR4, R4 ;  /* 0x00000004ff0b7c19 */ /* 0x000fe40008011604 */
[-C--:B------:R-:W-:Y:S01]  /*13b0*/  LOP3.LUT R50, R5, R22.reuse, RZ, 0x30, !PT ;  /* 0x0000001605327212 */ /* 0x080fe200078e30ff */
[--C-:B------:R-:W-:Y:S01]  /*13c0*/  IMAD R0, R48, 0x4, R21.reuse ;  /* 0x0000000430007824 */ /* 0x100fe200078e0215 */
[----:B------:R-:W-:Y:S01]  /*13d0*/  SHF.R.U32.HI R7, RZ, UR4, R10 ;  /* 0x00000004ff077c19 */ /* 0x000fe2000801160a */
[----:B------:R0:W-:Y:S01]  /*13e0*/  ATOMS.POPC.INC.32 RZ, [R6+URZ] ;  /* 0x0000000006ff7f8c */ /* 0x0001e2000d8000ff */
[-C--:B------:R-:W-:Y:S01]  /*13f0*/  LOP3.LUT R52, R9, R22.reuse, RZ, 0x30, !PT ;  /* 0x0000001609347212 */ /* 0x080fe200078e30ff */
[--C-:B------:R-:W-:Y:S01]  /*1400*/  IMAD R4, R50, 0x4, R21.reuse ;  /* 0x0000000432047824 */ /* 0x100fe200078e0215 */
[-C--:B------:R-:W-:Y:S01]  /*1410*/  LOP3.LUT R54, R11, R22.reuse, RZ, 0x30, !PT ;  /* 0x000000160b367212 */ /* 0x080fe200078e30ff */
[----:B------:R1:W-:Y:S01]  /*1420*/  ATOMS.POPC.INC.32 RZ, [R0+URZ] ;  /* 0x0000000000ff7f8c */ /* 0x0003e2000d8000ff */
[----:B------:R-:W-:Y:S01]  /*1430*/  LOP3.LUT R56, R7, R22, RZ, 0x30, !PT ;  /* 0x0000001607387212 */ /* 0x000fe200078e30ff */
[--C-:B------:R-:W-:Y:S01]  /*1440*/  IMAD R5, R52, 0x4, R21.reuse ;  /* 0x0000000434057824 */ /* 0x100fe200078e0215 */
[----:B------:R-:W-:Y:S01]  /*1450*/  ISETP.NE.AND P0, PT, R32, 0x7fffffff, PT ;  /* 0x7fffffff2000780c */ /* 0x000fe20003f05270 */
[--C-:B0-----:R-:W-:Y:S01]  /*1460*/  IMAD R6, R54, 0x4, R21.reuse ;  /* 0x0000000436067824 */ /* 0x101fe200078e0215 */
[----:B------:R-:W-:Y:S01]  /*1470*/  ISETP.NE.AND P1, PT, R31, 0x7fffffff, PT ;  /* 0x7fffffff1f00780c */ /* 0x000fe20003f25270 */
[----:B------:R0:W-:Y:S01]  /*1480*/  ATOMS.POPC.INC.32 RZ, [R4+URZ] ;  /* 0x0000000004ff7f8c */ /* 0x0001e2000d8000ff */
[----:B------:R-:W-:Y:S01]  /*1490*/  ISETP.NE.AND P2, PT, R30, 0x7fffffff, PT ;  /* 0x7fffffff1e00780c */ /* 0x000fe20003f45270 */
[----:B------:R-:W-:Y:S01]  /*14a0*/  IMAD R7, R56, 0x4, R21 ;  /* 0x0000000438077824 */ /* 0x000fe200078e0215 */
[----:B-1----:R-:W-:Y:S01]  /*14b0*/  SEL R0, R32, 0x80000000, P0 ;  /* 0x8000000020007807 */ /* 0x002fe20000000000 */
[----:B------:R1:W-:Y:S01]  /*14c0*/  ATOMS.POPC.INC.32 RZ, [R5+URZ] ;  /* 0x0000000005ff7f8c */ /* 0x0003e2000d8000ff */
[----:B------:R-:W-:-:S02]  /*14d0*/  ISETP.NE.AND P3, PT, R29, 0x7fffffff, PT ;  /* 0x7fffffff1d00780c */ /* 0x000fc40003f65270 */
[----:B------:R-:W-:Y:S01]  /*14e0*/  SEL R8, R30, 0x80000000, P2 ;  /* 0x800000001e087807 */ /* 0x000fe20001000000 */
[----:B------:R-:W-:Y:S01]  /*14f0*/  ATOMS.POPC.INC.32 RZ, [R6+URZ] ;  /* 0x0000000006ff7f8c */ /* 0x000fe2000d8000ff */
[----:B0-----:R-:W-:Y:S02]  /*1500*/  SEL R4, R31, 0x80000000, P1 ;  /* 0x800000001f047807 */ /* 0x001fe40000800000 */
[----:B------:R-:W-:Y:S01]  /*1510*/  SEL R9, R29, 0x80000000, P3 ;  /* 0x800000001d097807 */ /* 0x000fe20001800000 */
[----:B------:R0:W-:Y:S01]  /*1520*/  ATOMS.POPC.INC.32 RZ, [R7+URZ] ;  /* 0x0000000007ff7f8c */ /* 0x0001e2000d8000ff */
[----:B-1----:R-:W-:Y:S02]  /*1530*/  SHF.R.U32.HI R5, RZ, UR4, R0 ;  /* 0x00000004ff057c19 */ /* 0x002fe40008011600 */
[----:B------:R-:W-:Y:S02]  /*1540*/  SHF.R.U32.HI R19, RZ, UR4, R4 ;  /* 0x00000004ff137c19 */ /* 0x000fe40008011604 */
[----:B------:R-:W-:-:S02]  /*1550*/  LOP3.LUT R20, R5, R22, RZ, 0x30, !PT ;  /* 0x0000001605147212 */ /* 0x000fc400078e30ff */
[-C--:B------:R-:W-:Y:S02]  /*1560*/  LOP3.LUT R19, R19, R22.reuse, RZ, 0x30, !PT ;  /* 0x0000001613137212 */ /* 0x080fe400078e30ff */
[----:B0-----:R-:W-:Y:S01]  /*1570*/  SHF.R.U32.HI R7, RZ, UR4, R8 ;  /* 0x00000004ff077c19 */ /* 0x001fe20008011608 */
[----:B------:R-:W-:Y:S01]  /*1580*/  IMAD R0, R20, 0x4, R21 ;  /* 0x0000000414007824 */ /* 0x000fe200078e0215 */
[----:B------:R-:W-:Y:S01]  /*1590*/  SHF.R.U32.HI R9, RZ, UR4, R9 ;  /* 0x00000004ff097c19 */ /* 0x000fe20008011609 */
[--C-:B------:R-:W-:Y:S01]  /*15a0*/  IMAD R4, R19, 0x4, R21.reuse ;  /* 0x0000000413047824 */ /* 0x100fe200078e0215 */
[-C--:B------:R-:W-:Y:S02]  /*15b0*/  LOP3.LUT R18, R7, R22.reuse, RZ, 0x30, !PT ;  /* 0x0000001607127212 */ /* 0x080fe400078e30ff */
[----:B------:R-:W-:Y:S01]  /*15c0*/  ISETP.NE.AND P4, PT, R28, 0x7fffffff, PT ;  /* 0x7fffffff1c00780c */ /* 0x000fe20003f85270 */
[----:B------:R0:W-:Y:S01]  /*15d0*/  ATOMS.POPC.INC.32 RZ, [R0+URZ] ;  /* 0x0000000000ff7f8c */ /* 0x0001e2000d8000ff */
[----:B------:R-:W-:Y:S01]  /*15e0*/  LOP3.LUT R17, R9, R22, RZ, 0x30, !PT ;  /* 0x0000001609117212 */ /* 0x000fe200078e30ff */
[--C-:B------:R-:W-:Y:S01]  /*15f0*/  IMAD R6, R18, 0x4, R21.reuse ;  /* 0x0000000412067824 */ /* 0x100fe200078e0215 */
[----:B------:R-:W-:Y:S01]  /*1600*/  SEL R10, R28, 0x80000000, P4 ;  /* 0x800000001c0a7807 */ /* 0x000fe20002000000 */
[----:B------:R-:W-:Y:S01]  /*1610*/  ATOMS.POPC.INC.32 RZ, [R4+URZ] ;  /* 0x0000000004ff7f8c */ /* 0x000fe2000d8000ff */
[----:B------:R-:W-:Y:S01]  /*1620*/  ISETP.NE.AND P0, PT, R27, 0x7fffffff, PT ;  /* 0x7fffffff1b00780c */ /* 0x000fe20003f05270 */
[----:B------:R-:W-:Y:S01]  /*1630*/  IMAD R7, R17, 0x4, R21 ;  /* 0x0000000411077824 */ /* 0x000fe200078e0215 */
[----:B------:R-:W-:Y:S01]  /*1640*/  ISETP.NE.AND P1, PT, R26, 0x7fffffff, PT ;  /* 0x7fffffff1a00780c */ /* 0x000fe20003f25270 */
[----:B------:R1:W-:Y:S01]  /*1650*/  ATOMS.POPC.INC.32 RZ, [R6+URZ] ;  /* 0x0000000006ff7f8c */ /* 0x0003e2000d8000ff */
[----:B------:R-:W-:-:S02]  /*1660*/  ISETP.NE.AND P2, PT, R25, 0x7fffffff, PT ;  /* 0x7fffffff1900780c */ /* 0x000fc40003f45270 */
[----:B------:R-:W-:Y:S01]  /*1670*/  ISETP.NE.AND P3, PT, R24, 0x7fffffff, PT ;  /* 0x7fffffff1800780c */ /* 0x000fe20003f65270 */
[----:B------:R2:W-:Y:S01]  /*1680*/  ATOMS.POPC.INC.32 RZ, [R7+URZ] ;  /* 0x0000000007ff7f8c */ /* 0x0005e2000d8000ff */
[----:B------:R-:W-:Y:S02]  /*1690*/  SHF.R.U32.HI R5, RZ, UR4, R10 ;  /* 0x00000004ff057c19 */ /* 0x000fe4000801160a */
[----:B------:R-:W-:Y:S02]  /*16a0*/  ISETP.NE.AND P4, PT, R23, 0x7fffffff, PT ;  /* 0x7fffffff1700780c */ /* 0x000fe40003f85270 */
[----:B0-----:R-:W-:Y:S02]  /*16b0*/  SEL R0, R27, 0x80000000, P0 ;  /* 0x800000001b007807 */ /* 0x001fe40000000000 */
[----:B-1----:R-:W-:Y:S02]  /*16c0*/  SEL R6, R26, 0x80000000, P1 ;  /* 0x800000001a067807 */ /* 0x002fe40000800000 */
[----:B------:R-:W-:-:S02]  /*16d0*/  SEL R9, R25, 0x80000000, P2 ;  /* 0x8000000019097807 */ /* 0x000fc40001000000 */
[----:B------:R-:W-:Y:S02]  /*16e0*/  SEL R10, R24, 0x80000000, P3 ;  /* 0x80000000180a7807 */ /* 0x000fe40001800000 */
[----:B------:R-:W-:Y:S02]  /*16f0*/  LOP3.LUT R16, R5, R22, RZ, 0x30, !PT ;  /* 0x0000001605107212 */ /* 0x000fe400078e30ff */
[----:B------:R-:W-:Y:S01]  /*1700*/  SEL R12, R23, 0x80000000, P4 ;  /* 0x80000000170c7807 */ /* 0x000fe20002000000 */
[----:B------:R-:W0:Y:S01]  /*1710*/  LDC.64 R4, c[0x0][0x380] ;  /* 0x0000e000ff047b82 */ /* 0x000e220000000a00 */
[----:B------:R-:W-:Y:S01]  /*1720*/  SHF.R.U32.HI R15, RZ, UR4, R0 ;  /* 0x00000004ff0f7c19 */ /* 0x000fe20008011600 */
[----:B------:R-:W-:Y:S01]  /*1730*/  IMAD R8, R16, 0x4, R21 ;  /* 0x0000000410087824 */ /* 0x000fe200078e0215 */
[----:B--2---:R-:W-:Y:S01]  /*1740*/  SHF.R.U32.HI R7, RZ, UR4, R6 ;  /* 0x00000004ff077c19 */ /* 0x004fe20008011606 */
[----:B------:R-:W-:Y:S01]  /*1750*/  IMAD.MOV.U32 R0, RZ, RZ, RZ ;  /* 0x000000ffff007224 */ /* 0x000fe200078e00ff */
[----:B------:R-:W-:-:S02]  /*1760*/  SHF.R.U32.HI R9, RZ, UR4, R9 ;  /* 0x00000004ff097c19 */ /* 0x000fc40008011609 */
[----:B------:R-:W-:Y:S01]  /*1770*/  SHF.R.U32.HI R11, RZ, UR4, R10 ;  /* 0x00000004ff0b7c19 */ /* 0x000fe2000801160a */
[----:B------:R1:W-:Y:S01]  /*1780*/  ATOMS.POPC.INC.32 RZ, [R8+URZ] ;  /* 0x0000000008ff7f8c */ /* 0x0003e2000d8000ff */
[----:B------:R-:W-:Y:S01]  /*1790*/  SHF.R.U32.HI R49, RZ, UR4, R12 ;  /* 0x00000004ff317c19 */ /* 0x000fe2000801160c */
[----:B------:R-:W-:Y:S01]  /*17a0*/  IMAD R10, R3, 0x4, R45 ;  /* 0x00000004030a7824 */ /* 0x000fe200078e022d */
[-C--:B------:R-:W-:Y:S02]  /*17b0*/  LOP3.LUT R15, R15, R22.reuse, RZ, 0x30, !PT ;  /* 0x000000160f0f7212 */ /* 0x080fe400078e30ff */
[-C--:B------:R-:W-:Y:S02]  /*17c0*/  LOP3.LUT R14, R7, R22.reuse, RZ, 0x30, !PT ;  /* 0x00000016070e7212 */ /* 0x080fe400078e30ff */
[-C--:B------:R-:W-:Y:S01]  /*17d0*/  LOP3.LUT R13, R9, R22.reuse, RZ, 0x30, !PT ;  /* 0x00000016090d7212 */ /* 0x080fe200078e30ff */
[--C-:B------:R-:W-:Y:S01]  /*17e0*/  IMAD R6, R15, 0x4, R21.reuse ;  /* 0x000000040f067824 */ /* 0x100fe200078e0215 */
[----:B------:R-:W-:Y:S01]  /*17f0*/  ISETP.GT.U32.AND P5, PT, R3, 0xff, PT ;  /* 0x000000ff0300780c */ /* 0x000fe20003fa4070 */
[--C-:B------:R-:W-:Y:S01]  /*1800*/  IMAD R7, R14, 0x4, R21.reuse ;  /* 0x000000040e077824 */ /* 0x100fe200078e0215 */
[-C--:B------:R-:W-:Y:S01]  /*1810*/  LOP3.LUT R12, R11, R22.reuse, RZ, 0x30, !PT ;  /* 0x000000160b0c7212 */ /* 0x080fe200078e30ff */
[--C-:B-1----:R-:W-:Y:S01]  /*1820*/  IMAD R8, R13, 0x4, R21.reuse ;  /* 0x000000040d087824 */ /* 0x102fe200078e0215 */
        /* <DEDUP_REMOVED lines=10> */
[----:B------:R-:W-:Y:S05]  /*18d0*/  @P5 BRA `(.L_x_233) ;  /* 0x00000000008c5947 */ /* 0x000fea0003800000 */
[----:B-1----:R-:W-:Y:S04]  /*18e0*/  LDS R7, [R10] ;  /* 0x000000000a077984 */ /* 0x002fe80000000800 */
[----:B------:R-:W1:Y:S04]  /*18f0*/  LDS R0, [R10+0x400] ;  /* 0x000400000a007984 */ /* 0x000e680000000800 */
[----:B------:R-:W2:Y:S04]  /*1900*/  LDS R6, [R10+0x800] ;  /* 0x000800000a067984 */ /* 0x000ea80000000800 */
[----:B------:R-:W3:Y:S04]  /*1910*/  LDS R8, [R10+0xc00] ;  /* 0x000c00000a087984 */ /* 0x000ee80000000800 */
[----:B------:R-:W4:Y:S04]  /*1920*/  LDS R58, [R10+0x1000] ;  /* 0x001000000a3a7984 */ /* 0x000f280000000800 */
[----:B------:R-:W5:Y:S04]  /*1930*/  LDS R66, [R10+0x1400] ;  /* 0x001400000a427984 */ /* 0x000f680000000800 */
[----:B------:R-:W0:Y:S04]  /*1940*/  LDS R68, [R10+0x1800] ;  /* 0x001800000a447984 */ /* 0x000e280000000800 */
[----:B------:R-:W0:Y:S04]  /*1950*/  LDS R70, [R10+0x1c00] ;  /* 0x001c00000a467984 */ /* 0x000e280000000800 */
[----:B------:R-:W0:Y:S04]  /*1960*/  LDS R72, [R10+0x2000] ;  /* 0x002000000a487984 */ /* 0x000e280000000800 */
[----:B------:R-:W0:Y:S04]  /*1970*/  LDS R74, [R10+0x2400] ;  /* 0x002400000a4a7984 */ /* 0x000e280000000800 */
[----:B------:R-:W0:Y:S01]  /*1980*/  LDS R76, [R10+0x2800] ;  /* 0x002800000a4c7984 */ /* 0x000e220000000800 */
[----:B-1----:R-:W-:-:S03]  /*1990*/  IMAD.IADD R9, R7, 0x1, R0 ;  /* 0x0000000107097824 */ /* 0x002fc600078e0200 */
[----:B------:R-:W-:Y:S01]  /*19a0*/  STS [R10+0x400], R7 ;  /* 0x000400070a007388 */ /* 0x000fe20000000800 */
[----:B--2---:R-:W-:-:S03]  /*19b0*/  IMAD.IADD R49, R9, 0x1, R6 ;  /* 0x0000000109317824 */ /* 0x004fc600078e0206 */
[----:B------:R-:W1:Y:S01]  /*19c0*/  LDS R0, [R10+0x2c00] ;  /* 0x002c00000a007984 */ /* 0x000e620000000800 */
[----:B---3--:R-:W-:-:S03]  /*19d0*/  IMAD.IADD R51, R49, 0x1, R8 ;  /* 0x0000000131337824 */ /* 0x008fc600078e0208 */
[----:B------:R2:W-:Y:S01]  /*19e0*/  STS [R10+0x800], R9 ;  /* 0x000800090a007388 */ /* 0x0005e20000000800 */
[----:B----4-:R-:W-:-:S03]  /*19f0*/  IMAD.IADD R53, R51, 0x1, R58 ;  /* 0x0000000133357824 */ /* 0x010fc600078e023a */
[----:B------:R2:W-:Y:S01]  /*1a00*/  STS [R10+0xc00], R49 ;  /* 0x000c00310a007388 */ /* 0x0005e20000000800 */
[----:B-----5:R-:W-:-:S03]  /*1a10*/  IMAD.IADD R55, R53, 0x1, R66 ;  /* 0x0000000135377824 */ /* 0x020fc600078e0242 */
[----:B------:R2:W-:Y:S01]  /*1a20*/  STS [R10+0x1000], R51 ;  /* 0x001000330a007388 */ /* 0x0005e20000000800 */
[----:B0-----:R-:W-:-:S03]  /*1a30*/  IMAD.IADD R57, R55, 0x1, R68 ;  /* 0x0000000137397824 */ /* 0x001fc600078e0244 */
        /* <DEDUP_REMOVED lines=11> */
[----:B-1----:R-:W-:-:S03]  /*1af0*/  IMAD.IADD R0, R65, 0x1, R0 ;  /* 0x0000000141007824 */ /* 0x002fc600078e0200 */
[----:B------:R2:W-:Y:S04]  /*1b00*/  STS [R10+0x2c00], R65 ;  /* 0x002c00410a007388 */ /* 0x0005e80000000800 */
.L_x_233:
[----:B------:R-:W-:Y:S05]  /*1b10*/  BSYNC.RECONVERGENT B0 ;  /* 0x0000000000007941 */ /* 0x000fea0003800200 */
.L_x_232:
[C---:B------:R-:W-:Y:S01]  /*1b20*/  ISETP.NE.AND P0, PT, R0.reuse, 0x1c80, PT ;  /* 0x00001c800000780c */ /* 0x040fe20003f05270 */
[----:B-1----:R-:W-:Y:S01]  /*1b30*/  IMAD R7, R43, 0x100, R3 ;  /* 0x000001002b077824 */ /* 0x002fe200078e0203 */
[----:B--2---:R-:W-:Y:S01]  /*1b40*/  @!P5 LOP3.LUT R49, R0, 0x40000000, RZ, 0xfc, !PT ;  /* 0x400000000031d812 */ /* 0x004fe200078efcff */
[----:B------:R-:W1:Y:S01]  /*1b50*/  LDC.64 R8, c[0x0][0x398] ;  /* 0x0000e600ff087b82 */ /* 0x000e620000000a00 */
[----:B------:R-:W-:Y:S01]  /*1b60*/  ISETP.LT.U32.AND P0, PT, R3, 0x100, !P0 ;  /* 0x000001000300780c */ /* 0x000fe20004701070 */
[----:B0-----:R-:W-:-:S05]  /*1b70*/  IMAD.WIDE R4, R7, 0x4, R4 ;  /* 0x0000000407047825 */ /* 0x001fca00078e0204 */
[----:B------:R0:W-:Y:S01]  /*1b80*/  @!P5 STG.E.STRONG.SYS desc[UR6][R4.64], R49 ;  /* 0x000000310400d986 */ /* 0x0001e2000c115906 */
[----:B------:R-:W2:Y:S01]  /*1b90*/  LDC.64 R6, c[0x0][0x390] ;  /* 0x0000e400ff067b82 */ /* 0x000ea20000000a00 */
[----:B-1----:R-:W-:-:S07]  /*1ba0*/  IMAD.WIDE.U32 R8, R3, 0x4, R8 ;  /* 0x0000000403087825 */ /* 0x002fce00078e0008 */
[----:B------:R-:W-:Y:S06]  /*1bb0*/  BAR.RED.OR.DEFER_BLOCKING 0x0, P0 ;  /* 0x0000000000007b1d */ /* 0x000fec0000014800 */
[----:B------:R-:W1:Y:S02]  /*1bc0*/  B2R.RESULT RZ, P0 ;  /* 0x0000000000ff731c */ /* 0x000e640000004000 */
[----:B012---:R-:W-:Y:S05]  /*1bd0*/  @!P0 BRA `(.L_x_234) ;  /* 0x0000000c00588947 */ /* 0x007fea0003800000 */
[C---:B------:R-:W-:Y:S01]  /*1be0*/  ISETP.GT.U32.AND P0, PT, R3.reuse, R62, PT ;  /* 0x0000003e0300720c */ /* 0x040fe20003f04070 */
[----:B------:R-:W-:Y:S01]  /*1bf0*/  BSSY B1, `(.L_x_235) ;  /* 0x0000029000017945 */ /* 0x000fe20003800000 */
[----:B------:R-:W-:Y:S02]  /*1c00*/  IMAD.WIDE.U32 R6, R3, 0x4, R6 ;  /* 0x0000000403067825 */ /* 0x000fe400078e0006 */
[----:B------:R-:W-:Y:S01]  /*1c10*/  SEL R17, RZ, 0x1c80, !P0 ;  /* 0x00001c80ff117807 */ /* 0x000fe20004000000 */
[----:B------:R-:W-:Y:S08]  /*1c20*/  @P5 BRA `(.L_x_236) ;  /* 0x0000000000945947 */ /* 0x000ff00003800000 */
[----:B------:R-:W2:Y:S01]  /*1c30*/  LDG.E R8, desc[UR6][R8.64] ;  /* 0x0000000608087981 */ /* 0x000ea2000c1e1900 */
[----:B------:R-:W-:Y:S01]  /*1c40*/  ISETP.GE.AND P0, PT, R43, 0x1, PT ;  /* 0x000000012b00780c */ /* 0x000fe20003f06270 */
[----:B------:R-:W-:Y:S02]  /*1c50*/  IMAD.MOV.U32 R12, RZ, RZ, R0 ;  /* 0x000000ffff0c7224 */ /* 0x000fe400078e0000 */
[----:B--2---:R-:W-:-:S05]  /*1c60*/  IMAD.IADD R11, R8, 0x1, -R17 ;  /* 0x00000001080b7824 */ /* 0x004fca00078e0a11 */
[----:B------:R0:W-:Y:S05]  /*1c70*/  STS [R10+0x7200], R11 ;  /* 0x0072000b0a007388 */ /* 0x0001ea0000000800 */
[----:B------:R-:W-:Y:S05]  /*1c80*/  @!P0 BRA `(.L_x_237) ;  /* 0x00000000006c8947 */ /* 0x000fea0003800000 */
[----:B------:R-:W-:Y:S01]  /*1c90*/  BSSY B0, `(.L_x_238) ;  /* 0x0000019000007945 */ /* 0x000fe20003800000 */
[----:B0-----:R-:W-:Y:S02]  /*1ca0*/  IMAD.MOV.U32 R11, RZ, RZ, -0x1 ;  /* 0xffffffffff0b7424 */ /* 0x001fe400078e00ff */
[----:B------:R-:W-:Y:S02]  /*1cb0*/  IMAD.MOV.U32 R13, RZ, RZ, R43 ;  /* 0x000000ffff0d7224 */ /* 0x000fe400078e002b */
[----:B------:R-:W-:-:S07]  /*1cc0*/  IMAD.MOV.U32 R12, RZ, RZ, R0 ;  /* 0x000000ffff0c7224 */ /* 0x000fce00078e0000 */
.L_x_242:
[----:B------:R-:W0:Y:S01]  /*1cd0*/  LDC.64 R8, c[0x0][0x380] ;  /* 0x0000e000ff087b82 */ /* 0x000e220000000a00 */
[----:B------:R-:W-:Y:S01]  /*1ce0*/  VIADD R19, R13, 0xffffffff ;  /* 0xffffffff0d137836 */ /* 0x000fe20000000000 */
[----:B------:R-:W-:Y:S03]  /*1cf0*/  BSSY B2, `(.L_x_239) ;  /* 0x0000008000027945 */ /* 0x000fe60003800000 */
[----:B------:R-:W-:-:S04]  /*1d00*/  IMAD R15, R19, 0x100, R3 ;  /* 0x00000100130f7824 */ /* 0x000fc800078e0203 */
[----:B0-----:R-:W-:-:S07]  /*1d10*/  IMAD.WIDE R8, R15, 0x4, R8 ;  /* 0x000000040f087825 */ /* 0x001fce00078e0208 */
.L_x_240:
[----:B------:R-:W-:Y:S05]  /*1d20*/  YIELD ;  /* 0x0000000000007946 */ /* 0x000fea0003800000 */
[----:B------:R0:W-:Y:S06]  /*1d30*/  MEMBAR.SC.CTA ;  /* 0x0000000000007992 */ /* 0x0001ec0000000000 */
[----:B0-----:R-:W2:Y:S02]  /*1d40*/  LDG.E.STRONG.SYS R14, desc[UR6][R8.64] ;  /* 0x00000006080e7981 */ /* 0x001ea4000c1f5900 */
[----:B--2---:R-:W-:-:S13]  /*1d50*/  ISETP.NE.AND P0, PT, R14, RZ, PT ;  /* 0x000000ff0e00720c */ /* 0x004fda0003f05270 */
[----:B------:R-:W-:Y:S05]  /*1d60*/  @!P0 BRA `(.L_x_240) ;  /* 0xfffffffc00ec8947 */ /* 0x000fea000383ffff */
[----:B------:R-:W-:Y:S05]  /*1d70*/  BSYNC B2 ;  /* 0x0000000000027941 */ /* 0x000fea0003800000 */
.L_x_239:
[----:B------:R-:W-:Y:S01]  /*1d80*/  BSSY.RECONVERGENT B2, `(.L_x_241) ;  /* 0x0000006000027945 */ /* 0x000fe20003800200 */
[C---:B------:R-:W-:Y:S02]  /*1d90*/  ISETP.GT.AND P0, PT, R14.reuse, -0x1, PT ;  /* 0xffffffff0e00780c */ /* 0x040fe40003f04270 */
[----:B------:R-:W-:Y:S01]  /*1da0*/  LOP3.LUT R9, R14, 0x3fffffff, RZ, 0xc0, !PT ;  /* 0x3fffffff0e097812 */ /* 0x000fe200078ec0ff */
[----:B------:R-:W-:Y:S05]  /*1db0*/  WARPSYNC.EXCLUSIVE R11 ;  /* 0x000000000b007348 */ /* 0x000fea0003a00000 */
[----:B------:R-:W-:-:S05]  /*1dc0*/  IMAD.IADD R12, R9, 0x1, R12 ;  /* 0x00000001090c7824 */ /* 0x000fca00078e020c */
[----:B------:R-:W-:-:S07]  /*1dd0*/  VOTE.ANY R11, PT, P0 ;  /* 0x00000000000b7806 */ /* 0x000fce00000e0100 */
[----:B------:R-:W-:Y:S05]  /*1de0*/  BSYNC.RECONVERGENT B2 ;  /* 0x0000000000027941 */ /* 0x000fea0003800200 */
.L_x_241:
[----:B------:R-:W-:Y:S01]  /*1df0*/  ISETP.GT.U32.AND P1, PT, R13, 0x1, PT ;  /* 0x000000010d00780c */ /* 0x000fe20003f24070 */
[----:B------:R-:W-:-:S12]  /*1e00*/  IMAD.MOV.U32 R13, RZ, RZ, R19 ;  /* 0x000000ffff0d7224 */ /* 0x000fd800078e0013 */
[----:B------:R-:W-:Y:S05]  /*1e10*/  @P0 BRA P1, `(.L_x_242) ;  /* 0xfffffffc00ac0947 */ /* 0x000fea000083ffff */
[----:B------:R-:W-:Y:S05]  /*1e20*/  BSYNC B0 ;  /* 0x0000000000007941 */ /* 0x000fea0003800000 */
.L_x_238:
[----:B------:R1:W2:Y:S02]  /*1e30*/  LDS R11, [R10+0x7200] ;  /* 0x007200000a0b7984 */ /* 0x0002a40000000800 */
.L_x_237:
[----:B------:R-:W-:Y:S02]  /*1e40*/  LOP3.LUT R9, R12, 0x80000000, RZ, 0xfc, !PT ;  /* 0x800000000c097812 */ /* 0x000fe400078efcff */
[----:B0-2---:R-:W-:-:S03]  /*1e50*/  IADD3 R11, PT, PT, R11, R12, -R0 ;  /* 0x0000000c0b0b7210 */ /* 0x005fc60007ffe800 */
[----:B------:R0:W-:Y:S04]  /*1e60*/  STG.E.STRONG.SYS desc[UR6][R4.64], R9 ;  /* 0x0000000904007986 */ /* 0x0001e8000c115906 */
[----:B------:R0:W-:Y:S02]  /*1e70*/  STS [R10+0x7200], R11 ;  /* 0x0072000b0a007388 */ /* 0x0001e40000000800 */
.L_x_236:
[----:B------:R-:W-:Y:S05]  /*1e80*/  BSYNC B1 ;  /* 0x0000000000017941 */ /* 0x000fea0003800000 */
.L_x_235:
[----:B0-----:R-:W0:Y:S01]  /*1e90*/  LDC.64 R8, c[0x0][0x390] ;  /* 0x0000e400ff087b82 */ /* 0x001e220000000a00 */
[----:B------:R-:W-:Y:S05]  /*1ea0*/  WARPSYNC.ALL ;  /* 0x0000000000007948 */ /* 0x000fea0003800000 */
[----:B------:R-:W-:Y:S01]  /*1eb0*/  UMOV UR4, 0x400 ;  /* 0x0000040000047882 */ /* 0x000fe20000000000 */
[----:B------:R-:W-:Y:S01]  /*1ec0*/  IMAD.MOV.U32 R13, RZ, RZ, -0x1 ;  /* 0xffffffffff0d7424 */ /* 0x000fe200078e00ff */
[----:B------:R-:W2:Y:S01]  /*1ed0*/  LDC R4, c[0x0][0x3c0] ;  /* 0x0000f000ff047b82 */ /* 0x000ea20000000800 */
[----:B------:R-:W-:Y:S02]  /*1ee0*/  ISETP.GT.AND P2, PT, R40, -0x1, PT ;  /* 0xffffffff2800780c */ /* 0x000fe40003f44270 */
[----:B------:R-:W-:-:S02]  /*1ef0*/  ISETP.GT.AND P3, PT, R39, -0x1, PT ;  /* 0xffffffff2700780c */ /* 0x000fc40003f64270 */
[----:B------:R-:W-:Y:S02]  /*1f00*/  SEL R5, R13, 0x80000000, P2 ;  /* 0x800000000d057807 */ /* 0x000fe40001000000 */
[----:B------:R-:W-:Y:S01]  /*1f10*/  ISETP.GT.AND P2, PT, R37, -0x1, PT ;  /* 0xffffffff2500780c */ /* 0x000fe20003f44270 */
[----:B------:R-:W3:Y:S01]  /*1f20*/  S2UR UR5, SR_CgaCtaId ;  /* 0x00000000000579c3 */ /* 0x000ee20000008800 */
[----:B------:R-:W-:Y:S02]  /*1f30*/  LOP3.LUT R40, R5, R40, RZ, 0x3c, !PT ;  /* 0x0000002805287212 */ /* 0x000fe400078e3cff */
[----:B------:R-:W-:Y:S02]  /*1f40*/  SEL R12, R13, 0x80000000, P3 ;  /* 0x800000000d0c7807 */ /* 0x000fe40001800000 */
[----:B------:R-:W-:Y:S02]  /*1f50*/  ISETP.GT.AND P3, PT, R23, -0x1, PT ;  /* 0xffffffff1700780c */ /* 0x000fe40003f64270 */
[----:B------:R-:W-:-:S02]  /*1f60*/  LOP3.LUT R39, R12, R39, RZ, 0x3c, !PT ;  /* 0x000000270c277212 */ /* 0x000fc400078e3cff */
[----:B0-----:R-:W-:Y:S02]  /*1f70*/  ISETP.EQ.U32.AND P1, PT, R8, RZ, PT ;  /* 0x000000ff0800720c */ /* 0x001fe40003f22070 */
[CC--:B--2---:R-:W-:Y:S02]  /*1f80*/  ISETP.GE.AND P0, PT, R47.reuse, R4.reuse, PT ;  /* 0x000000042f00720c */ /* 0x0c4fe40003f06270 */
[----:B------:R-:W-:Y:S02]  /*1f90*/  ISETP.GT.AND P4, PT, R47, R4, PT ;  /* 0x000000042f00720c */ /* 0x000fe40003f84270 */
[----:B------:R-:W-:Y:S02]  /*1fa0*/  ISETP.EQ.OR.EX P0, PT, R9, RZ, !P0, P1 ;  /* 0x000000ff0900720c */ /* 0x000fe40004702710 */
[----:B------:R-:W-:Y:S02]  /*1fb0*/  ISETP.GT.AND P1, PT, R41, -0x1, PT ;  /* 0xffffffff2900780c */ /* 0x000fe40003f24270 */
[----:B------:R-:W-:Y:S01]  /*1fc0*/  ISETP.GT.U32.OR P0, PT, R3, 0xff, P0 ;  /* 0x000000ff0300780c */ /* 0x000fe20000704470 */
[----:B---3--:R-:W-:Y:S01]  /*1fd0*/  ULEA UR4, UR5, UR4, 0x18 ;  /* 0x0000000405047291 */ /* 0x008fe2000f8ec0ff */
[----:B------:R-:W-:-:S02]  /*1fe0*/  SEL R8, R13, 0x80000000, P1 ;  /* 0x800000000d087807 */ /* 0x000fc40000800000 */
[----:B------:R-:W-:Y:S02]  /*1ff0*/  ISETP.GT.AND P1, PT, R38, -0x1, PT ;  /* 0xffffffff2600780c */ /* 0x000fe40003f24270 */
[----:B------:R-:W-:Y:S02]  /*2000*/  LOP3.LUT R41, R8, R41, RZ, 0x3c, !PT ;  /* 0x0000002908297212 */ /* 0x000fe400078e3cff */
[----:B------:R-:W-:Y:S02]  /*2010*/  LEA R62, R62, UR4, 0x2 ;  /* 0x000000043e3e7c11 */ /* 0x000fe4000f8e10ff */
[----:B------:R-:W-:Y:S02]  /*2020*/  SEL R5, R13, 0x80000000, P1 ;  /* 0x800000000d057807 */ /* 0x000fe40000800000 */
[----:B------:R-:W-:Y:S01]  /*2030*/  ISETP.GT.AND P1, PT, R36, -0x1, PT ;  /* 0xffffffff2400780c */ /* 0x000fe20003f24270 */
[----:B------:R-:W0:Y:S01]  /*2040*/  @!P0 LDS R9, [R10+0x7200] ;  /* 0x007200000a098984 */ /* 0x000e220000000800 */
[----:B------:R-:W-:-:S02]  /*2050*/  LOP3.LUT R38, R5, R38, RZ, 0x3c, !PT ;  /* 0x0000002605267212 */ /* 0x000fc400078e3cff */
[C---:B------:R-:W-:Y:S02]  /*2060*/  SEL R8, R13.reuse, 0x80000000, P2 ;  /* 0x800000000d087807 */ /* 0x040fe40001000000 */
[----:B------:R-:W-:Y:S02]  /*2070*/  SEL R5, R13, 0x80000000, P1 ;  /* 0x800000000d057807 */ /* 0x000fe40000800000 */
[----:B------:R-:W-:Y:S02]  /*2080*/  ISETP.GT.AND P1, PT, R35, -0x1, PT ;  /* 0xffffffff2300780c */ /* 0x000fe40003f24270 */
[----:B------:R-:W-:Y:S02]  /*2090*/  ISETP.GT.AND P2, PT, R34, -0x1, PT ;  /* 0xffffffff2200780c */ /* 0x000fe40003f44270 */
[----:B------:R-:W-:Y:S02]  /*20a0*/  LOP3.LUT R37, R8, R37, RZ, 0x3c, !PT ;  /* 0x0000002508257212 */ /* 0x000fe400078e3cff */
        /* <DEDUP_REMOVED lines=13> */
[----:B------:R-:W-:Y:S02]  /*2180*/  SEL R8, R13, 0x80000000, P1 ;  /* 0x800000000d087807 */ /* 0x000fe40000800000 */
[----:B0-----:R-:W-:Y:S02]  /*2190*/  @!P0 IADD3 R9, PT, PT, R9, R17, R0 ;  /* 0x0000001109098210 */ /* 0x001fe40007ffe000 */
[----:B------:R-:W-:Y:S02]  /*21a0*/  SEL R5, R13, 0x80000000, P2 ;  /* 0x800000000d057807 */ /* 0x000fe40001000000 */
[----:B------:R-:W-:Y:S01]  /*21b0*/  ISETP.GT.AND P1, PT, R28, -0x1, PT ;  /* 0xffffffff1c00780c */ /* 0x000fe20003f24270 */
[----:B------:R0:W-:Y:S01]  /*21c0*/  @!P0 STG.E desc[UR6][R6.64], R9 ;  /* 0x0000000906008986 */ /* 0x0001e2000c101906 */
[----:B------:R-:W-:Y:S01]  /*21d0*/  BAR.SYNC.DEFER_BLOCKING 0x0 ;  /* 0x0000000000007b1d */ /* 0x000fe20000010000 */
[----:B------:R-:W-:Y:S02]  /*21e0*/  ISETP.GT.AND P0, PT, R29, -0x1, PT ;  /* 0xffffffff1d00780c */ /* 0x000fe40003f04270 */
[----:B------:R-:W-:-:S02]  /*21f0*/  ISETP.GT.AND P2, PT, R27, -0x1, PT ;  /* 0xffffffff1b00780c */ /* 0x000fc40003f44270 */
[----:B------:R-:W-:Y:S02]  /*2200*/  LOP3.LUT R31, R8, R31, RZ, 0x3c, !PT ;  /* 0x0000001f081f7212 */ /* 0x000fe400078e3cff */
[C---:B------:R-:W-:Y:S02]  /*2210*/  SEL R0, R13.reuse, 0x80000000, P0 ;  /* 0x800000000d007807 */ /* 0x040fe40000000000 */
[C---:B------:R-:W-:Y:S02]  /*2220*/  SEL R11, R13.reuse, 0x80000000, P1 ;  /* 0x800000000d0b7807 */ /* 0x040fe40000800000 */
[----:B------:R-:W-:Y:S02]  /*2230*/  SEL R8, R13, 0x80000000, P2 ;  /* 0x800000000d087807 */ /* 0x000fe40001000000 */
[----:B------:R-:W-:Y:S02]  /*2240*/  ISETP.GT.AND P0, PT, R26, -0x1, PT ;  /* 0xffffffff1a00780c */ /* 0x000fe40003f04270 */
[----:B------:R-:W-:-:S02]  /*2250*/  ISETP.GT.AND P1, PT, R25, -0x1, PT ;  /* 0xffffffff1900780c */ /* 0x000fc40003f24270 */
[----:B------:R-:W-:Y:S02]  /*2260*/  ISETP.GT.AND P2, PT, R24, -0x1, PT ;  /* 0xffffffff1800780c */ /* 0x000fe40003f44270 */
[----:B------:R-:W-:Y:S02]  /*2270*/  LOP3.LUT R29, R0, R29, RZ, 0x3c, !PT ;  /* 0x0000001d001d7212 */ /* 0x000fe400078e3cff */
[C---:B0-----:R-:W-:Y:S02]  /*2280*/  SEL R7, R13.reuse, 0x80000000, P0 ;  /* 0x800000000d077807 */ /* 0x041fe40000000000 */
[C---:B------:R-:W-:Y:S01]  /*2290*/  SEL R0, R13.reuse, 0x80000000, P1 ;  /* 0x800000000d007807 */ /* 0x040fe20000800000 */
[----:B------:R-:W0:Y:S01]  /*22a0*/  LDS R62, [R62+0x7200] ;  /* 0x007200003e3e7984 */ /* 0x000e220000000800 */
[C---:B------:R-:W-:Y:S02]  /*22b0*/  SEL R9, R13.reuse, 0x80000000, P2 ;  /* 0x800000000d097807 */ /* 0x040fe40001000000 */
[----:B------:R-:W-:-:S02]  /*22c0*/  SEL R6, R13, 0x80000000, P3 ;  /* 0x800000000d067807 */ /* 0x000fc40001800000 */
[----:B------:R-:W-:Y:S02]  /*22d0*/  LOP3.LUT R5, R5, R30, RZ, 0x3c, !PT ;  /* 0x0000001e05057212 */ /* 0x000fe400078e3cff */
[----:B------:R-:W-:Y:S02]  /*22e0*/  LOP3.LUT R11, R11, R28, RZ, 0x3c, !PT ;  /* 0x0000001c0b0b7212 */ /* 0x000fe400078e3cff */
[----:B------:R-:W-:Y:S02]  /*22f0*/  LOP3.LUT R27, R8, R27, RZ, 0x3c, !PT ;  /* 0x0000001b081b7212 */ /* 0x000fe400078e3cff */
[----:B------:R-:W-:Y:S02]  /*2300*/  LOP3.LUT R7, R7, R26, RZ, 0x3c, !PT ;  /* 0x0000001a07077212 */ /* 0x000fe400078e3cff */
[----:B------:R-:W-:Y:S02]  /*2310*/  LOP3.LUT R25, R0, R25, RZ, 0x3c, !PT ;  /* 0x0000001900197212 */ /* 0x000fe400078e3cff */
[----:B------:R-:W-:-:S02]  /*2320*/  LOP3.LUT R9, R9, R24, RZ, 0x3c, !PT ;  /* 0x0000001809097212 */ /* 0x000fc400078e3cff */
[----:B------:R-:W-:Y:S01]  /*2330*/  LOP3.LUT R23, R6, R23, RZ, 0x3c, !PT ;  /* 0x0000001706177212 */ /* 0x000fe200078e3cff */
[----:B------:R-:W-:Y:S06]  /*2340*/  @P4 BRA `(.L_x_243) ;  /* 0x0000000000704947 */ /* 0x000fec0003800000 */
[----:B------:R-:W2:Y:S01]  /*2350*/  LDCU.64 UR4, c[0x0][0x3a0] ;  /* 0x00007400ff0477ac */ /* 0x000ea20008000a00 */
[C---:B------:R-:W-:Y:S02]  /*2360*/  LOP3.LUT R13, R3.reuse, 0x3e0, RZ, 0xc0, !PT ;  /* 0x000003e0030d7812 */ /* 0x040fe400078ec0ff */
[----:B------:R-:W-:-:S05]  /*2370*/  LOP3.LUT R2, R3, 0x1f, RZ, 0xc0, !PT ;  /* 0x0000001f03027812 */ /* 0x000fca00078ec0ff */
[----:B------:R-:W-:-:S05]  /*2380*/  IMAD R13, R13, 0x13, R2 ;  /* 0x000000130d0d7824 */ /* 0x000fca00078e0202 */
[----:B0-----:R-:W-:-:S05]  /*2390*/  IADD3 R0, P0, PT, R13, R62, RZ ;  /* 0x0000003e0d007210 */ /* 0x001fca0007f1e0ff */
[----:B------:R-:W-:Y:S01]  /*23a0*/  IMAD.X R3, RZ, RZ, RZ, P0 ;  /* 0x000000ffff037224 */ /* 0x000fe200000e06ff */
[----:B--2---:R-:W-:-:S04]  /*23b0*/  LEA R2, P0, R0, UR4, 0x2 ;  /* 0x0000000400027c11 */ /* 0x004fc8000f8010ff */
        /* <DEDUP_REMOVED lines=21> */
.L_x_243:
[C---:B------:R-:W-:Y:S01]  /*2510*/  LOP3.LUT R13, R3.reuse, 0x3e0, RZ, 0xc0, !PT ;  /* 0x000003e0030d7812 */ /* 0x040fe200078ec0ff */
[----:B------:R-:W2:Y:S01]  /*2520*/  LDCU.64 UR4, c[0x0][0x3a0] ;  /* 0x00007400ff0477ac */ /* 0x000ea20008000a00 */
[----:B------:R-:W-:Y:S01]  /*2530*/  LOP3.LUT R2, R3, 0x1f, RZ, 0xc0, !PT ;  /* 0x0000001f03027812 */ /* 0x000fe200078ec0ff */
[----:B------:R-:W-:-:S04]  /*2540*/  IMAD R4, R43, -0x1c80, R4 ;  /* 0xffffe3802b047824 */ /* 0x000fc800078e0204 */
[----:B------:R-:W-:-:S04]  /*2550*/  IMAD R13, R13, 0x13, R2 ;  /* 0x000000130d0d7824 */ /* 0x000fc800078e0202 */
[C---:B------:R-:W-:Y:S01]  /*2560*/  VIADD R3, R13.reuse, 0x20 ;  /* 0x000000200d037836 */ /* 0x040fe20000000000 */
[C---:B0-----:R-:W-:Y:S01]  /*2570*/  IADD3 R62, P0, PT, R13.reuse, R62, RZ ;  /* 0x0000003e0d3e7210 */ /* 0x041fe20007f1e0ff */
        /* <DEDUP_REMOVED lines=8> */
[----:B------:R-:W-:Y:S01]  /*2600*/  VIADD R19, R13, 0xc0 ;  /* 0x000000c00d137836 */ /* 0x000fe20000000000 */
[-C--:B------:R-:W-:Y:S01]  /*2610*/  ISETP.GE.AND P4, PT, R3, R4.reuse, PT ;  /* 0x000000040300720c */ /* 0x080fe20003f86270 */
[----:B------:R-:W-:Y:S01]  /*2620*/  IMAD.X R3, RZ, RZ, RZ, P0 ;  /* 0x000000ffff037224 */ /* 0x000fe200000e06ff */
[C---:B--2---:R-:W-:Y:S01]  /*2630*/  LEA R2, P0, R62.reuse, UR4, 0x2 ;  /* 0x000000043e027c11 */ /* 0x044fe2000f8010ff */
[----:B------:R-:W-:Y:S01]  /*2640*/  VIADD R17, R13, 0x100 ;  /* 0x000001000d117836 */ /* 0x000fe20000000000 */
[----:B------:R-:W-:Y:S01]  /*2650*/  ISETP.GE.AND P5, PT, R15, R4, PT ;  /* 0x000000040f00720c */ /* 0x000fe20003fa6270 */
[----:B------:R-:W-:Y:S01]  /*2660*/  VIADD R15, R13, 0xe0 ;  /* 0x000000e00d0f7836 */ /* 0x000fe20000000000 */
[----:B------:R-:W-:-:S02]  /*2670*/  LEA.HI.X R3, R62, UR5, R3, 0x2, P0 ;  /* 0x000000053e037c11 */ /* 0x000fc400080f1403 */
[----:B------:R-:W-:-:S03]  /*2680*/  ISETP.GE.AND P0, PT, R19, R4, PT ;  /* 0x000000041300720c */ /* 0x000fc60003f06270 */
[----:B------:R0:W-:Y:S01]  /*2690*/  @!P1 STG.E desc[UR6][R2.64], R41 ;  /* 0x0000002902009986 */ /* 0x0001e2000c101906 */
[-C--:B------:R-:W-:Y:S01]  /*26a0*/  ISETP.GE.AND P1, PT, R15, R4.reuse, PT ;  /* 0x000000040f00720c */ /* 0x080fe20003f26270 */
[----:B------:R-:W-:Y:S02]  /*26b0*/  VIADD R15, R13, 0x120 ;  /* 0x000001200d0f7836 */ /* 0x000fe40000000000 */
[----:B------:R0:W-:Y:S01]  /*26c0*/  @!P2 STG.E desc[UR6][R2.64+0x80], R40 ;  /* 0x000080280200a986 */ /* 0x0001e2000c101906 */
[-C--:B------:R-:W-:Y:S01]  /*26d0*/  ISETP.GE.AND P2, PT, R17, R4.reuse, PT ;  /* 0x000000041100720c */ /* 0x080fe20003f46270 */
[----:B------:R-:W-:Y:S02]  /*26e0*/  VIADD R17, R13, 0x140 ;  /* 0x000001400d117836 */ /* 0x000fe40000000000 */
[----:B------:R0:W-:Y:S01]  /*26f0*/  @!P3 STG.E desc[UR6][R2.64+0x100], R39 ;  /* 0x000100270200b986 */ /* 0x0001e2000c101906 */
[----:B------:R-:W-:Y:S01]  /*2700*/  ISETP.GE.AND P3, PT, R15, R4, PT ;  /* 0x000000040f00720c */ /* 0x000fe20003f66270 */
[----:B------:R-:W-:-:S02]  /*2710*/  VIADD R15, R13, 0x160 ;  /* 0x000001600d0f7836 */ /* 0x000fc40000000000 */
        /* <DEDUP_REMOVED lines=18> */
[----:B------:R-:W-:Y:S01]  /*2840*/  VIADD R13, R13, 0x240 ;  /* 0x000002400d0d7836 */ /* 0x000fe20000000000 */
[----:B------:R0:W-:Y:S01]  /*2850*/  @!P3 STG.E desc[UR6][R2.64+0x480], R32 ;  /* 0x000480200200b986 */ /* 0x0001e2000c101906 */
[----:B------:R-:W-:-:S03]  /*2860*/  ISETP.GE.AND P3, PT, R17, R4, PT ;  /* 0x000000041100720c */ /* 0x000fc60003f66270 */
        /* <DEDUP_REMOVED lines=13> */
.L_x_234:
        /* <DEDUP_REMOVED lines=8> */
[----:B0-----:R-:W-:Y:S01]  /*29c0*/  IMAD R5, R3, 0x34, R45 ;  /* 0x0000003403057824 */ /* 0x001fe200078e022d */
[----:B------:R-:W-:-:S04]  /*29d0*/  UMOV UR4, 0xffffffff ;  /* 0xffffffff00047882 */ /* 0x000fc80000000000 */
[----:B------:R-:W-:Y:S04]  /*29e0*/  LDS R55, [R5+0x3410] ;  /* 0x0034100005377984 */ /* 0x000fe80000000800 */
[----:B------:R-:W-:Y:S04]  /*29f0*/  LDS R68, [R5+0x3414] ;  /* 0x0034140005447984 */ /* 0x000fe80000000800 */
[----:B------:R-:W0:Y:S04]  /*2a00*/  LDS R53, [R5+0x3418] ;  /* 0x0034180005357984 */ /* 0x000e280000000800 */
        /* <DEDUP_REMOVED lines=25> */
.L_x_336:
        /* <DEDUP_REMOVED lines=23> */
[----:B------:R1:W-:Y:S04]  /*2d10*/  STS [R5+0x3438], R66 ;  /* 0x0034384205007388 */ /* 0x0003e80000000800 */
[----:B------:R1:W-:Y:S02]  /*2d20*/  STS [R5+0x343c], R72 ;  /* 0x00343c4805007388 */ /* 0x0003e40000000800 */
.L_x_244:
        /* <DEDUP_REMOVED lines=10> */
[----:B0-----:R-:W1:Y:S04]  /*2dd0*/  LDS R4, [R10] ;  /* 0x000000000a047984 */ /* 0x001e680000000800 */
[----:B------:R-:W0:Y:S04]  /*2de0*/  LDS R6, [R10+0x400] ;  /* 0x000400000a067984 */ /* 0x000e280000000800 */
        /* <DEDUP_REMOVED lines=34> */
.L_x_247:
[----:B------:R-:W-:Y:S05]  /*3010*/  BSYNC.RECONVERGENT B0 ;  /* 0x0000000000007941 */ /* 0x000fea0003800200 */
.L_x_246:
[----:B------:R-:W-:Y:S01]  /*3020*/  BAR.SYNC.DEFER_BLOCKING 0x0 ;  /* 0x0000000000007b1d */ /* 0x000fe20000010000 */
[----:B------:R-:W-:Y:S01]  /*3030*/  R2P PR, R62, 0x7f ;  /* 0x0000007f3e007804 */ /* 0x000fe20000000000 */
[----:B---3--:R-:W-:-:S04]  /*3040*/  IMAD.MOV.U32 R61, RZ, RZ, RZ ;  /* 0x000000ffff3d7224 */ /* 0x008fc800078e00ff */
[----:B------:R-:W-:Y:S08]  /*3050*/  BSSY.RECONVERGENT B0, `(.L_x_248) ;  /* 0x0000021000007945 */ /* 0x000ff00003800200 */
[----:B0-----:R-:W-:Y:S02]  /*3060*/  VOTE.ANY R4, PT, P0 ;  /* 0x0000000000047806 */ /* 0x001fe400000e0100 */
[----:B------:R-:W-:-:S02]  /*3070*/  VOTE.ANY R5, PT, P1 ;  /* 0x0000000000057806 */ /* 0x000fc400008e0100 */
[----:B------:R-:W-:Y:S02]  /*3080*/  @!P0 LOP3.LUT R4, RZ, R4, RZ, 0x33, !PT ;  /* 0x00000004ff048212 */ /* 0x000fe400078e33ff */
[----:B------:R-:W-:Y:S02]  /*3090*/  VOTE.ANY R7, PT, P2 ;  /* 0x0000000000077806 */ /* 0x000fe400010e0100 */
[----:B------:R-:W-:Y:S02]  /*30a0*/  @!P1 LOP3.LUT R5, RZ, R5, RZ, 0x33, !PT ;  /* 0x00000005ff059212 */ /* 0x000fe400078e33ff */
[----:B------:R-:W-:Y:S02]  /*30b0*/  VOTE.ANY R49, PT, P3 ;  /* 0x0000000000317806 */ /* 0x000fe400018e0100 */
[----:B------:R-:W-:Y:S02]  /*30c0*/  @!P2 LOP3.LUT R7, RZ, R7, RZ, 0x33, !PT ;  /* 0x00000007ff07a212 */ /* 0x000fe400078e33ff */
[----:B------:R-:W-:-:S02]  /*30d0*/  LOP3.LUT R4, R5, R4, RZ, 0xc0, !PT ;  /* 0x0000000405047212 */ /* 0x000fc400078ec0ff */
[----:B------:R-:W-:Y:S02]  /*30e0*/  @!P3 LOP3.LUT R49, RZ, R49, RZ, 0x33, !PT ;  /* 0x00000031ff31b212 */ /* 0x000fe400078e33ff */
[----:B------:R-:W-:Y:S02]  /*30f0*/  LOP3.LUT R4, R7, R4, RZ, 0xc0, !PT ;  /* 0x0000000407047212 */ /* 0x000fe400078ec0ff */
[----:B------:R-:W-:Y:S02]  /*3100*/  VOTE.ANY R5, PT, P4 ;  /* 0x0000000000057806 */ /* 0x000fe400020e0100 */
[----:B------:R-:W-:Y:S02]  /*3110*/  VOTE.ANY R7, PT, P5 ;  /* 0x0000000000077806 */ /* 0x000fe400028e0100 */
[----:B------:R-:W-:Y:S02]  /*3120*/  LOP3.LUT R4, R49, R4, RZ, 0xc0, !PT ;  /* 0x0000000431047212 */ /* 0x000fe400078ec0ff */
[----:B------:R-:W-:-:S02]  /*3130*/  @!P4 LOP3.LUT R5, RZ, R5, RZ, 0x33, !PT ;  /* 0x00000005ff05c212 */ /* 0x000fc400078e33ff */
[----:B------:R-:W-:Y:S02]  /*3140*/  @!P5 LOP3.LUT R7, RZ, R7, RZ, 0x33, !PT ;  /* 0x00000007ff07d212 */ /* 0x000fe400078e33ff */
[----:B------:R-:W-:Y:S02]  /*3150*/  LOP3.LUT P0, RZ, R62, 0x80, RZ, 0xc0, !PT ;  /* 0x000000803eff7812 */ /* 0x000fe4000780c0ff */
[----:B------:R-:W-:Y:S02]  /*3160*/  LOP3.LUT R4, R5, R4, RZ, 0xc0, !PT ;  /* 0x0000000405047212 */ /* 0x000fe400078ec0ff */
[----:B------:R-:W-:Y:S02]  /*3170*/  VOTE.ANY R5, PT, P6 ;  /* 0x0000000000057806 */ /* 0x000fe400030e0100 */
[----:B------:R-:W-:Y:S02]  /*3180*/  LOP3.LUT R4, R7, R4, RZ, 0xc0, !PT ;  /* 0x0000000407047212 */ /* 0x000fe400078ec0ff */
[----:B------:R-:W0:Y:S01]  /*3190*/  S2R R7, SR_LEMASK ;  /* 0x0000000000077919 */ /* 0x000e220000003a00 */
[----:B------:R-:W-:-:S04]  /*31a0*/  @!P6 LOP3.LUT R5, RZ, R5, RZ, 0x33, !PT ;  /* 0x00000005ff05e212 */ /* 0x000fc800078e33ff */
[----:B------:R-:W-:Y:S02]  /*31b0*/  VOTE.ANY R49, PT, P0 ;  /* 0x0000000000317806 */ /* 0x000fe400000e0100 */
[----:B------:R-:W-:Y:S02]  /*31c0*/  LOP3.LUT R4, R5, R4, RZ, 0xc0, !PT ;  /* 0x0000000405047212 */ /* 0x000fe400078ec0ff */
[----:B------:R-:W-:-:S04]  /*31d0*/  @!P0 LOP3.LUT R49, RZ, R49, RZ, 0x33, !PT ;  /* 0x00000031ff318212 */ /* 0x000fc800078e33ff */
[----:B------:R-:W-:-:S04]  /*31e0*/  LOP3.LUT R4, R49, R4, RZ, 0xc0, !PT ;  /* 0x0000000431047212 */ /* 0x000fc800078ec0ff */
[----:B------:R-:W2:Y:S01]  /*31f0*/  FLO.U32 R53, R4 ;  /* 0x0000000400357300 */ /* 0x000ea200000e0000 */
[----:B0-----:R-:W-:Y:S02]  /*3200*/  LOP3.LUT R58, R7, R4, RZ, 0xc0, !PT ;  /* 0x00000004073a7212 */ /* 0x001fe400078ec0ff */
[----:B--2---:R-:W-:-:S05]  /*3210*/  ISETP.NE.AND P0, PT, R42, R53, PT ;  /* 0x000000352a00720c */ /* 0x004fca0003f05270 */
[----:B------:R-:W0:Y:S08]  /*3220*/  POPC R58, R58 ;  /* 0x0000003a003a7309 */ /* 0x000e300000000000 */
[----:B------:R-:W-:Y:S05]  /*3230*/  @P0 BRA `(.L_x_249) ;  /* 0x0000000000080947 */ /* 0x000fea0003800000 */
[----:B------:R-:W-:-:S06]  /*3240*/  IMAD R61, R62, 0x4, R21 ;  /* 0x000000043e3d7824 */ /* 0x000fcc00078e0215 */
[----:B0-----:R2:W3:Y:S02]  /*3250*/  ATOMS.ADD R61, [R61], R58 ;  /* 0x0000003a3d3d738c */ /* 0x0014e40000000000 */
.L_x_249:
[----:B------:R-:W-:Y:S05]  /*3260*/  BSYNC.RECONVERGENT B0 ;  /* 0x0000000000007941 */ /* 0x000fea0003800200 */
.L_x_248:
[----:B------:R-:W-:Y:S01]  /*3270*/  R2P PR, R64, 0x7f ;  /* 0x0000007f40007804 */ /* 0x000fe20000000000 */
[----:B---3--:R3:W4:Y:S01]  /*3280*/  SHFL.IDX PT, R61, R61, R53, 0x1f ;  /* 0x00001f353d3d7589 */ /* 0x00872200000e0000 */
[----:B------:R-:W-:Y:S01]  /*3290*/  BSSY.RECONVERGENT B0, `(.L_x_250) ;  /* 0x0000021000007945 */ /* 0x000fe20003800200 */
[----:B------:R-:W-:-:S10]  /*32a0*/  IMAD.MOV.U32 R62, RZ, RZ, RZ ;  /* 0x000000ffff3e7224 */ /* 0x000fd400078e00ff */
        /* <DEDUP_REMOVED lines=22> */
[----:B------:R-:W-:-:S04]  /*3410*/  LOP3.LUT R4, R49, R4, RZ, 0xc0, !PT ;  /* 0x0000000431047212 */ /* 0x000fc800078ec0ff */
[----:B------:R-:W-:-:S04]  /*3420*/  LOP3.LUT R4, R51, R4, RZ, 0xc0, !PT ;  /* 0x0000000433047212 */ /* 0x000fc800078ec0ff */
[----:B------:R-:W5:Y:S01]  /*3430*/  FLO.U32 R5, R4 ;  /* 0x0000000400057300 */ /* 0x000f6200000e0000 */
[----:B------:R-:W-:-:S07]  /*3440*/  LOP3.LUT R6, R7, R4, RZ, 0xc0, !PT ;  /* 0x0000000407067212 */ /* 0x000fce00078ec0ff */
[----:B------:R-:W0:Y:S01]  /*3450*/  POPC R6, R6 ;  /* 0x0000000600067309 */ /* 0x000e220000000000 */
[----:B-----5:R-:W-:-:S13]  /*3460*/  ISETP.NE.AND P0, PT, R42, R5, PT ;  /* 0x000000052a00720c */ /* 0x020fda0003f05270 */
[----:B0--34-:R-:W-:Y:S05]  /*3470*/  @P0 BRA `(.L_x_251) ;  /* 0x0000000000080947 */ /* 0x019fea0003800000 */
[----:B------:R-:W-:-:S05]  /*3480*/  IMAD R49, R64, 0x4, R21 ;  /* 0x0000000440317824 */ /* 0x000fca00078e0215 */
[----:B------:R0:W3:Y:S02]  /*3490*/  ATOMS.ADD R62, [R49], R6 ;  /* 0x00000006313e738c */ /* 0x0000e40000000000 */
.L_x_251:
[----:B------:R-:W-:Y:S05]  /*34a0*/  BSYNC.RECONVERGENT B0 ;  /* 0x0000000000007941 */ /* 0x000fea0003800200 */
.L_x_250:
[----:B------:R-:W-:Y:S01]  /*34b0*/  R2P PR, R44, 0x7f ;  /* 0x0000007f2c007804 */ /* 0x000fe20000000000 */
[----:B---3--:R3:W4:Y:S01]  /*34c0*/  SHFL.IDX PT, R5, R62, R5, 0x1f ;  /* 0x00001f053e057589 */ /* 0x00872200000e0000 */
        /* <DEDUP_REMOVED lines=26> */
[----:B------:R-:W0:Y:S01]  /*3670*/  FLO.U32 R49, R64 ;  /* 0x0000004000317300 */ /* 0x000e2200000e0000 */
[----:B------:R-:W-:-:S07]  /*3680*/  LOP3.LUT R4, R7, R64, RZ, 0xc0, !PT ;  /* 0x0000004007047212 */ /* 0x000fce00078ec0ff */
[----:B------:R-:W1:Y:S01]  /*3690*/  POPC R4, R4 ;  /* 0x0000000400047309 */ /* 0x000e620000000000 */
[----:B0-----:R-:W-:-:S13]  /*36a0*/  ISETP.NE.AND P0, PT, R42, R49, PT ;  /* 0x000000312a00720c */ /* 0x001fda0003f05270 */
[----:B-1-34-:R-:W-:Y:S05]  /*36b0*/  @P0 BRA `(.L_x_253) ;  /* 0x0000000000080947 */ /* 0x01afea0003800000 */
[----:B------:R-:W-:-:S05]  /*36c0*/  IMAD R51, R44, 0x4, R21 ;  /* 0x000000042c337824 */ /* 0x000fca00078e0215 */
[----:B------:R0:W1:Y:S02]  /*36d0*/  ATOMS.ADD R66, [R51], R4 ;  /* 0x000000043342738c */ /* 0x0000640000000000 */
.L_x_253:
[----:B------:R-:W-:Y:S05]  /*36e0*/  BSYNC.RECONVERGENT B0 ;  /* 0x0000000000007941 */ /* 0x000fea0003800200 */
.L_x_252:
[----:B------:R-:W-:Y:S01]  /*36f0*/  R2P PR, R46, 0x7f ;  /* 0x0000007f2e007804 */ /* 0x000fe20000000000 */
[----:B-1----:R1:W3:Y:S01]  /*3700*/  SHFL.IDX PT, R49, R66, R49, 0x1f ;  /* 0x00001f3142317589 */ /* 0x0022e200000e0000 */
        /* <DEDUP_REMOVED lines=28> */
[----:B------:R-:W4:Y:S01]  /*38d0*/  POPC R44, R44 ;  /* 0x0000002c002c7309 */ /* 0x000f220000000000 */
[----:B0-----:R-:W-:-:S13]  /*38e0*/  ISETP.NE.AND P0, PT, R42, R51, PT ;  /* 0x000000332a00720c */ /* 0x001fda0003f05270 */
[----:B-1-34-:R-:W-:Y:S05]  /*38f0*/  @P0 BRA `(.L_x_255) ;  /* 0x0000000000080947 */ /* 0x01afea0003800000 */
[----:B------:R-:W-:-:S05]  /*3900*/  IMAD R53, R46, 0x4, R21 ;  /* 0x000000042e357824 */ /* 0x000fca00078e0215 */
[----:B------:R0:W1:Y:S02]  /*3910*/  ATOMS.ADD R64, [R53], R44 ;  /* 0x0000002c3540738c */ /* 0x0000640000000000 */
.L_x_255:
[----:B------:R-:W-:Y:S05]  /*3920*/  BSYNC.RECONVERGENT B0 ;  /* 0x0000000000007941 */ /* 0x000fea0003800200 */
.L_x_254:
        /* <DEDUP_REMOVED lines=35> */
.L_x_257:
[----:B------:R-:W-:Y:S05]  /*3b60*/  BSYNC.RECONVERGENT B0 ;  /* 0x0000000000007941 */ /* 0x000fea0003800200 */
.L_x_256:
        /* <DEDUP_REMOVED lines=35> */
.L_x_259:
[----:B------:R-:W-:Y:S05]  /*3da0*/  BSYNC.RECONVERGENT B0 ;  /* 0x0000000000007941 */ /* 0x000fea0003800200 */
.L_x_258:
[----:B------:R-:W-:Y:S01]  /*3db0*/  R2P PR, R52, 0x7f ;  /* 0x0000007f34007804 */ /* 0x000fe20000000000 */
[----:B-1----:R1:W3:Y:S01]  /*3dc0*/  SHFL.IDX PT, R55, R62, R55, 0x1f ;  /* 0x00001f373e377589 */ /* 0x0022e200000e0000 */
[----:B------:R-:W-:Y:S01]  /*3dd0*/  BSSY.RECONVERGENT B0, `(.L_x_260) ;  /* 0x0000021000007945 */ /* 0x000fe20003800200 */
[----:B------:R-:W-:-:S10]  /*3de0*/  IMAD.MOV.U32 R64, RZ, RZ, RZ ;  /* 0x000000ffff407224 */ /* 0x000fd400078e00ff */
[----:B------:R-:W-:Y:S02]  /*3df0*/  VOTE.ANY R50, PT, P0 ;  /* 0x0000000000327806 */ /* 0x000fe400000e0100 */
[----:B0-----:R-:W-:Y:S02]  /*3e00*/  VOTE.ANY R57, PT, P1 ;  /* 0x0000000000397806 */ /* 0x001fe400008e0100 */
[----:B------:R-:W-:Y:S02]  /*3e10*/  @!P0 LOP3.LUT R50, RZ, R50, RZ, 0x33, !PT ;  /* 0x00000032ff328212 */ /* 0x000fe400078e33ff */
[----:B------:R-:W-:Y:S02]  /*3e20*/  @!P1 LOP3.LUT R57, RZ, R57, RZ, 0x33, !PT ;  /* 0x00000039ff399212 */ /* 0x000fe400078e33ff */
[----:B------:R-:W-:Y:S02]  /*3e30*/  VOTE.ANY R59, PT, P2 ;  /* 0x00000000003b7806 */ /* 0x000fe400010e0100 */
[----:B------:R-:W-:-:S02]  /*3e40*/  LOP3.LUT R50, R57, R50, RZ, 0xc0, !PT ;  /* 0x0000003239327212 */ /* 0x000fc400078ec0ff */
[----:B------:R-:W-:Y:S02]  /*3e50*/  VOTE.ANY R57, PT, P3 ;  /* 0x0000000000397806 */ /* 0x000fe400018e0100 */
[----:B------:R-:W-:Y:S02]  /*3e60*/  @!P2 LOP3.LUT R59, RZ, R59, RZ, 0x33, !PT ;  /* 0x0000003bff3ba212 */ /* 0x000fe400078e33ff */
[----:B------:R-:W-:Y:S02]  /*3e70*/  @!P3 LOP3.LUT R57, RZ, R57, RZ, 0x33, !PT ;  /* 0x00000039ff39b212 */ /* 0x000fe400078e33ff */
[----:B------:R-:W-:Y:S02]  /*3e80*/  LOP3.LUT R50, R59, R50, RZ, 0xc0, !PT ;  /* 0x000000323b327212 */ /* 0x000fe400078ec0ff */
[----:B------:R-:W-:Y:S02]  /*3e90*/  LOP3.LUT P0, RZ, R52, 0x80, RZ, 0xc0, !PT ;  /* 0x0000008034ff7812 */ /* 0x000fe4000780c0ff */
[----:B------:R-:W-:-:S02]  /*3ea0*/  VOTE.ANY R59, PT, P4 ;  /* 0x00000000003b7806 */ /* 0x000fc400020e0100 */
[----:B------:R-:W-:Y:S02]  /*3eb0*/  LOP3.LUT R50, R57, R50, RZ, 0xc0, !PT ;  /* 0x0000003239327212 */ /* 0x000fe400078ec0ff */
[----:B------:R-:W-:Y:S02]  /*3ec0*/  VOTE.ANY R57, PT, P5 ;  /* 0x0000000000397806 */ /* 0x000fe400028e0100 */
[----:B------:R-:W-:Y:S02]  /*3ed0*/  @!P4 LOP3.LUT R59, RZ, R59, RZ, 0x33, !PT ;  /* 0x0000003bff3bc212 */ /* 0x000fe400078e33ff */
[----:B------:R-:W-:Y:S02]  /*3ee0*/  @!P5 LOP3.LUT R57, RZ, R57, RZ, 0x33, !PT ;  /* 0x00000039ff39d212 */ /* 0x000fe400078e33ff */
[----:B------:R-:W-:Y:S02]  /*3ef0*/  LOP3.LUT R50, R59, R50, RZ, 0xc0, !PT ;  /* 0x000000323b327212 */ /* 0x000fe400078ec0ff */
[----:B------:R-:W-:-:S02]  /*3f00*/  VOTE.ANY R59, PT, P6 ;  /* 0x00000000003b7806 */ /* 0x000fc400030e0100 */
[----:B------:R-:W-:Y:S02]  /*3f10*/  LOP3.LUT R50, R57, R50, RZ, 0xc0, !PT ;  /* 0x0000003239327212 */ /* 0x000fe400078ec0ff */
[----:B------:R-:W-:Y:S02]  /*3f20*/  VOTE.ANY R57, PT, P0 ;  /* 0x0000000000397806 */ /* 0x000fe400000e0100 */
[----:B------:R-:W-:Y:S02]  /*3f30*/  @!P6 LOP3.LUT R59, RZ, R59, RZ, 0x33, !PT ;  /* 0x0000003bff3be212 */ /* 0x000fe400078e33ff */
        /* <DEDUP_REMOVED lines=10> */
.L_x_261:
[----:B------:R-:W-:Y:S05]  /*3fe0*/  BSYNC.RECONVERGENT B0 ;  /* 0x0000000000007941 */ /* 0x000fea0003800200 */
.L_x_260:
        /* <DEDUP_REMOVED lines=10> */
[----:B------:R-:W-:Y:S02]  /*4090*/  @!P2 LOP3.LUT R63, RZ, R63, RZ, 0x33, !PT ;  /* 0x0000003fff3fa212 */ /* 0x000fe400078e33ff */
[----:B------:R-:W-:Y:S02]  /*40a0*/  VOTE.ANY R59, PT, P3 ;  /* 0x00000000003b7806 */ /* 0x000fe400018e0100 */
[----:B------:R-:W-:Y:S02]  /*40b0*/  LOP3.LUT R52, R63, R52, RZ, 0xc0, !PT ;  /* 0x000000343f347212 */ /* 0x000fe400078ec0ff */
[----:B------:R-:W-:Y:S02]  /*40c0*/  @!P3 LOP3.LUT R59, RZ, R59, RZ, 0x33, !PT ;  /* 0x0000003bff3bb212 */ /* 0x000fe400078e33ff */
[----:B------:R-:W-:Y:S02]  /*40d0*/  LOP3.LUT P0, RZ, R54, 0x80, RZ, 0xc0, !PT ;  /* 0x0000008036ff7812 */ /* 0x000fe4000780c0ff */
[----:B------:R-:W-:-:S02]  /*40e0*/  LOP3.LUT R52, R59, R52, RZ, 0xc0, !PT ;  /* 0x000000343b347212 */ /* 0x000fc400078ec0ff */
[----:B------:R-:W-:Y:S02]  /*40f0*/  VOTE.ANY R59, PT, P4 ;  /* 0x00000000003b7806 */ /* 0x000fe400020e0100 */
[----:B------:R-:W-:Y:S02]  /*4100*/  VOTE.ANY R63, PT, P5 ;  /* 0x00000000003f7806 */ /* 0x000fe400028e0100 */
[----:B------:R-:W-:Y:S02]  /*4110*/  @!P4 LOP3.LUT R59, RZ, R59, RZ, 0x33, !PT ;  /* 0x0000003bff3bc212 */ /* 0x000fe400078e33ff */
[----:B------:R-:W-:Y:S02]  /*4120*/  @!P5 LOP3.LUT R63, RZ, R63, RZ, 0x33, !PT ;  /* 0x0000003fff3fd212 */ /* 0x000fe400078e33ff */
[----:B------:R-:W-:Y:S02]  /*4130*/  LOP3.LUT R52, R59, R52, RZ, 0xc0, !PT ;  /* 0x000000343b347212 */ /* 0x000fe400078ec0ff */
[----:B------:R-:W-:-:S02]  /*4140*/  VOTE.ANY R59, PT, P6 ;  /* 0x00000000003b7806 */ /* 0x000fc400030e0100 */
[----:B------:R-:W-:Y:S02]  /*4150*/  LOP3.LUT R52, R63, R52, RZ, 0xc0, !PT ;  /* 0x000000343f347212 */ /* 0x000fe400078ec0ff */
[----:B------:R-:W-:Y:S02]  /*4160*/  @!P6 LOP3.LUT R59, RZ, R59, RZ, 0x33, !PT ;  /* 0x0000003bff3be212 */ /* 0x000fe400078e33ff */
[----:B------:R-:W-:Y:S02]  /*4170*/  VOTE.ANY R63, PT, P0 ;  /* 0x00000000003f7806 */ /* 0x000fe400000e0100 */
[----:B------:R-:W-:Y:S02]  /*4180*/  LOP3.LUT R52, R59, R52, RZ, 0xc0, !PT ;  /* 0x000000343b347212 */ /* 0x000fe400078ec0ff */
[----:B------:R-:W-:-:S04]  /*4190*/  @!P0 LOP3.LUT R63, RZ, R63, RZ, 0x33, !PT ;  /* 0x0000003fff3f8212 */ /* 0x000fc800078e33ff */
        /* <DEDUP_REMOVED lines=8> */
.L_x_263:
[----:B------:R-:W-:Y:S05]  /*4220*/  BSYNC.RECONVERGENT B0 ;  /* 0x0000000000007941 */ /* 0x000fea0003800200 */
.L_x_262:
        /* <DEDUP_REMOVED lines=35> */
.L_x_265:
[----:B------:R-:W-:Y:S05]  /*4460*/  BSYNC.RECONVERGENT B0 ;  /* 0x0000000000007941 */ /* 0x000fea0003800200 */
.L_x_264:
        /* <DEDUP_REMOVED lines=35> */
.L_x_267:
[----:B------:R-:W-:Y:S05]  /*46a0*/  BSYNC.RECONVERGENT B0 ;  /* 0x0000000000007941 */ /* 0x000fea0003800200 */
.L_x_266:
        /* <DEDUP_REMOVED lines=35> */
.L_x_269:
[----:B------:R-:W-:Y:S05]  /*48e0*/  BSYNC.RECONVERGENT B0 ;  /* 0x0000000000007941 */ /* 0x000fea0003800200 */
.L_x_268:
[----:B------:R-:W-:Y:S01]  /*48f0*/  R2P PR, R18, 0x7f ;  /* 0x0000007f12007804 */ /* 0x000fe20000000000 */
[----:B-1----:R1:W3:Y:S01]  /*4900*/  SHFL.IDX PT, R67, R64, R67, 0x1f ;  /* 0x00001f4340437589 */ /* 0x0022e200000e0000 */
[----:B------:R-:W-:Y:S11]  /*4910*/  BSSY.RECONVERGENT B0, `(.L_x_270) ;  /* 0x0000021000007945 */ /* 0x000ff60003800200 */
[----:B0-----:R-:W-:-:S02]  /*4920*/  VOTE.ANY R19, PT, P0 ;  /* 0x0000000000137806 */ /* 0x001fc400000e0100 */
        /* <DEDUP_REMOVED lines=24> */
[----:B------:R-:W0:Y:S01]  /*4ab0*/  FLO.U32 R69, R66 ;  /* 0x0000004200457300 */ /* 0x000e2200000e0000 */
[----:B------:R-:W-:-:S07]  /*4ac0*/  LOP3.LUT R19, R7, R66, RZ, 0xc0, !PT ;  /* 0x0000004207137212 */ /* 0x000fce00078ec0ff */
[----:B------:R-:W4:Y:S01]  /*4ad0*/  POPC R19, R19 ;  /* 0x0000001300137309 */ /* 0x000f220000000000 */
[----:B0-----:R-:W-:-:S13]  /*4ae0*/  ISETP.NE.AND P0, PT, R42, R69, PT ;  /* 0x000000452a00720c */ /* 0x001fda0003f05270 */
[----:B-1-34-:R-:W-:Y:S05]  /*4af0*/  @P0 BRA `(.L_x_271) ;  /* 0x0000000000080947 */ /* 0x01afea0003800000 */
[----:B------:R-:W-:-:S05]  /*4b00*/  IMAD R18, R18, 0x4, R21 ;  /* 0x0000000412127824 */ /* 0x000fca00078e0215 */
[----:B------:R0:W1:Y:S02]  /*4b10*/  ATOMS.ADD R62, [R18], R19 ;  /* 0x00000013123e738c */ /* 0x0000640000000000 */
.L_x_271:
[----:B------:R-:W-:Y:S05]  /*4b20*/  BSYNC.RECONVERGENT B0 ;  /* 0x0000000000007941 */ /* 0x000fea0003800200 */
.L_x_270:
[----:B------:R-:W-:Y:S01]  /*4b30*/  R2P PR, R17, 0x7f ;  /* 0x0000007f11007804 */ /* 0x000fe20000000000 */
[----:B-1----:R1:W3:Y:S01]  /*4b40*/  SHFL.IDX PT, R62, R62, R69, 0x1f ;  /* 0x00001f453e3e7589 */ /* 0x0022e200000e0000 */
[----:B------:R-:W-:Y:S01]  /*4b50*/  BSSY.RECONVERGENT B0, `(.L_x_272) ;  /* 0x0000021000007945 */ /* 0x000fe20003800200 */
[----:B------:R-:W-:-:S10]  /*4b60*/  IMAD.MOV.U32 R64, RZ, RZ, RZ ;  /* 0x000000ffff407224 */ /* 0x000fd400078e00ff */
[----:B0-----:R-:W-:Y:S02]  /*4b70*/  VOTE.ANY R18, PT, P0 ;  /* 0x0000000000127806 */ /* 0x001fe400000e0100 */
        /* <DEDUP_REMOVED lines=30> */
.L_x_273:
[----:B------:R-:W-:Y:S05]  /*4d60*/  BSYNC.RECONVERGENT B0 ;  /* 0x0000000000007941 */ /* 0x000fea0003800200 */
.L_x_272:
[----:B------:R-:W-:Y:S01]  /*4d70*/  R2P PR, R16, 0x7f ;  /* 0x0000007f10007804 */ /* 0x000fe20000000000 */
[----:B--2---:R-:W-:Y:S01]  /*4d80*/  IMAD.IADD R58, R58, 0x1, R61 ;  /* 0x000000013a3a7824 */ /* 0x004fe200078e023d */
[----:B------:R-:W-:Y:S01]  /*4d90*/  BSSY.RECONVERGENT B0, `(.L_x_274) ;  /* 0x0000022000007945 */ /* 0x000fe20003800200 */
[----:B-1----:R1:W2:Y:S10]  /*4da0*/  SHFL.IDX PT, R61, R64, R71, 0x1f ;  /* 0x00001f47403d7589 */ /* 0x0022b400000e0000 */
        /* <DEDUP_REMOVED lines=27> */
[----:B------:R-:W3:Y:S01]  /*4f60*/  POPC R17, R17 ;  /* 0x0000001100117309 */ /* 0x000ee20000000000 */
[----:B0-----:R-:W-:-:S13]  /*4f70*/  ISETP.NE.AND P0, PT, R42, R69, PT ;  /* 0x000000452a00720c */ /* 0x001fda0003f05270 */
[----:B-123--:R-:W-:Y:S05]  /*4f80*/  @P0 BRA `(.L_x_275) ;  /* 0x0000000000080947 */ /* 0x00efea0003800000 */
[----:B------:R-:W-:-:S05]  /*4f90*/  IMAD R16, R16, 0x4, R21 ;  /* 0x0000000410107824 */ /* 0x000fca00078e0215 */
[----:B------:R0:W1:Y:S02]  /*4fa0*/  ATOMS.ADD R66, [R16], R17 ;  /* 0x000000111042738c */ /* 0x0000640000000000 */
.L_x_275:
[----:B------:R-:W-:Y:S05]  /*4fb0*/  BSYNC.RECONVERGENT B0 ;  /* 0x0000000000007941 */ /* 0x000fea0003800200 */
.L_x_274:
[----:B------:R-:W-:Y:S01]  /*4fc0*/  R2P PR, R15, 0x7f ;  /* 0x0000007f0f007804 */ /* 0x000fe20000000000 */
[----:B------:R-:W-:Y:S01]  /*4fd0*/  IMAD.IADD R6, R6, 0x1, R5 ;  /* 0x0000000106067824 */ /* 0x000fe200078e0205 */
        /* <DEDUP_REMOVED lines=26> */
[----:B-1----:R0:W1:Y:S02]  /*5180*/  SHFL.IDX PT, R16, R66, R69, 0x1f ;  /* 0x00001f4542107589 */ /* 0x00206400000e0000 */
[----:B------:R-:W2:Y:S01]  /*5190*/  FLO.U32 R71, R68 ;  /* 0x0000004400477300 */ /* 0x000ea200000e0000 */
[----:B------:R-:W-:-:S07]  /*51a0*/  LOP3.LUT R5, R7, R68, RZ, 0xc0, !PT ;  /* 0x0000004407057212 */ /* 0x000fce00078ec0ff */
[----:B------:R-:W3:Y:S01]  /*51b0*/  POPC R5, R5 ;  /* 0x0000000500057309 */ /* 0x000ee20000000000 */
[----:B--2---:R-:W-:-:S13]  /*51c0*/  ISETP.NE.AND P0, PT, R42, R71, PT ;  /* 0x000000472a00720c */ /* 0x004fda0003f05270 */
[----:B01-3--:R-:W-:Y:S05]  /*51d0*/  @P0 BRA `(.L_x_277) ;  /* 0x0000000000080947 */ /* 0x00bfea0003800000 */
[----:B------:R-:W-:-:S06]  /*51e0*/  IMAD R64, R15, 0x4, R21 ;  /* 0x000000040f407824 */ /* 0x000fcc00078e0215 */
[----:B------:R0:W1:Y:S02]  /*51f0*/  ATOMS.ADD R64, [R64], R5 ;  /* 0x000000054040738c */ /* 0x0000640000000000 */
.L_x_277:
[----:B------:R-:W-:Y:S05]  /*5200*/  BSYNC.RECONVERGENT B0 ;  /* 0x0000000000007941 */ /* 0x000fea0003800200 */
.L_x_276:
[----:B------:R-:W-:Y:S01]  /*5210*/  R2P PR, R14, 0x7f ;  /* 0x0000007f0e007804 */ /* 0x000fe20000000000 */
[----:B------:R-:W-:Y:S01]  /*5220*/  IMAD.IADD R4, R4, 0x1, R49 ;  /* 0x0000000104047824 */ /* 0x000fe200078e0231 */
[----:B-1----:R1:W2:Y:S01]  /*5230*/  SHFL.IDX PT, R64, R64, R71, 0x1f ;  /* 0x00001f4740407589 */ /* 0x0022a200000e0000 */
[----:B------:R-:W-:Y:S10]  /*5240*/  BSSY.RECONVERGENT B0, `(.L_x_278) ;  /* 0x0000021000007945 */ /* 0x000ff40003800200 */
        /* <DEDUP_REMOVED lines=25> */
[----:B------:R-:W3:Y:S01]  /*53e0*/  FLO.U32 R49, R68 ;  /* 0x0000004400317300 */ /* 0x000ee200000e0000 */
[----:B------:R-:W-:-:S07]  /*53f0*/  LOP3.LUT R15, R7, R68, RZ, 0xc0, !PT ;  /* 0x00000044070f7212 */ /* 0x000fce00078ec0ff */
[----:B------:R-:W4:Y:S01]  /*5400*/  POPC R15, R15 ;  /* 0x0000000f000f7309 */ /* 0x000f220000000000 */
[----:B---3--:R-:W-:-:S13]  /*5410*/  ISETP.NE.AND P0, PT, R42, R49, PT ;  /* 0x000000312a00720c */ /* 0x008fda0003f05270 */
[----:B-12-4-:R-:W-:Y:S05]  /*5420*/  @P0 BRA `(.L_x_279) ;  /* 0x0000000000080947 */ /* 0x016fea0003800000 */
[----:B------:R-:W-:-:S05]  /*5430*/  IMAD R14, R14, 0x4, R21 ;  /* 0x000000040e0e7824 */ /* 0x000fca00078e0215 */
[----:B------:R1:W2:Y:S02]  /*5440*/  ATOMS.ADD R66, [R14], R15 ;  /* 0x0000000f0e42738c */ /* 0x0002a40000000000 */
.L_x_279:
[----:B------:R-:W-:Y:S05]  /*5450*/  BSYNC.RECONVERGENT B0 ;  /* 0x0000000000007941 */ /* 0x000fea0003800200 */
.L_x_278:
[----:B------:R-:W-:Y:S01]  /*5460*/  R2P PR, R13, 0x7f ;  /* 0x0000007f0d007804 */ /* 0x000fe20000000000 */
[----:B------:R-:W-:Y:S01]  /*5470*/  IMAD.IADD R44, R44, 0x1, R51 ;  /* 0x000000012c2c7824 */ /* 0x000fe200078e0233 */
[----:B--2---:R2:W3:Y:S01]  /*5480*/  SHFL.IDX PT, R66, R66, R49, 0x1f ;  /* 0x00001f3142427589 */ /* 0x0044e200000e0000 */
[----:B------:R-:W-:Y:S01]  /*5490*/  BSSY.RECONVERGENT B0, `(.L_x_280) ;  /* 0x0000021000007945 */ /* 0x000fe20003800200 */
[----:B------:R-:W-:-:S09]  /*54a0*/  IMAD.MOV.U32 R68, RZ, RZ, RZ ;  /* 0x000000ffff447224 */ /* 0x000fd200078e00ff */
[----:B-1----:R-:W-:Y:S02]  /*54b0*/  VOTE.ANY R14, PT, P0 ;  /* 0x00000000000e7806 */ /* 0x002fe400000e0100 */
        /* <DEDUP_REMOVED lines=23> */
[----:B------:R-:W1:Y:S01]  /*5630*/  FLO.U32 R51, R70 ;  /* 0x0000004600337300 */ /* 0x000e6200000e0000 */
[----:B------:R-:W-:-:S07]  /*5640*/  LOP3.LUT R14, R7, R70, RZ, 0xc0, !PT ;  /* 0x00000046070e7212 */ /* 0x000fce00078ec0ff */
[----:B------:R-:W4:Y:S01]  /*5650*/  POPC R14, R14 ;  /* 0x0000000e000e7309 */ /* 0x000f220000000000 */
[----:B-1----:R-:W-:-:S13]  /*5660*/  ISETP.NE.AND P0, PT, R42, R51, PT ;  /* 0x000000332a00720c */ /* 0x002fda0003f05270 */
[----:B--234-:R-:W-:Y:S05]  /*5670*/  @P0 BRA `(.L_x_281) ;  /* 0x0000000000080947 */ /* 0x01cfea0003800000 */
[----:B------:R-:W-:-:S05]  /*5680*/  IMAD R13, R13, 0x4, R21 ;  /* 0x000000040d0d7824 */ /* 0x000fca00078e0215 */
[----:B------:R1:W2:Y:S02]  /*5690*/  ATOMS.ADD R68, [R13], R14 ;  /* 0x0000000e0d44738c */ /* 0x0002a40000000000 */
.L_x_281:
[----:B------:R-:W-:Y:S05]  /*56a0*/  BSYNC.RECONVERGENT B0 ;  /* 0x0000000000007941 */ /* 0x000fea0003800200 */
.L_x_280:
[----:B------:R-:W-:Y:S01]  /*56b0*/  R2P PR, R12, 0x7f ;  /* 0x0000007f0c007804 */ /* 0x000fe20000000000 */
[----:B--2---:R2:W3:Y:S01]  /*56c0*/  SHFL.IDX PT, R51, R68, R51, 0x1f ;  /* 0x00001f3344337589 */ /* 0x0044e200000e0000 */
[----:B------:R-:W-:Y:S01]  /*56d0*/  BSSY.RECONVERGENT B0, `(.L_x_282) ;  /* 0x0000022000007945 */ /* 0x000fe20003800200 */
[----:B------:R-:W-:Y:S02]  /*56e0*/  IMAD.IADD R46, R46, 0x1, R53 ;  /* 0x000000012e2e7824 */ /* 0x000fe400078e0235 */
[----:B------:R-:W-:-:S08]  /*56f0*/  IMAD.MOV.U32 R49, RZ, RZ, RZ ;  /* 0x000000ffff317224 */ /* 0x000fd000078e00ff */
        /* <DEDUP_REMOVED lines=31> */
.L_x_283:
[----:B------:R-:W-:Y:S05]  /*58f0*/  BSYNC.RECONVERGENT B0 ;  /* 0x0000000000007941 */ /* 0x000fea0003800200 */
.L_x_282:
[----:B------:R-:W-:Y:S01]  /*5900*/  R2P PR, R11, 0x7f ;  /* 0x0000007f0b007804 */ /* 0x000fe20000000000 */
[----:B-12---:R1:W2:Y:S01]  /*5910*/  SHFL.IDX PT, R12, R49, R69, 0x1f ;  /* 0x00001f45310c7589 */ /* 0x0062a200000e0000 */
[----:B------:R-:W-:Y:S11]  /*5920*/  BSSY.RECONVERGENT B0, `(.L_x_284) ;  /* 0x0000021000007945 */ /* 0x000ff60003800200 */
        /* <DEDUP_REMOVED lines=24> */
[----:B-1----:R-:W1:Y:S01]  /*5ab0*/  FLO.U32 R49, R68 ;  /* 0x0000004400317300 */ /* 0x002e6200000e0000 */
[----:B------:R-:W-:-:S07]  /*5ac0*/  LOP3.LUT R7, R7, R68, RZ, 0xc0, !PT ;  /* 0x0000004407077212 */ /* 0x000fce00078ec0ff */
[----:B------:R-:W3:Y:S01]  /*5ad0*/  POPC R7, R7 ;  /* 0x0000000700077309 */ /* 0x000ee20000000000 */
[----:B-1----:R-:W-:Y:S01]  /*5ae0*/  ISETP.NE.AND P0, PT, R42, R49, PT ;  /* 0x000000312a00720c */ /* 0x002fe20003f05270 */
[----:B------:R-:W-:-:S12]  /*5af0*/  IMAD.MOV.U32 R42, RZ, RZ, RZ ;  /* 0x000000ffff2a7224 */ /* 0x000fd800078e00ff */
[----:B--23--:R-:W-:Y:S05]  /*5b00*/  @P0 BRA `(.L_x_285) ;  /* 0x0000000000080947 */ /* 0x00cfea0003800000 */
[----:B------:R-:W-:-:S06]  /*5b10*/  IMAD R42, R11, 0x4, R21 ;  /* 0x000000040b2a7824 */ /* 0x000fcc00078e0215 */
[----:B------:R1:W2:Y:S02]  /*5b20*/  ATOMS.ADD R42, [R42], R7 ;  /* 0x000000072a2a738c */ /* 0x0002a40000000000 */
.L_x_285:
[----:B------:R-:W-:Y:S05]  /*5b30*/  BSYNC.RECONVERGENT B0 ;  /* 0x0000000000007941 */ /* 0x000fea0003800200 */
.L_x_284:
[----:B--2---:R-:W2:Y:S01]  /*5b40*/  SHFL.IDX PT, R42, R42, R49, 0x1f ;  /* 0x00001f312a2a7589 */ /* 0x004ea200000e0000 */
[----:B------:R-:W-:Y:S01]  /*5b50*/  IMAD.IADD R64, R5, 0x1, R64 ;  /* 0x0000000105407824 */ /* 0x000fe200078e0240 */
[----:B------:R-:W-:Y:S01]  /*5b60*/  ISETP.NE.AND P0, PT, R60, RZ, PT ;  /* 0x000000ff3c00720c */ /* 0x000fe20003f05270 */
[----:B------:R-:W-:Y:S01]  /*5b70*/  IMAD R58, R58, 0x4, R45 ;  /* 0x000000043a3a7824 */ /* 0x000fe200078e022d */
[----:B------:R-:W-:Y:S01]  /*5b80*/  BAR.SYNC.DEFER_BLOCKING 0x0 ;  /* 0x0000000000007b1d */ /* 0x000fe20000010000 */
[----:B------:R-:W-:Y:S02]  /*5b90*/  IMAD.IADD R48, R48, 0x1, R55 ;  /* 0x0000000130307824 */ /* 0x000fe400078e0237 */
[----:B0-----:R-:W-:Y:S02]  /*5ba0*/  IMAD R5, R6, 0x4, R45 ;  /* 0x0000000406057824 */ /* 0x001fe400078e022d */
[----:B------:R-:W-:Y:S01]  /*5bb0*/  IMAD.IADD R50, R50, 0x1, R57 ;  /* 0x0000000132327824 */ /* 0x000fe200078e0239 */
[----:B------:R-:W-:Y:S01]  /*5bc0*/  BSSY B1, `(.L_x_286) ;  /* 0x0000059000017945 */ /* 0x000fe20003800000 */
[----:B------:R-:W-:-:S02]  /*5bd0*/  IMAD R4, R4, 0x4, R45 ;  /* 0x0000000404047824 */ /* 0x000fc400078e022d */
[----:B------:R-:W-:Y:S02]  /*5be0*/  IMAD.IADD R52, R52, 0x1, R59 ;  /* 0x0000000134347824 */ /* 0x000fe400078e023b */
[----:B------:R-:W-:Y:S02]  /*5bf0*/  IMAD R11, R44, 0x4, R45 ;  /* 0x000000042c0b7824 */ /* 0x000fe400078e022d */
[----:B------:R-:W-:Y:S02]  /*5c00*/  IMAD.IADD R54, R54, 0x1, R63 ;  /* 0x0000000136367824 */ /* 0x000fe400078e023f */
[----:B------:R-:W-:Y:S02]  /*5c10*/  IMAD R46, R46, 0x4, R45 ;  /* 0x000000042e2e7824 */ /* 0x000fe400078e022d */
[----:B------:R-:W-:Y:S02]  /*5c20*/  IMAD.IADD R56, R56, 0x1, R65 ;  /* 0x0000000138387824 */ /* 0x000fe400078e0241 */
[----:B------:R-:W-:-:S02]  /*5c30*/  IMAD.IADD R20, R20, 0x1, R67 ;  /* 0x0000000114147824 */ /* 0x000fc400078e0243 */
[----:B--2---:R-:W-:Y:S02]  /*5c40*/  IMAD.IADD R42, R7, 0x1, R42 ;  /* 0x00000001072a7824 */ /* 0x004fe400078e022a */
[--C-:B-1----:R-:W-:Y:S01]  /*5c50*/  IMAD R7, R48, 0x4, R45.reuse ;  /* 0x0000000430077824 */ /* 0x102fe200078e022d */
[----:B------:R-:W-:Y:S01]  /*5c60*/  STS [R58+-0x4], R41 ;  /* 0xfffffc293a007388 */ /* 0x000fe20000000800 */
[----:B------:R-:W-:Y:S02]  /*5c70*/  IMAD.IADD R60, R13, 0x1, R12 ;  /* 0x000000010d3c7824 */ /* 0x000fe400078e020c */
[--C-:B------:R-:W-:Y:S01]  /*5c80*/  IMAD R50, R50, 0x4, R45.reuse ;  /* 0x0000000432327824 */ /* 0x100fe200078e022d */
[----:B------:R0:W-:Y:S01]  /*5c90*/  STS [R5+-0x4], R40 ;  /* 0xfffffc2805007388 */ /* 0x0001e20000000800 */
[----:B------:R-:W-:Y:S02]  /*5ca0*/  IMAD.IADD R62, R19, 0x1, R62 ;  /* 0x00000001133e7824 */ /* 0x000fe400078e023e */
[----:B------:R-:W-:Y:S01]  /*5cb0*/  IMAD R13, R52, 0x4, R45 ;  /* 0x00000004340d7824 */ /* 0x000fe200078e022d */
[----:B------:R1:W-:Y:S01]  /*5cc0*/  STS [R4+-0x4], R39 ;  /* 0xfffffc2704007388 */ /* 0x0003e20000000800 */
[----:B------:R-:W-:-:S02]  /*5cd0*/  IMAD.IADD R18, R18, 0x1, R61 ;  /* 0x0000000112127824 */ /* 0x000fc400078e023d */
[--C-:B------:R-:W-:Y:S01]  /*5ce0*/  IMAD R6, R54, 0x4, R45.reuse ;  /* 0x0000000436067824 */ /* 0x100fe200078e022d */
[----:B------:R2:W-:Y:S01]  /*5cf0*/  STS [R11+-0x4], R38 ;  /* 0xfffffc260b007388 */ /* 0x0005e20000000800 */
[----:B------:R-:W-:Y:S02]  /*5d00*/  IMAD.IADD R16, R17, 0x1, R16 ;  /* 0x0000000111107824 */ /* 0x000fe400078e0210 */
[--C-:B0-----:R-:W-:Y:S01]  /*5d10*/  IMAD R5, R56, 0x4, R45.reuse ;  /* 0x0000000438057824 */ /* 0x101fe200078e022d */
[----:B------:R-:W-:Y:S01]  /*5d20*/  STS [R46+-0x4], R37 ;  /* 0xfffffc252e007388 */ /* 0x000fe20000000800 */
[----:B------:R-:W-:Y:S02]  /*5d30*/  IMAD.IADD R66, R15, 0x1, R66 ;  /* 0x000000010f427824 */ /* 0x000fe400078e0242 */
[----:B-1----:R-:W-:Y:S01]  /*5d40*/  IMAD R4, R20, 0x4, R45 ;  /* 0x0000000414047824 */ /* 0x002fe200078e022d */
[----:B------:R0:W-:Y:S01]  /*5d50*/  STS [R7+-0x4], R36 ;  /* 0xfffffc2407007388 */ /* 0x0001e20000000800 */
[----:B------:R-:W-:-:S02]  /*5d60*/  IMAD.IADD R14, R14, 0x1, R51 ;  /* 0x000000010e0e7824 */ /* 0x000fc400078e0233 */
[--C-:B--2---:R-:W-:Y:S01]  /*5d70*/  IMAD R11, R62, 0x4, R45.reuse ;  /* 0x000000043e0b7824 */ /* 0x104fe200078e022d */
[----:B------:R-:W-:Y:S01]  /*5d80*/  STS [R50+-0x4], R35 ;  /* 0xfffffc2332007388 */ /* 0x000fe20000000800 */
[--C-:B------:R-:W-:Y:S02]  /*5d90*/  IMAD R12, R18, 0x4, R45.reuse ;  /* 0x00000004120c7824 */ /* 0x100fe400078e022d */
[--C-:B------:R-:W-:Y:S01]  /*5da0*/  IMAD R15, R16, 0x4, R45.reuse ;  /* 0x00000004100f7824 */ /* 0x100fe200078e022d */
[----:B------:R1:W-:Y:S01]  /*5db0*/  STS [R13+-0x4], R34 ;  /* 0xfffffc220d007388 */ /* 0x0003e20000000800 */
[--C-:B------:R-:W-:Y:S02]  /*5dc0*/  IMAD R14, R14, 0x4, R45.reuse ;  /* 0x000000040e0e7824 */ /* 0x100fe400078e022d */
[--C-:B0-----:R-:W-:Y:S01]  /*5dd0*/  IMAD R7, R66, 0x4, R45.reuse ;  /* 0x0000000442077824 */ /* 0x101fe200078e022d */
[----:B------:R0:W-:Y:S01]  /*5de0*/  STS [R6+-0x4], R33 ;  /* 0xfffffc2106007388 */ /* 0x0001e20000000800 */
[----:B------:R-:W-:-:S03]  /*5df0*/  IMAD R42, R42, 0x4, R45 ;  /* 0x000000042a2a7824 */ /* 0x000fc600078e022d */
[----:B------:R2:W-:Y:S01]  /*5e00*/  STS [R5+-0x4], R32 ;  /* 0xfffffc2005007388 */ /* 0x0005e20000000800 */
[----:B-1----:R-:W-:-:S03]  /*5e10*/  IMAD R13, R60, 0x4, R45 ;  /* 0x000000043c0d7824 */ /* 0x002fc600078e022d */
[----:B------:R2:W-:Y:S01]  /*5e20*/  STS [R4+-0x4], R31 ;  /* 0xfffffc1f04007388 */ /* 0x0005e20000000800 */
[----:B0-----:R-:W-:-:S03]  /*5e30*/  IMAD R6, R64, 0x4, R45 ;  /* 0x0000000440067824 */ /* 0x001fc600078e022d */
[----:B------:R2:W-:Y:S04]  /*5e40*/  STS [R11+-0x4], R30 ;  /* 0xfffffc1e0b007388 */ /* 0x0005e80000000800 */
        /* <DEDUP_REMOVED lines=8> */
[----:B------:R-:W3:Y:S01]  /*5ed0*/  LDG.E R8, desc[UR6][R8.64] ;  /* 0x0000000608087981 */ /* 0x000ee2000c1e1900 */
[----:B------:R-:W-:Y:S01]  /*5ee0*/  ISETP.GE.AND P0, PT, R43, 0x1, PT ;  /* 0x000000012b00780c */ /* 0x000fe20003f06270 */
[----:B--2---:R-:W-:Y:S02]  /*5ef0*/  IMAD.MOV.U32 R6, RZ, RZ, R0 ;  /* 0x000000ffff067224 */ /* 0x004fe400078e0000 */
[----:B---3--:R-:W-:-:S05]  /*5f00*/  IMAD.IADD R7, R8, 0x1, -R47 ;  /* 0x0000000108077824 */ /* 0x008fca00078e0a2f */
[----:B------:R0:W-:Y:S05]  /*5f10*/  STS [R10+0x7200], R7 ;  /* 0x007200070a007388 */ /* 0x0001ea0000000800 */
[----:B------:R-:W-:Y:S05]  /*5f20*/  @!P0 BRA `(.L_x_288) ;  /* 0x00000000006c8947 */ /* 0x000fea0003800000 */
[----:B------:R-:W-:Y:S01]  /*5f30*/  BSSY B0, `(.L_x_289) ;  /* 0x0000019000007945 */ /* 0x000fe20003800000 */
[----:B0-----:R-:W-:Y:S02]  /*5f40*/  IMAD.MOV.U32 R7, RZ, RZ, -0x1 ;  /* 0xffffffffff077424 */ /* 0x001fe400078e00ff */
[----:B------:R-:W-:Y:S02]  /*5f50*/  IMAD.MOV.U32 R8, RZ, RZ, R43 ;  /* 0x000000ffff087224 */ /* 0x000fe400078e002b */
[----:B------:R-:W-:-:S07]  /*5f60*/  IMAD.MOV.U32 R6, RZ, RZ, R0 ;  /* 0x000000ffff067224 */ /* 0x000fce00078e0000 */
.L_x_293:
[----:B------:R-:W0:Y:S01]  /*5f70*/  LDC.64 R4, c[0x0][0x380] ;  /* 0x0000e000ff047b82 */ /* 0x000e220000000a00 */
[----:B------:R-:W-:Y:S01]  /*5f80*/  VIADD R11, R8, 0xffffffff ;  /* 0xffffffff080b7836 */ /* 0x000fe20000000000 */
[----:B------:R-:W-:Y:S03]  /*5f90*/  BSSY B2, `(.L_x_290) ;  /* 0x0000008000027945 */ /* 0x000fe60003800000 */
[----:B------:R-:W-:-:S04]  /*5fa0*/  IMAD R9, R11, 0x100, R3 ;  /* 0x000001000b097824 */ /* 0x000fc800078e0203 */
[----:B0-----:R-:W-:-:S07]  /*5fb0*/  IMAD.WIDE R4, R9, 0x4, R4 ;  /* 0x0000000409047825 */ /* 0x001fce00078e0204 */
.L_x_291:
[----:B------:R-:W-:Y:S05]  /*5fc0*/  YIELD ;  /* 0x0000000000007946 */ /* 0x000fea0003800000 */
[----:B------:R0:W-:Y:S06]  /*5fd0*/  MEMBAR.SC.CTA ;  /* 0x0000000000007992 */ /* 0x0001ec0000000000 */
[----:B0-----:R-:W2:Y:S02]  /*5fe0*/  LDG.E.STRONG.SYS R9, desc[UR6][R4.64] ;  /* 0x0000000604097981 */ /* 0x001ea4000c1f5900 */
[----:B--2---:R-:W-:-:S13]  /*5ff0*/  ISETP.NE.AND P0, PT, R9, RZ, PT ;  /* 0x000000ff0900720c */ /* 0x004fda0003f05270 */
[----:B------:R-:W-:Y:S05]  /*6000*/  @!P0 BRA `(.L_x_291) ;  /* 0xfffffffc00ec8947 */ /* 0x000fea000383ffff */
[----:B------:R-:W-:Y:S05]  /*6010*/  BSYNC B2 ;  /* 0x0000000000027941 */ /* 0x000fea0003800000 */
.L_x_290:
[----:B------:R-:W-:Y:S01]  /*6020*/  BSSY.RECONVERGENT B2, `(.L_x_292) ;  /* 0x0000006000027945 */ /* 0x000fe20003800200 */
[C---:B------:R-:W-:Y:S02]  /*6030*/  ISETP.GT.AND P0, PT, R9.reuse, -0x1, PT ;  /* 0xffffffff0900780c */ /* 0x040fe40003f04270 */
[----:B------:R-:W-:Y:S01]  /*6040*/  LOP3.LUT R9, R9, 0x3fffffff, RZ, 0xc0, !PT ;  /* 0x3fffffff09097812 */ /* 0x000fe200078ec0ff */
[----:B------:R-:W-:Y:S05]  /*6050*/  WARPSYNC.EXCLUSIVE R7 ;  /* 0x0000000007007348 */ /* 0x000fea0003a00000 */
[----:B------:R-:W-:-:S05]  /*6060*/  IMAD.IADD R6, R9, 0x1, R6 ;  /* 0x0000000109067824 */ /* 0x000fca00078e0206 */
[----:B------:R-:W-:-:S07]  /*6070*/  VOTE.ANY R7, PT, P0 ;  /* 0x0000000000077806 */ /* 0x000fce00000e0100 */
[----:B------:R-:W-:Y:S05]  /*6080*/  BSYNC.RECONVERGENT B2 ;  /* 0x0000000000027941 */ /* 0x000fea0003800200 */
.L_x_292:
[----:B------:R-:W-:Y:S01]  /*6090*/  ISETP.GT.U32.AND P1, PT, R8, 0x1, PT ;  /* 0x000000010800780c */ /* 0x000fe20003f24070 */
[----:B------:R-:W-:-:S12]  /*60a0*/  IMAD.MOV.U32 R8, RZ, RZ, R11 ;  /* 0x000000ffff087224 */ /* 0x000fd800078e000b */
[----:B------:R-:W-:Y:S05]  /*60b0*/  @P0 BRA P1, `(.L_x_293) ;  /* 0xfffffffc00ac0947 */ /* 0x000fea000083ffff */
[----:B------:R-:W-:Y:S05]  /*60c0*/  BSYNC B0 ;  /* 0x0000000000007941 */ /* 0x000fea0003800000 */
.L_x_289:
[----:B------:R1:W2:Y:S02]  /*60d0*/  LDS R7, [R10+0x7200] ;  /* 0x007200000a077984 */ /* 0x0002a40000000800 */
.L_x_288:
[----:B------:R-:W3:Y:S01]  /*60e0*/  LDC.64 R4, c[0x0][0x380] ;  /* 0x0000e000ff047b82 */ /* 0x000ee20000000a00 */
[----:B------:R-:W-:Y:S01]  /*60f0*/  IMAD R11, R43, 0x100, R3 ;  /* 0x000001002b0b7824 */ /* 0x000fe200078e0203 */
[----:B--2---:R-:W-:Y:S02]  /*6100*/  IADD3 R9, PT, PT, R7, R6, -R0 ;  /* 0x0000000607097210 */ /* 0x004fe40007ffe800 */
[----:B0-----:R-:W-:-:S03]  /*6110*/  LOP3.LUT R7, R6, 0x80000000, RZ, 0xfc, !PT ;  /* 0x8000000006077812 */ /* 0x001fc600078efcff */
[----:B------:R0:W-:Y:S01]  /*6120*/  STS [R10+0x7200], R9 ;  /* 0x007200090a007388 */ /* 0x0001e20000000800 */
[----:B---3--:R-:W-:-:S05]  /*6130*/  IMAD.WIDE R4, R11, 0x4, R4 ;  /* 0x000000040b047825 */ /* 0x008fca00078e0204 */
[----:B------:R0:W-:Y:S02]  /*6140*/  STG.E.STRONG.SYS desc[UR6][R4.64], R7 ;  /* 0x0000000704007986 */ /* 0x0001e4000c115906 */
.L_x_287:
[----:B------:R-:W-:Y:S05]  /*6150*/  BSYNC B1 ;  /* 0x0000000000017941 */ /* 0x000fea0003800000 */
.L_x_286:
[----:B0-2---:R-:W0:Y:S01]  /*6160*/  LDC.64 R4, c[0x0][0x390] ;  /* 0x0000e400ff047b82 */ /* 0x005e220000000a00 */
[----:B------:R-:W-:Y:S01]  /*6170*/  IMAD R7, R43, 0x1c80, RZ ;  /* 0x00001c802b077824 */ /* 0x000fe200078e02ff */
[----:B------:R-:W-:Y:S05]  /*6180*/  WARPSYNC.ALL ;  /* 0x0000000000007948 */ /* 0x000fea0003800000 */
[----:B------:R-:W-:Y:S01]  /*6190*/  VIADD R7, R7, 0x1c80 ;  /* 0x00001c8007077836 */ /* 0x000fe20000000000 */
[----:B------:R-:W2:Y:S01]  /*61a0*/  LDC R8, c[0x0][0x3c0] ;  /* 0x0000f000ff087b82 */ /* 0x000ea20000000800 */
[----:B0-----:R-:W-:-:S03]  /*61b0*/  ISETP.EQ.U32.AND P1, PT, R4, RZ, PT ;  /* 0x000000ff0400720c */ /* 0x001fc60003f22070 */
[----:B--2---:R-:W-:-:S04]  /*61c0*/  ISETP.GE.AND P0, PT, R7, R8, PT ;  /* 0x000000080700720c */ /* 0x004fc80003f06270 */
[----:B------:R-:W-:Y:S02]  /*61d0*/  ISETP.EQ.OR.EX P0, PT, R5, RZ, !P0, P1 ;  /* 0x000000ff0500720c */ /* 0x000fe40004702710 */
[----:B------:R-:W-:Y:S02]  /*61e0*/  ISETP.GT.AND P1, PT, R7, R8, PT ;  /* 0x000000080700720c */ /* 0x000fe40003f24270 */
[----:B------:R-:W-:-:S13]  /*61f0*/  ISETP.GT.U32.OR P0, PT, R3, 0xff, P0 ;  /* 0x000000ff0300780c */ /* 0x000fda0000704470 */
[----:B------:R-:W0:Y:S01]  /*6200*/  @!P0 LDS R6, [R10+0x7200] ;  /* 0x007200000a068984 */ /* 0x000e220000000800 */
[----:B------:R-:W2:Y:S02]  /*6210*/  @!P0 LDC.64 R4, c[0x0][0x390] ;  /* 0x0000e400ff048b82 */ /* 0x000ea40000000a00 */
[----:B--2---:R-:W-:Y:S01]  /*6220*/  @!P0 IMAD.WIDE.U32 R4, R3, 0x4, R4 ;  /* 0x0000000403048825 */ /* 0x004fe200078e0004 */
[----:B0-----:R-:W-:-:S05]  /*6230*/  @!P0 IADD3 R47, PT, PT, R6, R47, R0 ;  /* 0x0000002f062f8210 */ /* 0x001fca0007ffe000 */
[----:B------:R0:W-:Y:S01]  /*6240*/  @!P0 STG.E desc[UR6][R4.64], R47 ;  /* 0x0000002f04008986 */ /* 0x0001e2000c101906 */
[----:B------:R-:W-:Y:S06]  /*6250*/  BAR.SYNC.DEFER_BLOCKING 0x0 ;  /* 0x0000000000007b1d */ /* 0x000fec0000010000 */
[----:B------:R-:W-:Y:S05]  /*6260*/  @P1 BRA `(.L_x_294) ;  /* 0x0000001000381947 */ /* 0x000fea0003800000 */
[----:B------:R-:W2:Y:S01]  /*6270*/  LDS R2, [R10] ;  /* 0x000000000a027984 */ /* 0x000ea20000000800 */
[----:B------:R-:W0:Y:S01]  /*6280*/  LDCU UR4, c[0x0][0x3c4] ;  /* 0x00007880ff0477ac */ /* 0x000e220008000800 */
[----:B--2---:R-:W-:-:S04]  /*6290*/  ISETP.NE.AND P0, PT, R2, 0x7fffffff, PT ;  /* 0x7fffffff0200780c */ /* 0x004fc80003f05270 */
[C---:B------:R-:W-:Y:S02]  /*62a0*/  SEL R0, R2.reuse, 0x80000000, P0 ;  /* 0x8000000002007807 */ /* 0x040fe40000000000 */
[----:B------:R-:W-:Y:S02]  /*62b0*/  ISETP.GT.AND P0, PT, R2, -0x1, PT ;  /* 0xffffffff0200780c */ /* 0x000fe40003f04270 */
[----:B0-----:R-:W-:-:S04]  /*62c0*/  SHF.R.U32.HI R5, RZ, UR4, R0 ;  /* 0x00000004ff057c19 */ /* 0x001fc80008011600 */
[----:B------:R-:W-:Y:S02]  /*62d0*/  LOP3.LUT R0, R5, R22, RZ, 0x30, !PT ;  /* 0x0000001605007212 */ /* 0x000fe400078e30ff */
[----:B------:R-:W0:Y:S03]  /*62e0*/  LDC.64 R4, c[0x0][0x3a0] ;  /* 0x0000e800ff047b82 */ /* 0x000e260000000a00 */
[----:B------:R-:W-:Y:S02]  /*62f0*/  IMAD R8, R0, 0x4, R45 ;  /* 0x0000000400087824 */ /* 0x000fe400078e022d */
[----:B------:R-:W-:-:S03]  /*6300*/  IMAD.MOV.U32 R0, RZ, RZ, -0x1 ;  /* 0xffffffffff007424 */ /* 0x000fc600078e00ff */
[----:B------:R-:W2:Y:S02]  /*6310*/  LDS R7, [R8+0x7200] ;  /* 0x0072000008077984 */ /* 0x000ea40000000800 */
[----:B------:R-:W-:-:S04]  /*6320*/  SEL R9, R0, 0x80000000, P0 ;  /* 0x8000000000097807 */ /* 0x000fc80000000000 */
[----:B------:R-:W-:Y:S01]  /*6330*/  LOP3.LUT R9, R9, R2, RZ, 0x3c, !PT ;  /* 0x0000000209097212 */ /* 0x000fe200078e3cff */
[----:B--2---:R-:W-:-:S04]  /*6340*/  IMAD.IADD R7, R7, 0x1, R3 ;  /* 0x0000000107077824 */ /* 0x004fc800078e0203 */
[----:B0-----:R-:W-:-:S05]  /*6350*/  IMAD.WIDE.U32 R6, R7, 0x4, R4 ;  /* 0x0000000407067825 */ /* 0x001fca00078e0004 */
[----:B------:R-:W-:Y:S01]  /*6360*/  STG.E desc[UR6][R6.64], R9 ;  /* 0x0000000906007986 */ /* 0x000fe2000c101906 */
[----:B------:R-:W-:-:S03]  /*6370*/  NOP ;  /* 0x0000000000007918 */ /* 0x000fc60000000000 */
[----:B------:R-:W0:Y:S02]  /*6380*/  LDS R2, [R10+0x600] ;  /* 0x000600000a027984 */ /* 0x000e240000000800 */
[----:B0-----:R-:W-:-:S04]  /*6390*/  ISETP.NE.AND P0, PT, R2, 0x7fffffff, PT ;  /* 0x7fffffff0200780c */ /* 0x001fc80003f05270 */
[C---:B------:R-:W-:Y:S02]  /*63a0*/  SEL R8, R2.reuse, 0x80000000, P0 ;  /* 0x8000000002087807 */ /* 0x040fe40000000000 */
[----:B------:R-:W-:Y:S02]  /*63b0*/  ISETP.GT.AND P0, PT, R2, -0x1, PT ;  /* 0xffffffff0200780c */ /* 0x000fe40003f04270 */
[----:B------:R-:W-:Y:S02]  /*63c0*/  SHF.R.U32.HI R11, RZ, UR4, R8 ;  /* 0x00000004ff0b7c19 */ /* 0x000fe40008011608 */
[----:B------:R-:W-:Y:S02]  /*63d0*/  SEL R13, R0, 0x80000000, P0 ;  /* 0x80000000000d7807 */ /* 0x000fe40000000000 */
[----:B------:R-:W-:Y:S02]  /*63e0*/  LOP3.LUT R8, R11, R22, RZ, 0x30, !PT ;  /* 0x000000160b087212 */ /* 0x000fe400078e30ff */
[----:B------:R-:W-:-:S03]  /*63f0*/  LOP3.LUT R13, R13, R2, RZ, 0x3c, !PT ;  /* 0x000000020d0d7212 */ /* 0x000fc600078e3cff */
[----:B------:R-:W-:-:S06]  /*6400*/  IMAD R11, R8, 0x4, R45 ;  /* 0x00000004080b7824 */ /* 0x000fcc00078e022d */
[----:B------:R-:W0:Y:S02]  /*6410*/  LDS R11, [R11+0x7200] ;  /* 0x007200000b0b7984 */ /* 0x000e240000000800 */
[----:B0-----:R-:W-:-:S05]  /*6420*/  IADD3 R7, PT, PT, R3, 0x180, R11 ;  /* 0x0000018003077810 */ /* 0x001fca0007ffe00b */
[----:B------:R-:W-:-:S05]  /*6430*/  IMAD.WIDE.U32 R6, R7, 0x4, R4 ;  /* 0x0000000407067825 */ /* 0x000fca00078e0004 */
        /* <DEDUP_REMOVED lines=220> */
[----:B------:R-:W-:-:S05]  /*7200*/  IMAD R8, R8, 0x4, R45 ;  /* 0x0000000408087824 */ /* 0x000fca00078e022d */
[----:B------:R-:W0:Y:S02]  /*7210*/  LDS R9, [R8+0x7200] ;  /* 0x0072000008097984 */ /* 0x000e240000000800 */
[----:B0-----:R-:W-:-:S05]  /*7220*/  IADD3 R7, PT, PT, R3, 0x1980, R9 ;  /* 0x0000198003077810 */ /* 0x001fca0007ffe009 */
[----:B------:R-:W-:-:S05]  /*7230*/  IMAD.WIDE.U32 R6, R7, 0x4, R4 ;  /* 0x0000000407067825 */ /* 0x000fca00078e0004 */
[----:B------:R-:W-:Y:S01]  /*7240*/  STG.E desc[UR6][R6.64], R13 ;  /* 0x0000000d06007986 */ /* 0x000fe2000c101906 */
[----:B------:R-:W-:-:S03]  /*7250*/  NOP ;  /* 0x0000000000007918 */ /* 0x000fc60000000000 */
[----:B-1----:R-:W0:Y:S02]  /*7260*/  LDS R10, [R10+0x6c00] ;  /* 0x006c00000a0a7984 */ /* 0x002e240000000800 */
[----:B0-----:R-:W-:-:S04]  /*7270*/  ISETP.NE.AND P0, PT, R10, 0x7fffffff, PT ;  /* 0x7fffffff0a00780c */ /* 0x001fc80003f05270 */
[C---:B------:R-:W-:Y:S02]  /*7280*/  SEL R2, R10.reuse, 0x80000000, P0 ;  /* 0x800000000a027807 */ /* 0x040fe40000000000 */
[----:B------:R-:W-:Y:S02]  /*7290*/  ISETP.GT.AND P0, PT, R10, -0x1, PT ;  /* 0xffffffff0a00780c */ /* 0x000fe40003f04270 */
[----:B------:R-:W-:-:S04]  /*72a0*/  SHF.R.U32.HI R9, RZ, UR4, R2 ;  /* 0x00000004ff097c19 */ /* 0x000fc80008011602 */
[----:B------:R-:W-:Y:S02]  /*72b0*/  LOP3.LUT R22, R9, R22, RZ, 0x30, !PT ;  /* 0x0000001609167212 */ /* 0x000fe400078e30ff */
[----:B------:R-:W-:-:S03]  /*72c0*/  SEL R9, R0, 0x80000000, P0 ;  /* 0x8000000000097807 */ /* 0x000fc60000000000 */
[----:B------:R-:W-:Y:S01]  /*72d0*/  IMAD R2, R22, 0x4, R45 ;  /* 0x0000000416027824 */ /* 0x000fe200078e022d */
[----:B------:R-:W-:-:S05]  /*72e0*/  LOP3.LUT R9, R9, R10, RZ, 0x3c, !PT ;  /* 0x0000000a09097212 */ /* 0x000fca00078e3cff */
[----:B------:R-:W0:Y:S02]  /*72f0*/  LDS R2, [R2+0x7200] ;  /* 0x0072000002027984 */ /* 0x000e240000000800 */
[----:B0-----:R-:W-:-:S05]  /*7300*/  IADD3 R3, PT, PT, R3, 0x1b00, R2 ;  /* 0x00001b0003037810 */ /* 0x001fca0007ffe002 */
[----:B------:R-:W-:-:S05]  /*7310*/  IMAD.WIDE.U32 R4, R3, 0x4, R4 ;  /* 0x0000000403047825 */ /* 0x000fca00078e0004 */
[----:B------:R-:W-:Y:S01]  /*7320*/  STG.E desc[UR6][R4.64], R9 ;  /* 0x0000000904007986 */ /* 0x000fe2000c101906 */
[----:B------:R-:W-:Y:S01]  /*7330*/  NOP ;  /* 0x0000000000007918 */ /* 0x000fe20000000000 */
[----:B------:R-:W-:Y:S05]  /*7340*/  EXIT ;  /* 0x000000000000794d */ /* 0x000fea0003800000 */
.L_x_294:
[----:B------:R-:W-:Y:S01]  /*7350*/  IMAD R43, R43, -0x1c80, R8 ;  /* 0xffffe3802b2b7824 */ /* 0x000fe200078e0208 */
[----:B------:R-:W-:Y:S01]  /*7360*/  BSSY.RECONVERGENT B0, `(.L_x_295) ;  /* 0x000001d000007945 */ /* 0x000fe20003800200 */
[C---:B------:R-:W-:Y:S02]  /*7370*/  VIADD R14, R3.reuse, 0x180 ;  /* 0x00000180030e7836 */ /* 0x040fe40000000000 */
[C---:B------:R-:W-:Y:S01]  /*7380*/  VIADD R16, R3.reuse, 0x300 ;  /* 0x0000030003107836 */ /* 0x040fe20000000000 */
[CC--:B------:R-:W-:Y:S01]  /*7390*/  ISETP.GE.AND P5, PT, R3.reuse, R43.reuse, PT ;  /* 0x0000002b0300720c */ /* 0x0c0fe20003fa6270 */
[C---:B------:R-:W-:Y:S01]  /*73a0*/  VIADD R18, R3.reuse, 0x480 ;  /* 0x0000048003127836 */ /* 0x040fe20000000000 */
[-C--:B------:R-:W-:Y:S01]  /*73b0*/  ISETP.GE.AND P4, PT, R14, R43.reuse, PT ;  /* 0x0000002b0e00720c */ /* 0x080fe20003f86270 */
[C---:B0-----:R-:W-:Y:S01]  /*73c0*/  VIADD R4, R3.reuse, 0x600 ;  /* 0x0000060003047836 */ /* 0x041fe20000000000 */
[-C--:B------:R-:W-:Y:S01]  /*73d0*/  ISETP.GE.AND P3, PT, R16, R43.reuse, PT ;  /* 0x0000002b1000720c */ /* 0x080fe20003f66270 */
[----:B------:R-:W-:Y:S01]  /*73e0*/  VIADD R0, R3, 0x780 ;  /* 0x0000078003007836 */ /* 0x000fe20000000000 */
[----:B------:R-:W-:-:S02]  /*73f0*/  ISETP.GE.AND P0, PT, R18, R43, PT ;  /* 0x0000002b1200720c */ /* 0x000fc40003f06270 */
[-C--:B------:R-:W-:Y:S02]  /*7400*/  ISETP.GE.AND P1, PT, R4, R43.reuse, PT ;  /* 0x0000002b0400720c */ /* 0x080fe40003f26270 */
[----:B------:R-:W-:-:S03]  /*7410*/  ISETP.GE.AND P2, PT, R0, R43, PT ;  /* 0x0000002b0000720c */ /* 0x000fc60003f46270 */
[----:B------:R-:W-:Y:S10]  /*7420*/  @P5 BRA `(.L_x_296) ;  /* 0x0000000000405947 */ /* 0x000ff40003800000 */
[----:B------:R-:W0:Y:S01]  /*7430*/  LDS R5, [R10] ;  /* 0x000000000a057984 */ /* 0x000e220000000800 */
[----:B------:R-:W2:Y:S01]  /*7440*/  LDCU UR4, c[0x0][0x3c4] ;  /* 0x00007880ff0477ac */ /* 0x000ea20008000800 */
[----:B------:R-:W-:Y:S01]  /*7450*/  IMAD.MOV.U32 R12, RZ, RZ, -0x1 ;  /* 0xffffffffff0c7424 */ /* 0x000fe200078e00ff */
[----:B0-----:R-:W-:-:S04]  /*7460*/  ISETP.NE.AND P5, PT, R5, 0x7fffffff, PT ;  /* 0x7fffffff0500780c */ /* 0x001fc80003fa5270 */
[C---:B------:R-:W-:Y:S02]  /*7470*/  SEL R6, R5.reuse, 0x80000000, P5 ;  /* 0x8000000005067807 */ /* 0x040fe40002800000 */
[----:B------:R-:W-:Y:S02]  /*7480*/  ISETP.GT.AND P5, PT, R5, -0x1, PT ;  /* 0xffffffff0500780c */ /* 0x000fe40003fa4270 */
[----:B--2---:R-:W-:Y:S02]  /*7490*/  SHF.R.U32.HI R7, RZ, UR4, R6 ;  /* 0x00000004ff077c19 */ /* 0x004fe40008011606 */
[----:B------:R-:W-:Y:S02]  /*74a0*/  SEL R12, R12, 0x80000000, P5 ;  /* 0x800000000c0c7807 */ /* 0x000fe40002800000 */
[----:B------:R-:W-:Y:S02]  /*74b0*/  LOP3.LUT R6, R7, R22, RZ, 0x30, !PT ;  /* 0x0000001607067212 */ /* 0x000fe400078e30ff */
[----:B------:R-:W-:-:S03]  /*74c0*/  LOP3.LUT R5, R12, R5, RZ, 0x3c, !PT ;  /* 0x000000050c057212 */ /* 0x000fc600078e3cff */
[----:B------:R-:W-:Y:S02]  /*74d0*/  IMAD R8, R6, 0x4, R45 ;  /* 0x0000000406087824 */ /* 0x000fe400078e022d */
[----:B------:R-:W0:Y:S03]  /*74e0*/  LDC.64 R6, c[0x0][0x3a0] ;  /* 0x0000e800ff067b82 */ /* 0x000e260000000a00 */
[----:B------:R-:W2:Y:S02]  /*74f0*/  LDS R9, [R8+0x7200] ;  /* 0x0072000008097984 */ /* 0x000ea40000000800 */
[----:B--2---:R-:W-:-:S04]  /*7500*/  IMAD.IADD R9, R9, 0x1, R3 ;  /* 0x0000000109097824 */ /* 0x004fc800078e0203 */
[----:B0-----:R-:W-:-:S05]  /*7510*/  IMAD.WIDE.U32 R6, R9, 0x4, R6 ;  /* 0x0000000409067825 */ /* 0x001fca00078e0006 */
[----:B------:R0:W-:Y:S02]  /*7520*/  STG.E desc[UR6][R6.64], R5 ;  /* 0x0000000506007986 */ /* 0x0001e4000c101906 */
.L_x_296:
[----:B------:R-:W-:Y:S05]  /*7530*/  BSYNC.RECONVERGENT B0 ;  /* 0x0000000000007941 */ /* 0x000fea0003800200 */
.L_x_295:
[----:B------:R-:W-:Y:S01]  /*7540*/  NOP ;  /* 0x0000000000007918 */ /* 0x000fe20000000000 */
[----:B------:R-:W-:Y:S04]  /*7550*/  BSSY.RECONVERGENT B0, `(.L_x_297) ;  /* 0x0000012000007945 */ /* 0x000fe80003800200 */
[----:B------:R-:W-:Y:S05]  /*7560*/  @P4 BRA `(.L_x_298) ;  /* 0x0000000000404947 */ /* 0x000fea0003800000 */
[----:B0-----:R-:W0:Y:S01]  /*7570*/  LDS R5, [R10+0x600] ;  /* 0x000600000a057984 */ /* 0x001e220000000800 */
        /* <DEDUP_REMOVED lines=15> */
.L_x_298:
[----:B------:R-:W-:Y:S05]  /*7670*/  BSYNC.RECONVERGENT B0 ;  /* 0x0000000000007941 */ /* 0x000fea0003800200 */
.L_x_297:
[----:B------:R-:W-:Y:S01]  /*7680*/  NOP ;  /* 0x0000000000007918 */ /* 0x000fe20000000000 */
[----:B------:R-:W-:Y:S04]  /*7690*/  BSSY.RECONVERGENT B0, `(.L_x_299) ;  /* 0x0000012000007945 */ /* 0x000fe80003800200 */
[----:B------:R-:W-:Y:S05]  /*76a0*/  @P3 BRA `(.L_x_300) ;  /* 0x0000000000403947 */ /* 0x000fea0003800000 */
[----:B0-2---:R-:W0:Y:S01]  /*76b0*/  LDS R5, [R10+0xc00] ;  /* 0x000c00000a057984 */ /* 0x005e220000000800 */
        /* <DEDUP_REMOVED lines=15> */
.L_x_300:
[----:B------:R-:W-:Y:S05]  /*77b0*/  BSYNC.RECONVERGENT B0 ;  /* 0x0000000000007941 */ /* 0x000fea0003800200 */
.L_x_299:
[----:B------:R-:W-:Y:S01]  /*77c0*/  NOP ;  /* 0x0000000000007918 */ /* 0x000fe20000000000 */
[----:B------:R-:W-:Y:S04]  /*77d0*/  BSSY.RECONVERGENT B0, `(.L_x_301) ;  /* 0x0000012000007945 */ /* 0x000fe80003800200 */
[----:B------:R-:W-:Y:S05]  /*77e0*/  @P0 BRA `(.L_x_302) ;  /* 0x0000000000400947 */ /* 0x000fea0003800000 */
[----:B0-23--:R-:W0:Y:S01]  /*77f0*/  LDS R5, [R10+0x1200] ;  /* 0x001200000a057984 */ /* 0x00de220000000800 */
        /* <DEDUP_REMOVED lines=15> */
.L_x_302:
[----:B------:R-:W-:Y:S05]  /*78f0*/  BSYNC.RECONVERGENT B0 ;  /* 0x0000000000007941 */ /* 0x000fea0003800200 */
.L_x_301:
[----:B------:R-:W-:Y:S01]  /*7900*/  NOP ;  /* 0x0000000000007918 */ /* 0x000fe20000000000 */
[----:B------:R-:W-:Y:S01]  /*7910*/  BSSY.RECONVERGENT B0, `(.L_x_303) ;  /* 0x0000013000007945 */ /* 0x000fe20003800200 */
[----:B------:R-:W-:-:S03]  /*7920*/  VIADD R14, R3, 0x900 ;  /* 0x00000900030e7836 */ /* 0x000fc60000000000 */
[----:B------:R-:W-:Y:S05]  /*7930*/  @P1 BRA `(.L_x_304) ;  /* 0x0000000000401947 */ /* 0x000fea0003800000 */
[----:B0-234-:R-:W0:Y:S01]  /*7940*/  LDS R5, [R10+0x1800] ;  /* 0x001800000a057984 */ /* 0x01de220000000800 */
[----:B------:R-:W2:Y:S01]  /*7950*/  LDCU UR4, c[0x0][0x3c4] ;  /* 0x00007880ff0477ac */ /* 0x000ea20008000800 */
[----:B------:R-:W-:Y:S01]  /*7960*/  IMAD.MOV.U32 R12, RZ, RZ, -0x1 ;  /* 0xffffffffff0c7424 */ /* 0x000fe200078e00ff */
[----:B0-----:R-:W-:-:S04]  /*7970*/  ISETP.NE.AND P0, PT, R5, 0x7fffffff, PT ;  /* 0x7fffffff0500780c */ /* 0x001fc80003f05270 */
[C---:B------:R-:W-:Y:S02]  /*7980*/  SEL R6, R5.reuse, 0x80000000, P0 ;  /* 0x8000000005067807 */ /* 0x040fe40000000000 */
[----:B------:R-:W-:Y:S02]  /*7990*/  ISETP.GT.AND P0, PT, R5, -0x1, PT ;  /* 0xffffffff0500780c */ /* 0x000fe40003f04270 */
[----:B--2---:R-:W-:Y:S02]  /*79a0*/  SHF.R.U32.HI R7, RZ, UR4, R6 ;  /* 0x00000004ff077c19 */ /* 0x004fe40008011606 */
[----:B------:R-:W-:Y:S02]  /*79b0*/  SEL R12, R12, 0x80000000, P0 ;  /* 0x800000000c0c7807 */ /* 0x000fe40000000000 */
[----:B------:R-:W-:-:S05]  /*79c0*/  LOP3.LUT R6, R7, R22, RZ, 0x30, !PT ;  /* 0x0000001607067212 */ /* 0x000fca00078e30ff */
[----:B------:R-:W-:Y:S02]  /*79d0*/  IMAD R8, R6, 0x4, R45 ;  /* 0x0000000406087824 */ /* 0x000fe400078e022d */
[----:B------:R-:W0:Y:S03]  /*79e0*/  LDC.64 R6, c[0x0][0x3a0] ;  /* 0x0000e800ff067b82 */ /* 0x000e260000000a00 */
[----:B------:R-:W2:Y:S02]  /*79f0*/  LDS R9, [R8+0x7200] ;  /* 0x0072000008097984 */ /* 0x000ea40000000800 */
[----:B--2---:R-:W-:Y:S01]  /*7a00*/  IMAD.IADD R11, R4, 0x1, R9 ;  /* 0x00000001040b7824 */ /* 0x004fe200078e0209 */
[----:B------:R-:W-:-:S03]  /*7a10*/  LOP3.LUT R9, R12, R5, RZ, 0x3c, !PT ;  /* 0x000000050c097212 */ /* 0x000fc600078e3cff */
[----:B0-----:R-:W-:-:S05]  /*7a20*/  IMAD.WIDE.U32 R4, R11, 0x4, R6 ;  /* 0x000000040b047825 */ /* 0x001fca00078e0006 */
[----:B------:R0:W-:Y:S02]  /*7a30*/  STG.E desc[UR6][R4.64], R9 ;  /* 0x0000000904007986 */ /* 0x0001e4000c101906 */
.L_x_304:
[----:B------:R-:W-:Y:S05]  /*7a40*/  BSYNC.RECONVERGENT B0 ;  /* 0x0000000000007941 */ /* 0x000fea0003800200 */
.L_x_303:
        /* <DEDUP_REMOVED lines=15> */
[----:B------:R-:W0:Y:S04]  /*7b40*/  LDC.64 R4, c[0x0][0x3a0] ;  /* 0x0000e800ff047b82 */ /* 0x000e280000000a00 */
[----:B------:R-:W2:Y:S02]  /*7b50*/  LDS R7, [R7+0x7200] ;  /* 0x0072000007077984 */ /* 0x000ea40000000800 */
[----:B--2---:R-:W-:-:S04]  /*7b60*/  IMAD.IADD R11, R0, 0x1, R7 ;  /* 0x00000001000b7824 */ /* 0x004fc800078e0207 */
[----:B0-----:R-:W-:-:S05]  /*7b70*/  IMAD.WIDE.U32 R4, R11, 0x4, R4 ;  /* 0x000000040b047825 */ /* 0x001fca00078e0004 */
[----:B------:R0:W-:Y:S02]  /*7b80*/  STG.E desc[UR6][R4.64], R9 ;  /* 0x0000000904007986 */ /* 0x0001e4000c101906 */
.L_x_306:
[----:B------:R-:W-:Y:S05]  /*7b90*/  BSYNC.RECONVERGENT B0 ;  /* 0x0000000000007941 */ /* 0x000fea0003800200 */
.L_x_305:
[-C--:B------:R-:W-:Y:S01]  /*7ba0*/  ISETP.GE.AND P5, PT, R14, R43.reuse, PT ;  /* 0x0000002b0e00720c */ /* 0x080fe20003fa6270 */
[C---:B------:R-:W-:Y:S01]  /*7bb0*/  VIADD R20, R3.reuse, 0xd80 ;  /* 0x00000d8003147836 */ /* 0x040fe20000000000 */
[C---:B------:R-:W-:Y:S01]  /*7bc0*/  LOP3.LUT R18, R3.reuse, 0xc00, RZ, 0xfc, !PT ;  /* 0x00000c0003127812 */ /* 0x040fe200078efcff */
[C---:B0-----:R-:W-:Y:S01]  /*7bd0*/  VIADD R4, R3.reuse, 0xf00 ;  /* 0x00000f0003047836 */ /* 0x041fe20000000000 */
[----:B------:R-:W-:Y:S01]  /*7be0*/  NOP ;  /* 0x0000000000007918 */ /* 0x000fe20000000000 */
[----:B------:R-:W-:Y:S01]  /*7bf0*/  VIADD R0, R3, 0x1080 ;  /* 0x0000108003007836 */ /* 0x000fe20000000000 */
[----:B------:R-:W-:Y:S01]  /*7c00*/  BSSY.RECONVERGENT B0, `(.L_x_307) ;  /* 0x0000017000007945 */ /* 0x000fe20003800200 */
[-C--:B------:R-:W-:Y:S02]  /*7c10*/  ISETP.GE.AND P4, PT, R16, R43.reuse, PT ;  /* 0x0000002b1000720c */ /* 0x080fe40003f86270 */
[-C--:B------:R-:W-:Y:S02]  /*7c20*/  ISETP.GE.AND P3, PT, R18, R43.reuse, PT ;  /* 0x0000002b1200720c */ /* 0x080fe40003f66270 */
[----:B------:R-:W-:-:S02]  /*7c30*/  ISETP.GE.AND P0, PT, R20, R43, PT ;  /* 0x0000002b1400720c */ /* 0x000fc40003f06270 */
[-C--:B------:R-:W-:Y:S02]  /*7c40*/  ISETP.GE.AND P1, PT, R4, R43.reuse, PT ;  /* 0x0000002b0400720c */ /* 0x080fe40003f26270 */
[----:B------:R-:W-:Y:S01]  /*7c50*/  ISETP.GE.AND P2, PT, R0, R43, PT ;  /* 0x0000002b0000720c */ /* 0x000fe20003f46270 */
[----:B------:R-:W-:-:S12]  /*7c60*/  @P5 BRA `(.L_x_308) ;  /* 0x0000000000405947 */ /* 0x000fd80003800000 */
[----:B--234-:R-:W0:Y:S01]  /*7c70*/  LDS R5, [R10+0x2400] ;  /* 0x002400000a057984 */ /* 0x01ce220000000800 */
        /* <DEDUP_REMOVED lines=15> */
.L_x_308:
[----:B------:R-:W-:Y:S05]  /*7d70*/  BSYNC.RECONVERGENT B0 ;  /* 0x0000000000007941 */ /* 0x000fea0003800200 */
.L_x_307:
[----:B------:R-:W-:Y:S01]  /*7d80*/  NOP ;  /* 0x0000000000007918 */ /* 0x000fe20000000000 */
[----:B------:R-:W-:Y:S04]  /*7d90*/  BSSY.RECONVERGENT B0, `(.L_x_309) ;  /* 0x0000012000007945 */ /* 0x000fe80003800200 */
        /* <DEDUP_REMOVED lines=17> */
.L_x_310:
[----:B------:R-:W-:Y:S05]  /*7eb0*/  BSYNC.RECONVERGENT B0 ;  /* 0x0000000000007941 */ /* 0x000fea0003800200 */
.L_x_309:
        /* <DEDUP_REMOVED lines=19> */
.L_x_312:
[----:B------:R-:W-:Y:S05]  /*7ff0*/  BSYNC.RECONVERGENT B0 ;  /* 0x0000000000007941 */ /* 0x000fea0003800200 */
.L_x_311:
        /* <DEDUP_REMOVED lines=19> */
.L_x_314:
[----:B------:R-:W-:Y:S05]  /*8130*/  BSYNC.RECONVERGENT B0 ;  /* 0x0000000000007941 */ /* 0x000fea0003800200 */
.L_x_313:
        /* <DEDUP_REMOVED lines=20> */
.L_x_316:
[----:B------:R-:W-:Y:S05]  /*8280*/  BSYNC.RECONVERGENT B0 ;  /* 0x0000000000007941 */ /* 0x000fea0003800200 */
.L_x_315:
        /* <DEDUP_REMOVED lines=20> */
.L_x_318:
[----:B------:R-:W-:Y:S05]  /*83d0*/  BSYNC.RECONVERGENT B0 ;  /* 0x0000000000007941 */ /* 0x000fea0003800200 */
.L_x_317:
[-C--:B------:R-:W-:Y:S01]  /*83e0*/  ISETP.GE.AND P5, PT, R14, R43.reuse, PT ;  /* 0x0000002b0e00720c */ /* 0x080fe20003fa6270 */
[C---:B------:R-:W-:Y:S01]  /*83f0*/  VIADD R18, R3.reuse, 0x1500 ;  /* 0x0000150003127836 */ /* 0x040fe20000000000 */
[C---:B0-----:R-:W-:Y:S01]  /*8400*/  LOP3.LUT R4, R3.reuse, 0x1800, RZ, 0xfc, !PT ;  /* 0x0000180003047812 */ /* 0x041fe200078efcff */
[C---:B------:R-:W-:Y:S01]  /*8410*/  VIADD R20, R3.reuse, 0x1680 ;  /* 0x0000168003147836 */ /* 0x040fe20000000000 */
        /* <DEDUP_REMOVED lines=25> */
.L_x_320:
[----:B------:R-:W-:Y:S05]  /*85b0*/  BSYNC.RECONVERGENT B0 ;  /* 0x0000000000007941 */ /* 0x000fea0003800200 */
.L_x_319:
        /* <DEDUP_REMOVED lines=19> */
.L_x_322:
[----:B------:R-:W-:Y:S05]  /*86f0*/  BSYNC.RECONVERGENT B0 ;  /* 0x0000000000007941 */ /* 0x000fea0003800200 */
.L_x_321:
        /* <DEDUP_REMOVED lines=19> */
.L_x_324:
[----:B------:R-:W-:Y:S05]  /*8830*/  BSYNC.RECONVERGENT B0 ;  /* 0x0000000000007941 */ /* 0x000fea0003800200 */
.L_x_323:
        /* <DEDUP_REMOVED lines=19> */
.L_x_326:
[----:B------:R-:W-:Y:S05]  /*8970*/  BSYNC.RECONVERGENT B0 ;  /* 0x0000000000007941 */ /* 0x000fea0003800200 */
.L_x_325:
        /* <DEDUP_REMOVED lines=19> */
.L_x_328:
[----:B------:R-:W-:Y:S05]  /*8ab0*/  BSYNC.RECONVERGENT B0 ;  /* 0x0000000000007941 */ /* 0x000fea0003800200 */
.L_x_327:
        /* <DEDUP_REMOVED lines=19> */
.L_x_330:
[----:B------:R-:W-:Y:S05]  /*8bf0*/  BSYNC.RECONVERGENT B0 ;  /* 0x0000000000007941 */ /* 0x000fea0003800200 */
.L_x_329:
[----:B------:R-:W-:Y:S01]  /*8c00*/  NOP ;  /* 0x0000000000007918 */ /* 0x000fe20000000000 */
[----:B-1----:R-:W1:Y:S01]  /*8c10*/  LDS R10, [R10+0x6c00] ;  /* 0x006c00000a0a7984 */ /* 0x002e620000000800 */
[----:B------:R-:W0:Y:S01]  /*8c20*/  LDCU UR4, c[0x0][0x3c4] ;  /* 0x00007880ff0477ac */ /* 0x000e220008000800 */
[----:B-1----:R-:W-:-:S04]  /*8c30*/  ISETP.NE.AND P0, PT, R10, 0x7fffffff, PT ;  /* 0x7fffffff0a00780c */ /* 0x002fc80003f05270 */
[----:B------:R-:W-:-:S04]  /*8c40*/  SEL R0, R10, 0x80000000, P0 ;  /* 0x800000000a007807 */ /* 0x000fc80000000000 */
[----:B0-234-:R-:W-:Y:S01]  /*8c50*/  SHF.R.U32.HI R5, RZ, UR4, R0 ;  /* 0x00000004ff057c19 */ /* 0x01dfe20008011600 */
[----:B------:R-:W-:-:S03]  /*8c60*/  VIADD R0, R3, 0x1b00 ;  /* 0x00001b0003007836 */ /* 0x000fc60000000000 */
[----:B------:R-:W-:Y:S02]  /*8c70*/  LOP3.LUT R22, R5, R22, RZ, 0x30, !PT ;  /* 0x0000001605167212 */ /* 0x000fe400078e30ff */
[----:B------:R-:W-:-:S03]  /*8c80*/  ISETP.GE.AND P1, PT, R0, R43, PT ;  /* 0x0000002b0000720c */ /* 0x000fc60003f26270 */
[----:B------:R-:W-:-:S05]  /*8c90*/  IMAD R22, R22, 0x4, R45 ;  /* 0x0000000416167824 */ /* 0x000fca00078e022d */
[----:B------:R-:W0:Y:S05]  /*8ca0*/  LDS R5, [R22+0x7200] ;  /* 0x0072000016057984 */ /* 0x000e2a0000000800 */
[----:B------:R-:W1:Y:S01]  /*8cb0*/  @!P1 LDC.64 R2, c[0x0][0x3a0] ;  /* 0x0000e800ff029b82 */ /* 0x000e620000000a00 */
[----:B------:R-:W-:Y:S01]  /*8cc0*/  @!P1 IMAD.MOV.U32 R7, RZ, RZ, -0x1 ;  /* 0xffffffffff079424 */ /* 0x000fe200078e00ff */
[----:B------:R-:W-:-:S04]  /*8cd0*/  @!P1 ISETP.GT.AND P0, PT, R10, -0x1, PT ;  /* 0xffffffff0a00980c */ /* 0x000fc80003f04270 */
[----:B------:R-:W-:-:S04]  /*8ce0*/  @!P1 SEL R7, R7, 0x80000000, P0 ;  /* 0x8000000007079807 */ /* 0x000fc80000000000 */
[----:B------:R-:W-:Y:S01]  /*8cf0*/  @!P1 LOP3.LUT R7, R7, R10, RZ, 0x3c, !PT ;  /* 0x0000000a07079212 */ /* 0x000fe200078e3cff */
[----:B0-----:R-:W-:-:S04]  /*8d00*/  IMAD.IADD R5, R0, 0x1, R5 ;  /* 0x0000000100057824 */ /* 0x001fc800078e0205 */
[----:B-1----:R-:W-:-:S05]  /*8d10*/  @!P1 IMAD.WIDE.U32 R2, R5, 0x4, R2 ;  /* 0x0000000405029825 */ /* 0x002fca00078e0002 */
[----:B------:R-:W-:Y:S01]  /*8d20*/  @!P1 STG.E desc[UR6][R2.64], R7 ;  /* 0x0000000702009986 */ /* 0x000fe2000c101906 */
[----:B------:R-:W-:Y:S01]  /*8d30*/  NOP ;  /* 0x0000000000007918 */ /* 0x000fe20000000000 */
[----:B------:R-:W-:Y:S05]  /*8d40*/  EXIT ;  /* 0x000000000000794d */ /* 0x000fea0003800000 */
.L_x_245:
[----:B------:R-:W-:Y:S02]  /*8d50*/  IMAD.MOV.U32 R76, RZ, RZ, R57 ;  /* 0x000000ffff4c7224 */ /* 0x000fe400078e0039 */
[----:B------:R-:W-:Y:S02]  /*8d60*/  IMAD.MOV.U32 R65, RZ, RZ, 0x1 ;  /* 0x00000001ff417424 */ /* 0x000fe400078e00ff */
[----:B------:R-:W-:Y:S02]  /*8d70*/  IMAD.MOV.U32 R67, RZ, RZ, RZ ;  /* 0x000000ffff437224 */ /* 0x000fe400078e00ff */
[----:B------:R-:W-:-:S07]  /*8d80*/  IMAD.MOV.U32 R63, RZ, RZ, -0x1 ;  /* 0xffffffffff3f7424 */ /* 0x000fce00078e00ff */
[----:B------:R-:W-:Y:S05]  /*8d90*/  WARPSYNC.COLLECTIVE R63, `(.L_x_331) ;  /* 0x000000003f087348 */ /* 0x000fea0003c00000 */
[----:B------:R0:W1:Y:S02]  /*8da0*/  SHFL.UP P0, R74, R76, R65, R67 ;  /* 0x040000414c4a7389 */ /* 0x0000640000000043 */
[----:B01----:R-:W-:Y:S05]  /*8db0*/  ENDCOLLECTIVE ;  /* 0x000000000000791b */ /* 0x003fea0003800000 */
.L_x_331:
[----:B------:R-:W-:Y:S02]  /*8dc0*/  IMAD.MOV.U32 R65, RZ, RZ, 0x2 ;  /* 0x00000002ff417424 */ /* 0x000fe400078e00ff */
[----:B------:R-:W-:-:S04]  /*8dd0*/  IMAD.MOV.U32 R70, RZ, RZ, R74 ;  /* 0x000000ffff467224 */ /* 0x000fc800078e004a */
[----:B------:R-:W-:-:S04]  /*8de0*/  @P0 IMAD.IADD R70, R57, 0x1, R70 ;  /* 0x0000000139460824 */ /* 0x000fc800078e0246 */
[----:B------:R-:W-:-:S07]  /*8df0*/  IMAD.MOV.U32 R76, RZ, RZ, R70 ;  /* 0x000000ffff4c7224 */ /* 0x000fce00078e0046 */
[----:B------:R-:W-:Y:S05]  /*8e00*/  WARPSYNC.COLLECTIVE R63, `(.L_x_332) ;  /* 0x000000003f087348 */ /* 0x000fea0003c00000 */
[----:B------:R0:W1:Y:S02]  /*8e10*/  SHFL.UP P0, R74, R76, R65, R67 ;  /* 0x040000414c4a7389 */ /* 0x0000640000000043 */
[----:B01----:R-:W-:Y:S05]  /*8e20*/  ENDCOLLECTIVE ;  /* 0x000000000000791b */ /* 0x003fea0003800000 */
.L_x_332:
[----:B------:R-:W-:Y:S02]  /*8e30*/  IMAD.MOV.U32 R65, RZ, RZ, 0x4 ;  /* 0x00000004ff417424 */ /* 0x000fe400078e00ff */
[----:B------:R-:W-:-:S04]  /*8e40*/  IMAD.MOV.U32 R59, RZ, RZ, R74 ;  /* 0x000000ffff3b7224 */ /* 0x000fc800078e004a */
[----:B------:R-:W-:-:S04]  /*8e50*/  @P0 IMAD.IADD R59, R70, 0x1, R59 ;  /* 0x00000001463b0824 */ /* 0x000fc800078e023b */
[----:B------:R-:W-:-:S07]  /*8e60*/  IMAD.MOV.U32 R76, RZ, RZ, R59 ;  /* 0x000000ffff4c7224 */ /* 0x000fce00078e003b */
[----:B------:R-:W-:Y:S05]  /*8e70*/  WARPSYNC.COLLECTIVE R63, `(.L_x_333) ;  /* 0x000000003f087348 */ /* 0x000fea0003c00000 */
[----:B------:R0:W1:Y:S02]  /*8e80*/  SHFL.UP P0, R74, R76, R65, R67 ;  /* 0x040000414c4a7389 */ /* 0x0000640000000043 */
[----:B01----:R-:W-:Y:S05]  /*8e90*/  ENDCOLLECTIVE ;  /* 0x000000000000791b */ /* 0x003fea0003800000 */
.L_x_333:
[----:B------:R-:W-:Y:S02]  /*8ea0*/  IMAD.MOV.U32 R65, RZ, RZ, 0x8 ;  /* 0x00000008ff417424 */ /* 0x000fe400078e00ff */
[----:B------:R-:W-:-:S04]  /*8eb0*/  IMAD.MOV.U32 R72, RZ, RZ, R74 ;  /* 0x000000ffff487224 */ /* 0x000fc800078e004a */
[----:B------:R-:W-:-:S04]  /*8ec0*/  @P0 IMAD.IADD R72, R59, 0x1, R72 ;  /* 0x000000013b480824 */ /* 0x000fc800078e0248 */
[----:B------:R-:W-:-:S07]  /*8ed0*/  IMAD.MOV.U32 R76, RZ, RZ, R72 ;  /* 0x000000ffff4c7224 */ /* 0x000fce00078e0048 */
[----:B------:R-:W-:Y:S05]  /*8ee0*/  WARPSYNC.COLLECTIVE R63, `(.L_x_334) ;  /* 0x000000003f087348 */ /* 0x000fea0003c00000 */
[----:B------:R0:W1:Y:S02]  /*8ef0*/  SHFL.UP P0, R74, R76, R65, R67 ;  /* 0x040000414c4a7389 */ /* 0x0000640000000043 */
[----:B01----:R-:W-:Y:S05]  /*8f00*/  ENDCOLLECTIVE ;  /* 0x000000000000791b */ /* 0x003fea0003800000 */
.L_x_334:
[----:B------:R-:W-:Y:S02]  /*8f10*/  IMAD.MOV.U32 R65, RZ, RZ, 0x10 ;  /* 0x00000010ff417424 */ /* 0x000fe400078e00ff */
[----:B------:R-:W-:-:S04]  /*8f20*/  IMAD.MOV.U32 R61, RZ, RZ, R74 ;  /* 0x000000ffff3d7224 */ /* 0x000fc800078e004a */
[----:B------:R-:W-:-:S04]  /*8f30*/  @P0 IMAD.IADD R61, R72, 0x1, R61 ;  /* 0x00000001483d0824 */ /* 0x000fc800078e023d */
[----:B------:R-:W-:-:S07]  /*8f40*/  IMAD.MOV.U32 R76, RZ, RZ, R61 ;  /* 0x000000ffff4c7224 */ /* 0x000fce00078e003d */
[----:B------:R-:W-:Y:S05]  /*8f50*/  WARPSYNC.COLLECTIVE R63, `(.L_x_335) ;  /* 0x000000003f087348 */ /* 0x000fea0003c00000 */
[----:B------:R0:W1:Y:S02]  /*8f60*/  SHFL.UP P0, R74, R76, R65, R67 ;  /* 0x040000414c4a7389 */ /* 0x0000640000000043 */
[----:B01----:R-:W-:Y:S05]  /*8f70*/  ENDCOLLECTIVE ;  /* 0x000000000000791b */ /* 0x003fea0003800000 */
.L_x_335:
[----:B------:R-:W-:Y:S05]  /*8f80*/  BRA `(.L_x_336) ;  /* 0xffffff9c00047947 */ /* 0x000fea000383ffff */
.L_x_337:
        /* <DEDUP_REMOVED lines=15> */
.L_x_585:


//--------------------- .text._ZN3cub18CUB_300001_SM_10006detail10radix_sort33DeviceRadixSortExclusiveSumKernelINS1_5radix10policy_hubIfNS0_8NullTypeEjE10Policy1000EjEEvPT0_ --------------------------
	.section	.text._ZN3cub18CUB_300001_SM_10006detail10radix_sort33DeviceRadixSortExclusiveSumKernelINS1_5radix10policy_hubIfNS0_8NullTypeEjE10Policy1000EjEEvPT0_,"ax",@progbits
	.align	128
        .global         _ZN3cub18CUB_300001_SM_10006detail10radix_sort33DeviceRadixSortExclusiveSumKernelINS1_5radix10policy_hubIfNS0_8NullTypeEjE10Policy1000EjEEvPT0_
        .type           _ZN3cub18CUB_300001_SM_10006detail10radix_sort33DeviceRadixSortExclusiveSumKernelINS1_5radix10policy_hubIfNS0_8NullTypeEjE10Policy1000EjEEvPT0_,@function
        .size           _ZN3cub18CUB_300001_SM_10006detail10radix_sort33DeviceRadixSortExclusiveSumKernelINS1_5radix10policy_hubIfNS0_8NullTypeEjE10Policy1000EjEEvPT0_,(.L_x_586 - _ZN3cub18CUB_300001_SM_10006detail10radix_sort33DeviceRadixSortExclusiveSumKernelINS1_5radix10policy_hubIfNS0_8NullTypeEjE10Policy1000EjEEvPT0_)
        .other          _ZN3cub18CUB_300001_SM_10006detail10radix_sort33DeviceRadixSortExclusiveSumKernelINS1_5radix10policy_hubIfNS0_8NullTypeEjE10Policy1000EjEEvPT0_,@"STO_CUDA_ENTRY STV_DEFAULT"
_ZN3cub18CUB_300001_SM_10006detail10radix_sort33DeviceRadixSortExclusiveSumKernelINS1_5radix10policy_hubIfNS0_8NullTypeEjE10Policy1000EjEEvPT0_:
.text._ZN3cub18CUB_300001_SM_10006detail10radix_sort33DeviceRadixSortExclusiveSumKernelINS1_5radix10policy_hubIfNS0_8NullTypeEjE10Policy1000EjEEvPT0_:
        /* <DEDUP_REMOVED lines=8> */
[----:B--2---:R-:W2:Y:S01]  /*0080*/  @!P1 LDG.E R7, desc[UR4][R2.64] ;  /* 0x0000000402079981 */ /* 0x004ea2000c1e1900 */
[----:B------:R-:W-:Y:S02]  /*0090*/  MOV R0, 0x400 ;  /* 0x0000040000007802 */ /* 0x000fe40000000f00 */
[C---:B------:R-:W-:Y:S01]  /*00a0*/  ISETP.GT.U32.AND P0, PT, R4.reuse, 0x1f, PT ;  /* 0x0000001f0400780c */ /* 0x040fe20003f04070 */
[----:B------:R-:W0:Y:S02]  /*00b0*/  S2R R5, SR_CgaCtaId ;  /* 0x0000000000057919 */ /* 0x000e240000008800 */
[----:B0-----:R-:W-:Y:S02]  /*00c0*/  LEA R5, R5, R0, 0x18 ;  /* 0x0000000005057211 */ /* 0x001fe400078ec0ff */
[----:B------:R-:W-:-:S05]  /*00d0*/  LEA.HI R0, R4, R4, RZ, 0x1d ;  /* 0x0000000404007211 */ /* 0x000fca00078fe8ff */
[----:B------:R-:W-:-:S05]  /*00e0*/  IMAD R0, R0, 0x4, R5 ;  /* 0x0000000400007824 */ /* 0x000fca00078e0205 */
[----:B--2---:R0:W-:Y:S01]  /*00f0*/  STS [R0+0x10], R7 ;  /* 0x0000100700007388 */ /* 0x0041e20000000800 */
[----:B------:R-:W-:Y:S06]  /*0100*/  BAR.SYNC.DEFER_BLOCKING 0x0 ;  /* 0x0000000000007b1d */ /* 0x000fec0000010000 */
[----:B------:R-:W-:Y:S05]  /*0110*/  @P0 BRA `(.L_x_338) ;  /* 0x0000000000a40947 */ /* 0x000fea0003800000 */
[----:B------:R-:W-:Y:S01]  /*0120*/  IMAD R4, R4, 0x24, R5 ;  /* 0x0000002404047824 */ /* 0x000fe200078e0205 */
[----:B------:R-:W-:-:S04]  /*0130*/  UMOV UR6, 0xffffffff ;  /* 0xffffffff00067882 */ /* 0x000fc80000000000 */
[----:B------:R-:W-:Y:S04]  /*0140*/  LDS R9, [R4+0x10] ;  /* 0x0000100004097984 */ /* 0x000fe80000000800 */
[----:B------:R-:W-:Y:S04]  /*0150*/  LDS R10, [R4+0x14] ;  /* 0x00001400040a7984 */ /* 0x000fe80000000800 */
[----:B------:R-:W1:Y:S04]  /*0160*/  LDS R11, [R4+0x18] ;  /* 0x00001800040b7984 */ /* 0x000e680000000800 */
[----:B------:R-:W-:Y:S04]  /*0170*/  LDS R8, [R4+0x1c] ;  /* 0x00001c0004087984 */ /* 0x000fe80000000800 */
[----:B0-----:R-:W0:Y:S04]  /*0180*/  LDS R7, [R4+0x20] ;  /* 0x0000200004077984 */ /* 0x001e280000000800 */
[----:B------:R-:W-:Y:S04]  /*0190*/  LDS R6, [R4+0x24] ;  /* 0x0000240004067984 */ /* 0x000fe80000000800 */
[----:B------:R-:W2:Y:S04]  /*01a0*/  LDS R5, [R4+0x28] ;  /* 0x0000280004057984 */ /* 0x000ea80000000800 */
[----:B------:R-:W3:Y:S01]  /*01b0*/  LDS R12, [R4+0x2c] ;  /* 0x00002c00040c7984 */ /* 0x000ee20000000800 */
[----:B-1----:R-:W-:-:S04]  /*01c0*/  IADD3 R13, PT, PT, R11, R10, R9 ;  /* 0x0000000a0b0d7210 */ /* 0x002fc80007ffe009 */
[----:B0-----:R-:W-:-:S04]  /*01d0*/  IADD3 R13, PT, PT, R7, R13, R8 ;  /* 0x0000000d070d7210 */ /* 0x001fc80007ffe008 */
[----:B--2---:R-:W-:-:S04]  /*01e0*/  IADD3 R13, PT, PT, R5, R13, R6 ;  /* 0x0000000d050d7210 */ /* 0x004fc80007ffe006 */
[----:B---3--:R-:W-:Y:S01]  /*01f0*/  IADD3 R12, PT, PT, R12, R13, RZ ;  /* 0x0000000d0c0c7210 */ /* 0x008fe20007ffe0ff */
[----:B------:R-:W-:Y:S06]  /*0200*/  BRA.DIV UR6, `(.L_x_339) ;  /* 0x0000000206807947 */ /* 0x000fec000b800000 */
[----:B------:R-:W0:Y:S02]  /*0210*/  SHFL.UP P0, R13, R12, 0x1, RZ ;  /* 0x042000000c0d7989 */ /* 0x000e2400000000ff */
[----:B0-----:R-:W-:-:S05]  /*0220*/  @P0 IMAD.IADD R13, R12, 0x1, R13 ;  /* 0x000000010c0d0824 */ /* 0x001fca00078e020d */
[----:B------:R-:W0:Y:S02]  /*0230*/  SHFL.UP P0, R14, R13, 0x2, RZ ;  /* 0x044000000d0e7989 */ /* 0x000e2400000000ff */
[----:B0-----:R-:W-:-:S05]  /*0240*/  @P0 IMAD.IADD R14, R13, 0x1, R14 ;  /* 0x000000010d0e0824 */ /* 0x001fca00078e020e */
[----:B------:R-:W0:Y:S02]  /*0250*/  SHFL.UP P0, R15, R14, 0x4, RZ ;  /* 0x048000000e0f7989 */ /* 0x000e2400000000ff */
[----:B0-----:R-:W-:-:S05]  /*0260*/  @P0 IADD3 R15, PT, PT, R14, R15, RZ ;  /* 0x0000000f0e0f0210 */ /* 0x001fca0007ffe0ff */
[----:B------:R-:W0:Y:S02]  /*0270*/  SHFL.UP P0, R16, R15, 0x8, RZ ;  /* 0x050000000f107989 */ /* 0x000e2400000000ff */
[----:B0-----:R-:W-:-:S05]  /*0280*/  @P0 IMAD.IADD R16, R15, 0x1, R16 ;  /* 0x000000010f100824 */ /* 0x001fca00078e0210 */
[----:B------:R0:W1:Y:S02]  /*0290*/  SHFL.UP P0, R17, R16, 0x10, RZ ;  /* 0x0600000010117989 */ /* 0x00006400000000ff */
.L_x_345:
[----:B-1----:R-:W-:-:S05]  /*02a0*/  @P0 IMAD.IADD R17, R16, 0x1, R17 ;  /* 0x0000000110110824 */ /* 0x002fca00078e0211 */
[----:B------:R-:W-:-:S05]  /*02b0*/  IADD3 R12, PT, PT, -R12, R17, RZ ;  /* 0x000000110c0c7210 */ /* 0x000fca0007ffe1ff */
[----:B------:R-:W-:Y:S01]  /*02c0*/  IMAD.IADD R9, R9, 0x1, R12 ;  /* 0x0000000109097824 */ /* 0x000fe200078e020c */
[----:B------:R1:W-:Y:S03]  /*02d0*/  STS [R4+0x10], R12 ;  /* 0x0000100c04007388 */ /* 0x0003e60000000800 */
[----:B------:R-:W-:Y:S01]  /*02e0*/  IMAD.IADD R10, R10, 0x1, R9 ;  /* 0x000000010a0a7824 */ /* 0x000fe200078e0209 */
[----:B------:R1:W-:Y:S04]  /*02f0*/  STS [R4+0x14], R9 ;  /* 0x0000140904007388 */ /* 0x0003e80000000800 */
[----:B------:R-:W-:Y:S01]  /*0300*/  IADD3 R11, PT, PT, R11, R10, RZ ;  /* 0x0000000a0b0b7210 */ /* 0x000fe20007ffe0ff */
[----:B------:R1:W-:Y:S04]  /*0310*/  STS [R4+0x18], R10 ;  /* 0x0000180a04007388 */ /* 0x0003e80000000800 */
        /* <DEDUP_REMOVED lines=8> */
[----:B------:R1:W-:Y:S02]  /*03a0*/  STS [R4+0x2c], R5 ;  /* 0x00002c0504007388 */ /* 0x0003e40000000800 */
.L_x_338:
[----:B------:R-:W-:Y:S05]  /*03b0*/  WARPSYNC.ALL ;  /* 0x0000000000007948 */ /* 0x000fea0003800000 */
[----:B------:R-:W-:Y:S06]  /*03c0*/  BAR.SYNC.DEFER_BLOCKING 0x0 ;  /* 0x0000000000007b1d */ /* 0x000fec0000010000 */
[----:B------:R-:W-:Y:S05]  /*03d0*/  @P1 EXIT ;  /* 0x000000000000194d */ /* 0x000fea0003800000 */
[----:B-1----:R-:W1:Y:S04]  /*03e0*/  LDS R5, [R0+0x10] ;  /* 0x0000100000057984 */ /* 0x002e680000000800 */
[----:B-1----:R-:W-:Y:S01]  /*03f0*/  STG.E desc[UR4][R2.64], R5 ;  /* 0x0000000502007986 */ /* 0x002fe2000c101904 */
[----:B------:R-:W-:Y:S05]  /*0400*/  EXIT ;  /* 0x000000000000794d */ /* 0x000fea0003800000 */
.L_x_339:
[----:B------:R-:W-:Y:S02]  /*0410*/  HFMA2 R20, -RZ, RZ, 0, 5.9604644775390625e-08 ;  /* 0x00000001ff147431 */ /* 0x000fe400000001ff */
[----:B------:R-:W-:Y:S01]  /*0420*/  IMAD.MOV.U32 R19, RZ, RZ, R12 ;  /* 0x000000ffff137224 */ /* 0x000fe200078e000c */
[----:B------:R-:W-:Y:S01]  /*0430*/  MOV R18, 0xffffffff ;  /* 0xffffffff00127802 */ /* 0x000fe20000000f00 */
[----:B------:R-:W-:-:S07]  /*0440*/  IMAD.MOV.U32 R21, RZ, RZ, RZ ;  /* 0x000000ffff157224 */ /* 0x000fce00078e00ff */
[----:B------:R-:W-:Y:S05]  /*0450*/  WARPSYNC.COLLECTIVE R18, `(.L_x_340) ;  /* 0x0000000012087348 */ /* 0x000fea0003c00000 */
[----:B------:R0:W1:Y:S02]  /*0460*/  SHFL.UP P0, R17, R19, R20, R21 ;  /* 0x0400001413117389 */ /* 0x0000640000000015 */
[----:B01----:R-:W-:Y:S05]  /*0470*/  ENDCOLLECTIVE ;  /* 0x000000000000791b */ /* 0x003fea0003800000 */
.L_x_340:
[----:B------:R-:W-:Y:S02]  /*0480*/  HFMA2 R20, -RZ, RZ, 0, 1.1920928955078125e-07 ;  /* 0x00000002ff147431 */ /* 0x000fe400000001ff */
[----:B------:R-:W-:-:S05]  /*0490*/  IMAD.MOV.U32 R13, RZ, RZ, R17 ;  /* 0x000000ffff0d7224 */ /* 0x000fca00078e0011 */
[----:B------:R-:W-:-:S05]  /*04a0*/  @P0 IADD3 R13, PT, PT, R12, R13, RZ ;  /* 0x0000000d0c0d0210 */ /* 0x000fca0007ffe0ff */
[----:B------:R-:W-:-:S07]  /*04b0*/  IMAD.MOV.U32 R19, RZ, RZ, R13 ;  /* 0x000000ffff137224 */ /* 0x000fce00078e000d */
[----:B------:R-:W-:Y:S05]  /*04c0*/  WARPSYNC.COLLECTIVE R18, `(.L_x_341) ;  /* 0x0000000012087348 */ /* 0x000fea0003c00000 */
[----:B------:R0:W1:Y:S02]  /*04d0*/  SHFL.UP P0, R17, R19, R20, R21 ;  /* 0x0400001413117389 */ /* 0x0000640000000015 */
[----:B01----:R-:W-:Y:S05]  /*04e0*/  ENDCOLLECTIVE ;  /* 0x000000000000791b */ /* 0x003fea0003800000 */
.L_x_341:
[----:B------:R-:W-:Y:S01]  /*04f0*/  MOV R20, 0x4 ;  /* 0x0000000400147802 */ /* 0x000fe20000000f00 */
[----:B------:R-:W-:-:S05]  /*0500*/  IMAD.MOV.U32 R14, RZ, RZ, R17 ;  /* 0x000000ffff0e7224 */ /* 0x000fca00078e0011 */
[----:B------:R-:W-:-:S05]  /*0510*/  @P0 IADD3 R14, PT, PT, R13, R14, RZ ;  /* 0x0000000e0d0e0210 */ /* 0x000fca0007ffe0ff */
[----:B------:R-:W-:-:S07]  /*0520*/  IMAD.MOV.U32 R19, RZ, RZ, R14 ;  /* 0x000000ffff137224 */ /* 0x000fce00078e000e */
[----:B------:R-:W-:Y:S05]  /*0530*/  WARPSYNC.COLLECTIVE R18, `(.L_x_342) ;  /* 0x0000000012087348 */ /* 0x000fea0003c00000 */
[----:B------:R0:W1:Y:S02]  /*0540*/  SHFL.UP P0, R17, R19, R20, R21 ;  /* 0x0400001413117389 */ /* 0x0000640000000015 */
[----:B01----:R-:W-:Y:S05]  /*0550*/  ENDCOLLECTIVE ;  /* 0x000000000000791b */ /* 0x003fea0003800000 */
.L_x_342:
[----:B------:R-:W-:Y:S02]  /*0560*/  HFMA2 R20, -RZ, RZ, 0, 4.76837158203125e-07 ;  /* 0x00000008ff147431 */ /* 0x000fe400000001ff */
[----:B------:R-:W-:-:S05]  /*0570*/  IMAD.MOV.U32 R15, RZ, RZ, R17 ;  /* 0x000000ffff0f7224 */ /* 0x000fca00078e0011 */
[----:B------:R-:W-:-:S05]  /*0580*/  @P0 IADD3 R15, PT, PT, R14, R15, RZ ;  /* 0x0000000f0e0f0210 */ /* 0x000fca0007ffe0ff */
[----:B------:R-:W-:-:S07]  /*0590*/  IMAD.MOV.U32 R19, RZ, RZ, R15 ;  /* 0x000000ffff137224 */ /* 0x000fce00078e000f */
[----:B------:R-:W-:Y:S05]  /*05a0*/  WARPSYNC.COLLECTIVE R18, `(.L_x_343) ;  /* 0x0000000012087348 */ /* 0x000fea0003c00000 */
[----:B------:R0:W1:Y:S02]  /*05b0*/  SHFL.UP P0, R17, R19, R20, R21 ;  /* 0x0400001413117389 */ /* 0x0000640000000015 */
[----:B01----:R-:W-:Y:S05]  /*05c0*/  ENDCOLLECTIVE ;  /* 0x000000000000791b */ /* 0x003fea0003800000 */
.L_x_343:
[----:B------:R-:W-:Y:S01]  /*05d0*/  MOV R20, 0x10 ;  /* 0x0000001000147802 */ /* 0x000fe20000000f00 */
[----:B------:R-:W-:-:S05]  /*05e0*/  IMAD.MOV.U32 R16, RZ, RZ, R17 ;  /* 0x000000ffff107224 */ /* 0x000fca00078e0011 */
[----:B------:R-:W-:-:S05]  /*05f0*/  @P0 IADD3 R16, PT, PT, R15, R16, RZ ;  /* 0x000000100f100210 */ /* 0x000fca0007ffe0ff */
[----:B------:R-:W-:-:S07]  /*0600*/  IMAD.MOV.U32 R19, RZ, RZ, R16 ;  /* 0x000000ffff137224 */ /* 0x000fce00078e0010 */
[----:B------:R-:W-:Y:S05]  /*0610*/  WARPSYNC.COLLECTIVE R18, `(.L_x_344) ;  /* 0x0000000012087348 */ /* 0x000fea0003c00000 */
[----:B------:R0:W1:Y:S02]  /*0620*/  SHFL.UP P0, R17, R19, R20, R21 ;  /* 0x0400001413117389 */ /* 0x0000640000000015 */
[----:B01----:R-:W-:Y:S05]  /*0630*/  ENDCOLLECTIVE ;  /* 0x000000000000791b */ /* 0x003fea0003800000 */
.L_x_344:
[----:B------:R-:W-:Y:S05]  /*0640*/  BRA `(.L_x_345) ;  /* 0xfffffffc00147947 */ /* 0x000fea000383ffff */
.L_x_346:
        /* <DEDUP_REMOVED lines=11> */
.L_x_586:


//--------------------- .text._ZN3cub18CUB_300001_SM_10006detail10radix_sort30DeviceRadixSortHistogramKernelINS1_5radix10policy_hubIfNS0_8NullTypeEjE10Policy1000ELNS0_9SortOrderE0EfjNS1_21identity_decomposer_tEEEvPT2_PKT1_SB_iiT3_ --------------------------
	.section	.text._ZN3cub18CUB_300001_SM_10006detail10radix_sort30DeviceRadixSortHistogramKernelINS1_5radix10policy_hubIfNS0_8NullTypeEjE10Policy1000ELNS0_9SortOrderE0EfjNS1_21identity_decomposer_tEEEvPT2_PKT1_SB_iiT3_,"ax",@progbits
	.align	128
        .global         _ZN3cub18CUB_300001_SM_10006detail10radix_sort30DeviceRadixSortHistogramKernelINS1_5radix10policy_hubIfNS0_8NullTypeEjE10Policy1000ELNS0_9SortOrderE0EfjNS1_21identity_decomposer_tEEEvPT2_PKT1_SB_iiT3_
        .type           _ZN3cub18CUB_300001_SM_10006detail10radix_sort30DeviceRadixSortHistogramKernelINS1_5radix10policy_hubIfNS0_8NullTypeEjE10Policy1000ELNS0_9SortOrderE0EfjNS1_21identity_decomposer_tEEEvPT2_PKT1_SB_iiT3_,@function
        .size           _ZN3cub18CUB_300001_SM_10006detail10radix_sort30DeviceRadixSortHistogramKernelINS1_5radix10policy_hubIfNS0_8NullTypeEjE10Policy1000ELNS0_9SortOrderE0EfjNS1_21identity_decomposer_tEEEvPT2_PKT1_SB_iiT3_,(.L_x_587 - _ZN3cub18CUB_300001_SM_10006detail10radix_sort30DeviceRadixSortHistogramKernelINS1_5radix10policy_hubIfNS0_8NullTypeEjE10Policy1000ELNS0_9SortOrderE0EfjNS1_21identity_decomposer_tEEEvPT2_PKT1_SB_iiT3_)
        .other          _ZN3cub18CUB_300001_SM_10006detail10radix_sort30DeviceRadixSortHistogramKernelINS1_5radix10policy_hubIfNS0_8NullTypeEjE10Policy1000ELNS0_9SortOrderE0EfjNS1_21identity_decomposer_tEEEvPT2_PKT1_SB_iiT3_,@"STO_CUDA_ENTRY STV_DEFAULT"
_ZN3cub18CUB_300001_SM_10006detail10radix_sort30DeviceRadixSortHistogramKernelINS1_5radix10policy_hubIfNS0_8NullTypeEjE10Policy1000ELNS0_9SortOrderE0EfjNS1_21identity_decomposer_tEEEvPT2_PKT1_SB_iiT3_:
.text._ZN3cub18CUB_300001_SM_10006detail10radix_sort30DeviceRadixSortHistogramKernelINS1_5radix10policy_hubIfNS0_8NullTypeEjE10Policy1000ELNS0_9SortOrderE0EfjNS1_21identity_decomposer_tEEEvPT2_PKT1_SB_iiT3_:
[----:B------:R-:W-:Y:S01]  /*0000*/  LDC R1, c[0x0][0x37c] ;  /* 0x0000df00ff017b82 */ /* 0x000fe20000000800 */
[----:B------:R-:W0:Y:S02]  /*0010*/  LDCU UR4, c[0x0][0x390] ;  /* 0x00007200ff0477ac */ /* 0x000e240008000800 */
[----:B0-----:R-:W-:-:S13]  /*0020*/  ISETP.NE.AND P0, PT, RZ, UR4, PT ;  /* 0x00000004ff007c0c */ /* 0x001fda000bf05270 */
[----:B------:R-:W-:Y:S05]  /*0030*/  @!P0 EXIT ;  /* 0x000000000000894d */ /* 0x000fea0003800000 */
[----:B------:R-:W0:Y:S01]  /*0040*/  LDCU UR4, c[0x0][0x398] ;  /* 0x00007300ff0477ac */ /* 0x000e220008000800 */
[----:B------:R-:W1:Y:S01]  /*0050*/  S2R R0, SR_TID.X ;  /* 0x0000000000007919 */ /* 0x000e620000002100 */
[----:B------:R-:W2:Y:S01]  /*0060*/  S2UR UR6, SR_CTAID.X ;  /* 0x00000000000679c3 */ /* 0x000ea20000002500 */
[----:B------:R-:W0:Y:S01]  /*0070*/  LDCU UR5, c[0x0][0x394] ;  /* 0x00007280ff0577ac */ /* 0x000e220008000800 */
[----:B------:R-:W3:Y:S01]  /*0080*/  LDCU.64 UR16, c[0x0][0x358] ;  /* 0x00006b00ff1077ac */ /* 0x000ee20008000a00 */
[----:B------:R-:W4:Y:S01]  /*0090*/  LDCU UR15, c[0x0][0x370] ;  /* 0x00006e00ff0f77ac */ /* 0x000f220008000800 */
[----:B0-----:R-:W-:-:S04]  /*00a0*/  UIADD3 UR4, UPT, UPT, UR4, 0x7, -UR5 ;  /* 0x0000000704047890 */ /* 0x001fc8000fffe805 */
[----:B------:R-:W-:Y:S02]  /*00b0*/  UISETP.GE.AND UP0, UPT, UR4, 0x8, UPT ;  /* 0x000000080400788c */ /* 0x000fe4000bf06270 */
[----:B------:R-:W-:Y:S02]  /*00c0*/  USHF.R.S32.HI UR5, URZ, 0x1f, UR4 ;  /* 0x0000001fff057899 */ /* 0x000fe40008011404 */
[----:B--2---:R-:W-:Y:S02]  /*00d0*/  USHF.L.U32 UR6, UR6, 0xb, URZ ;  /* 0x0000000b06067899 */ /* 0x004fe400080006ff */
[----:B------:R-:W-:Y:S01]  /*00e0*/  PLOP3.LUT P0, PT, PT, PT, UP0, 0x80, 0x8 ;  /* 0x000000000008781c */ /* 0x000fe20003f0f008 */
[----:B------:R-:W-:Y:S01]  /*00f0*/  ULEA.HI UR5, UR5, UR4, URZ, 0x3 ;  /* 0x0000000405057291 */ /* 0x000fe2000f8f18ff */
[C---:B-1----:R-:W-:Y:S02]  /*0100*/  VIADD R20, R0.reuse, 0x300 ;  /* 0x0000030000147836 */ /* 0x042fe40000000000 */
[C---:B------:R-:W-:Y:S01]  /*0110*/  ISETP.GT.U32.OR P0, PT, R0.reuse, 0xff, !P0 ;  /* 0x000000ff0000780c */ /* 0x040fe20004704470 */
[----:B------:R-:W-:Y:S01]  /*0120*/  USHF.R.S32.HI UR5, URZ, 0x3, UR5 ;  /* 0x00000003ff057899 */ /* 0x000fe20008011405 */
[C---:B------:R-:W-:Y:S01]  /*0130*/  VIADD R21, R0.reuse, 0x500 ;  /* 0x0000050000157836 */ /* 0x040fe20000000000 */
[----:B------:R-:W-:Y:S01]  /*0140*/  UMOV UR4, URZ ;  /* 0x000000ff00047c82 */ /* 0x000fe20008000000 */
[----:B------:R-:W-:Y:S01]  /*0150*/  P2R R23, PR, RZ, 0x1 ;  /* 0x00000001ff177803 */ /* 0x000fe20000000000 */
[----:B------:R-:W-:Y:S01]  /*0160*/  VIADD R22, R0, 0x780 ;  /* 0x0000078000167836 */ /* 0x000fe20000000000 */
[----:B------:R-:W-:-:S02]  /*0170*/  UIADD3 UR11, UPT, UPT, UR5, -0x1, URZ ;  /* 0xffffffff050b7890 */ /* 0x000fc4000fffe0ff */
[----:B------:R-:W-:Y:S02]  /*0180*/  ULOP3.LUT UR12, UR5, 0x7, URZ, 0xc0, !UPT ;  /* 0x00000007050c7892 */ /* 0x000fe4000f8ec0ff */
[----:B---34-:R-:W-:-:S12]  /*0190*/  ULOP3.LUT UR7, UR5, 0x3, URZ, 0xc0, !UPT ;  /* 0x0000000305077892 */ /* 0x018fd8000f8ec0ff */
.L_x_430:
[----:B------:R-:W-:Y:S01]  /*01a0*/  ISETP.NE.AND P0, PT, R23, RZ, PT ;  /* 0x000000ff1700720c */ /* 0x000fe20003f05270 */
[----:B------:R-:W-:-:S12]  /*01b0*/  BSSY.RECONVERGENT B0, `(.L_x_347) ;  /* 0x0000087000007945 */ /* 0x000fd80003800200 */
[----:B0-2345:R-:W-:Y:S05]  /*01c0*/  @P0 BRA `(.L_x_348) ;  /* 0x0000000800140947 */ /* 0x03dfea0003800000 */
[----:B------:R-:W0:Y:S01]  /*01d0*/  LDC R2, c[0x0][0x398] ;  /* 0x0000e600ff027b82 */ /* 0x000e220000000800 */
[----:B------:R-:W-:Y:S01]  /*01e0*/  IMAD.U32 R4, RZ, RZ, UR11 ;  /* 0x0000000bff047e24 */ /* 0x000fe2000f8e00ff */
[----:B------:R-:W-:-:S04]  /*01f0*/  UMOV UR5, 0x400 ;  /* 0x0000040000057882 */ /* 0x000fc80000000000 */
[----:B------:R-:W-:Y:S02]  /*0200*/  ISETP.GE.U32.AND P0, PT, R4, 0xf, PT ;  /* 0x0000000f0400780c */ /* 0x000fe40003f06070 */
[----:B------:R-:W0:Y:S08]  /*0210*/  LDC R3, c[0x0][0x394] ;  /* 0x0000e500ff037b82 */ /* 0x000e300000000800 */
[----:B------:R-:W1:Y:S01]  /*0220*/  S2UR UR8, SR_CgaCtaId ;  /* 0x00000000000879c3 */ /* 0x000e620000008800 */
[----:B0-----:R-:W-:-:S04]  /*0230*/  IADD3 R2, PT, PT, R2, 0x7, -R3 ;  /* 0x0000000702027810 */ /* 0x001fc80007ffe803 */
[----:B------:R-:W-:Y:S01]  /*0240*/  SHF.R.S32.HI R3, RZ, 0x1f, R2 ;  /* 0x0000001fff037819 */ /* 0x000fe20000011402 */
[----:B-1----:R-:W-:-:S03]  /*0250*/  ULEA UR5, UR8, UR5, 0x18 ;  /* 0x0000000508057291 */ /* 0x002fc6000f8ec0ff */
[----:B------:R-:W-:Y:S01]  /*0260*/  LEA.HI R3, R3, R2, RZ, 0x3 ;  /* 0x0000000203037211 */ /* 0x000fe200078f18ff */
[----:B------:R-:W-:-:S03]  /*0270*/  IMAD.MOV.U32 R2, RZ, RZ, RZ ;  /* 0x000000ffff027224 */ /* 0x000fc600078e00ff */
[----:B------:R-:W-:Y:S02]  /*0280*/  SHF.R.S32.HI R4, RZ, 0x3, R3 ;  /* 0x00000003ff047819 */ /* 0x000fe40000011403 */
[----:B------:R-:W-:Y:S02]  /*0290*/  LEA R7, R0, UR5, 0x2 ;  /* 0x0000000500077c11 */ /* 0x000fe4000f8e10ff */
[----:B------:R-:W-:Y:S01]  /*02a0*/  LOP3.LUT R5, R4, 0xffffff0, RZ, 0xc0, !PT ;  /* 0x0ffffff004057812 */ /* 0x000fe200078ec0ff */
[----:B------:R-:W-:Y:S06]  /*02b0*/  @!P0 BRA `(.L_x_349) ;  /* 0x00000000005c8947 */ /* 0x000fec0003800000 */
[----:B------:R-:W-:Y:S02]  /*02c0*/  IMAD.MOV R3, RZ, RZ, -R5 ;  /* 0x000000ffff037224 */ /* 0x000fe400078e0a05 */
[----:B------:R-:W-:-:S07]  /*02d0*/  VIADD R2, R7, 0x2000 ;  /* 0x0000200007027836 */ /* 0x000fce0000000000 */
.L_x_350:
[----:B------:R-:W-:Y:S01]  /*02e0*/  VIADD R3, R3, 0x10 ;  /* 0x0000001003037836 */ /* 0x000fe20000000000 */
[----:B------:R-:W-:Y:S04]  /*02f0*/  STS [R2+-0x2000], RZ ;  /* 0xffe000ff02007388 */ /* 0x000fe80000000800 */
        /* <DEDUP_REMOVED lines=18> */
[----:B------:R-:W-:-:S07]  /*0420*/  IMAD.MOV.U32 R2, RZ, RZ, R5 ;  /* 0x000000ffff027224 */ /* 0x000fce00078e0005 */
.L_x_349:
[----:B------:R-:W-:Y:S01]  /*0430*/  LOP3.LUT R4, R4, 0xf, RZ, 0xc0, !PT ;  /* 0x0000000f04047812 */ /* 0x000fe200078ec0ff */
[----:B------:R-:W-:-:S03]  /*0440*/  IMAD.U32 R3, RZ, RZ, UR12 ;  /* 0x0000000cff037e24 */ /* 0x000fc6000f8e00ff */
[C---:B------:R-:W-:Y:S01]  /*0450*/  ISETP.NE.AND P1, PT, R4.reuse, RZ, PT ;  /* 0x000000ff0400720c */ /* 0x040fe20003f25270 */
[----:B------:R-:W-:Y:S02]  /*0460*/  VIADD R6, R4, 0xffffffff ;  /* 0xffffffff04067836 */ /* 0x000fe40000000000 */
[----:B------:R-:W-:-:S10]  /*0470*/  VIADD R4, R3, 0xffffffff ;  /* 0xffffffff03047836 */ /* 0x000fd40000000000 */
        /* <DEDUP_REMOVED lines=14> */
.L_x_352:
        /* <DEDUP_REMOVED lines=18> */
.L_x_351:
[----:B------:R-:W-:-:S13]  /*0680*/  ISETP.GT.U32.AND P2, PT, R0, 0x7f, PT ;  /* 0x0000007f0000780c */ /* 0x000fda0003f44070 */
[----:B------:R-:W-:Y:S05]  /*0690*/  @P2 BRA `(.L_x_348) ;  /* 0x0000000000e02947 */ /* 0x000fea0003800000 */
[----:B--23--:R-:W-:Y:S01]  /*06a0*/  IMAD.MOV.U32 R2, RZ, RZ, RZ ;  /* 0x000000ffff027224 */ /* 0x00cfe200078e00ff */
[----:B------:R-:W-:Y:S06]  /*06b0*/  @!P0 BRA `(.L_x_353) ;  /* 0x0000000000588947 */ /* 0x000fec0003800000 */
[----:B------:R-:W-:-:S07]  /*06c0*/  IMAD.MOV.U32 R2, RZ, RZ, RZ ;  /* 0x000000ffff027224 */ /* 0x000fce00078e00ff */
.L_x_354:
[C---:B012---:R-:W-:Y:S02]  /*06d0*/  IMAD R3, R2.reuse, 0x400, R7 ;  /* 0x0000040002037824 */ /* 0x047fe400078e0207 */
[----:B------:R-:W-:-:S03]  /*06e0*/  VIADD R2, R2, 0x10 ;  /* 0x0000001002027836 */ /* 0x000fc60000000000 */
[----:B------:R2:W-:Y:S02]  /*06f0*/  STS [R3+0x200], RZ ;  /* 0x000200ff03007388 */ /* 0x0005e40000000800 */
[----:B------:R-:W-:Y:S02]  /*0700*/  ISETP.NE.AND P0, PT, R2, R5, PT ;  /* 0x000000050200720c */ /* 0x000fe40003f05270 */
        /* <DEDUP_REMOVED lines=16> */
[----:B------:R-:W-:-:S07]  /*0810*/  IMAD.MOV.U32 R2, RZ, RZ, R5 ;  /* 0x000000ffff027224 */ /* 0x000fce00078e0005 */
.L_x_353:
[----:B------:R-:W-:Y:S05]  /*0820*/  @!P1 BRA `(.L_x_348) ;  /* 0x00000000007c9947 */ /* 0x000fea0003800000 */
[----:B------:R-:W-:Y:S01]  /*0830*/  ISETP.GE.U32.AND P0, PT, R6, 0x7, PT ;  /* 0x000000070600780c */ /* 0x000fe20003f06070 */
[----:B------:R-:W-:-:S12]  /*0840*/  UISETP.NE.AND UP0, UPT, UR12, URZ, UPT ;  /* 0x000000ff0c00728c */ /* 0x000fd8000bf05270 */
[----:B------:R-:W-:Y:S05]  /*0850*/  @!P0 BRA `(.L_x_355) ;  /* 0x0000000000288947 */ /* 0x000fea0003800000 */
[C---:B012---:R-:W-:Y:S02]  /*0860*/  IMAD R3, R2.reuse, 0x400, R7 ;  /* 0x0000040002037824 */ /* 0x047fe400078e0207 */
        /* <DEDUP_REMOVED lines=9> */
.L_x_355:
[----:B------:R-:W-:Y:S05]  /*0900*/  BRA.U !UP0, `(.L_x_348) ;  /* 0x0000000108447547 */ /* 0x000fea000b800000 */
[----:B------:R-:W-:Y:S01]  /*0910*/  ISETP.GE.U32.AND P0, PT, R4, 0x3, PT ;  /* 0x000000030400780c */ /* 0x000fe20003f06070 */
[----:B------:R-:W-:-:S12]  /*0920*/  UISETP.NE.AND UP0, UPT, UR7, URZ, UPT ;  /* 0x000000ff0700728c */ /* 0x000fd8000bf05270 */
[C---:B0123--:R-:W-:Y:S02]  /*0930*/  @P0 IMAD R3, R2.reuse, 0x400, R7 ;  /* 0x0000040002030824 */ /* 0x04ffe400078e0207 */
        /* <DEDUP_REMOVED lines=14> */
.L_x_348:
[----:B------:R-:W-:Y:S05]  /*0a20*/  BSYNC.RECONVERGENT B0 ;  /* 0x0000000000007941 */ /* 0x000fea0003800200 */
.L_x_347:
[----:B------:R-:W-:Y:S06]  /*0a30*/  BAR.SYNC.DEFER_BLOCKING 0x0 ;  /* 0x0000000000007b1d */ /* 0x000fec0000010000 */
[----:B------:R-:W5:Y:S02]  /*0a40*/  LDCU UR5, c[0x0][0x390] ;  /* 0x00007200ff0577ac */ /* 0x000f640008000800 */
[----:B-----5:R-:W-:-:S04]  /*0a50*/  UIMAD UR5, UR4, -0x40000000, UR5 ;  /* 0xc0000000040578a4 */ /* 0x020fc8000f8e0205 */
[----:B------:R-:W-:-:S04]  /*0a60*/  UISETP.LT.U32.AND UP0, UPT, UR5, 0x40000000, UPT ;  /* 0x400000000500788c */ /* 0x000fc8000bf01070 */
[----:B------:R-:W-:-:S04]  /*0a70*/  USEL UR9, UR5, 0x40000000, UP0 ;  /* 0x4000000005097887 */ /* 0x000fc80008000000 */
[----:B------:R-:W-:Y:S01]  /*0a80*/  UISETP.GE.U32.AND UP0, UPT, UR6, UR9, UPT ;  /* 0x000000090600728c */ /* 0x000fe2000bf06070 */
[----:B------:R-:W-:Y:S08]  /*0a90*/  BAR.SYNC.DEFER_BLOCKING 0x0 ;  /* 0x0000000000007b1d */ /* 0x000ff00000010000 */
[----:B------:R-:W-:Y:S05]  /*0aa0*/  BRA.U UP0, `(.L_x_356) ;  /* 0x0000000d00f87547 */ /* 0x000fea000b800000 */
[----:B------:R-:W-:-:S05]  /*0ab0*/  UMOV UR8, UR6 ;  /* 0x0000000600087c82 */ /* 0x000fca0008000000 */
.L_x_361:
[----:B-----5:R-:W5:Y:S01]  /*0ac0*/  LDCU UR5, c[0x0][0x390] ;  /* 0x00007200ff0577ac */ /* 0x020f620008000800 */
[----:B------:R-:W-:Y:S02]  /*0ad0*/  ULEA UR10, UR4, UR8, 0x1e ;  /* 0x00000008040a7291 */ /* 0x000fe4000f8ef0ff */
[----:B------:R-:W-:-:S04]  /*0ae0*/  ULEA UR8, UR15, UR8, 0xb ;  /* 0x000000080f087291 */ /* 0x000fc8000f8e58ff */
[----:B------:R-:W-:Y:S02]  /*0af0*/  UISETP.GE.U32.AND UP1, UPT, UR8, UR9, UPT ;  /* 0x000000090800728c */ /* 0x000fe4000bf26070 */
[----:B-----5:R-:W-:-:S04]  /*0b00*/  UIADD3 UR5, UPT, UPT, -UR10, UR5, URZ ;  /* 0x000000050a057290 */ /* 0x020fc8000fffe1ff */
[----:B------:R-:W-:-:S09]  /*0b10*/  UISETP.GE.U32.AND UP0, UPT, UR5, 0x800, UPT ;  /* 0x000008000500788c */ /* 0x000fd2000bf06070 */
[----:B-1----:R-:W-:Y:S05]  /*0b20*/  BRA.U !UP0, `(.L_x_357) ;  /* 0x0000000108507547 */ /* 0x002fea000b800000 */
[----:B------:R-:W0:Y:S02]  /*0b30*/  LDC.64 R8, c[0x0][0x388] ;  /* 0x0000e200ff087b82 */ /* 0x000e240000000a00 */
[----:B01234-:R-:W-:-:S04]  /*0b40*/  VIADD R3, R0, UR10 ;  /* 0x0000000a00037c36 */ /* 0x01ffc80008000000 */
[----:B------:R-:W-:-:S05]  /*0b50*/  IMAD.WIDE.U32 R8, R3, 0x4, R8 ;  /* 0x0000000403087825 */ /* 0x000fca00078e0008 */
        /* <DEDUP_REMOVED lines=17> */
.L_x_357:
[----:B------:R-:W4:Y:S01]  /*0c70*/  LDC.64 R8, c[0x0][0x388] ;  /* 0x0000e200ff087b82 */ /* 0x000f220000000a00 */
[C---:B0123--:R-:W-:Y:S01]  /*0c80*/  VIADD R2, R0.reuse, 0x80 ;  /* 0x0000008000027836 */ /* 0x04ffe20000000000 */
[C---:B------:R-:W-:Y:S01]  /*0c90*/  ISETP.GE.AND P1, PT, R0.reuse, UR5, PT ;  /* 0x0000000500007c0c */ /* 0x040fe2000bf26270 */
[C---:B------:R-:W-:Y:S02]  /*0ca0*/  VIADD R5, R0.reuse, 0x100 ;  /* 0x0000010000057836 */ /* 0x040fe40000000000 */
[----:B------:R-:W-:Y:S01]  /*0cb0*/  VIADD R4, R0, 0x180 ;  /* 0x0000018000047836 */ /* 0x000fe20000000000 */
[----:B------:R-:W-:Y:S01]  /*0cc0*/  ISETP.GE.AND P2, PT, R2, UR5, PT ;  /* 0x0000000502007c0c */ /* 0x000fe2000bf46270 */
[C---:B----4-:R-:W-:Y:S01]  /*0cd0*/  VIADD R3, R0.reuse, UR10 ;  /* 0x0000000a00037c36 */ /* 0x050fe20008000000 */
[----:B------:R-:W-:Y:S01]  /*0ce0*/  ISETP.GE.AND P3, PT, R5, UR5, PT ;  /* 0x0000000505007c0c */ /* 0x000fe2000bf66270 */
[----:B------:R-:W-:Y:S01]  /*0cf0*/  VIADD R2, R0, 0x200 ;  /* 0x0000020000027836 */ /* 0x000fe20000000000 */
[----:B------:R-:W-:Y:S01]  /*0d00*/  ISETP.GE.AND P4, PT, R4, UR5, PT ;  /* 0x0000000504007c0c */ /* 0x000fe2000bf86270 */
[----:B------:R-:W-:-:S02]  /*0d10*/  IMAD.MOV.U32 R16, RZ, RZ, 0x7fffffff ;  /* 0x7fffffffff107424 */ /* 0x000fc400078e00ff */
[----:B------:R-:W-:Y:S01]  /*0d20*/  IMAD.MOV.U32 R11, RZ, RZ, 0x7fffffff ;  /* 0x7fffffffff0b7424 */ /* 0x000fe200078e00ff */
[----:B------:R-:W-:Y:S01]  /*0d30*/  ISETP.GE.AND P5, PT, R2, UR5, PT ;  /* 0x0000000502007c0c */ /* 0x000fe2000bfa6270 */
[----:B------:R-:W-:Y:S02]  /*0d40*/  VIADD R2, R0, 0x380 ;  /* 0x0000038000027836 */ /* 0x000fe40000000000 */
[----:B------:R-:W-:Y:S02]  /*0d50*/  IMAD.MOV.U32 R12, RZ, RZ, 0x7fffffff ;  /* 0x7fffffffff0c7424 */ /* 0x000fe400078e00ff */
[----:B------:R-:W-:Y:S02]  /*0d60*/  IMAD.MOV.U32 R13, RZ, RZ, 0x7fffffff ;  /* 0x7fffffffff0d7424 */ /* 0x000fe400078e00ff */
[----:B------:R-:W-:-:S04]  /*0d70*/  IMAD.WIDE.U32 R8, R3, 0x4, R8 ;  /* 0x0000000403087825 */ /* 0x000fc800078e0008 */
[----:B------:R-:W-:Y:S01]  /*0d80*/  VIADD R3, R0, 0x280 ;  /* 0x0000028000037836 */ /* 0x000fe20000000000 */
[----:B------:R1:W5:Y:S01]  /*0d90*/  @!P1 LDG.E R16, desc[UR16][R8.64] ;  /* 0x0000001008109981 */ /* 0x000362000c1e1900 */
[----:B------:R-:W-:-:S03]  /*0da0*/  ISETP.GE.AND P1, PT, R2, UR5, PT ;  /* 0x0000000502007c0c */ /* 0x000fc6000bf26270 */
[----:B------:R-:W-:Y:S01]  /*0db0*/  ISETP.GE.AND P0, PT, R3, UR5, PT ;  /* 0x0000000503007c0c */ /* 0x000fe2000bf06270 */
[C---:B------:R-:W-:Y:S01]  /*0dc0*/  VIADD R3, R0.reuse, 0x480 ;  /* 0x0000048000037836 */ /* 0x040fe20000000000 */
[----:B------:R-:W-:Y:S01]  /*0dd0*/  LOP3.LUT R2, R0, 0x400, RZ, 0xfc, !PT ;  /* 0x0000040000027812 */ /* 0x000fe200078efcff */
[----:B------:R1:W5:Y:S01]  /*0de0*/  @!P2 LDG.E R11, desc[UR16][R8.64+0x200] ;  /* 0x00020010080ba981 */ /* 0x000362000c1e1900 */
[----:B------:R-:W-:Y:S01]  /*0df0*/  ISETP.GE.AND P2, PT, R20, UR5, PT ;  /* 0x0000000514007c0c */ /* 0x000fe2000bf46270 */
[----:B------:R-:W-:Y:S02]  /*0e00*/  IMAD.MOV.U32 R14, RZ, RZ, 0x7fffffff ;  /* 0x7fffffffff0e7424 */ /* 0x000fe400078e00ff */
[----:B------:R1:W5:Y:S01]  /*0e10*/  @!P3 LDG.E R12, desc[UR16][R8.64+0x400] ;  /* 0x00040010080cb981 */ /* 0x000362000c1e1900 */
[----:B------:R-:W-:Y:S01]  /*0e20*/  ISETP.GE.AND P3, PT, R2, UR5, PT ;  /* 0x0000000502007c0c */ /* 0x000fe2000bf66270 */
[----:B------:R-:W-:Y:S02]  /*0e30*/  IMAD.MOV.U32 R15, RZ, RZ, 0x7fffffff ;  /* 0x7fffffffff0f7424 */ /* 0x000fe400078e00ff */
[----:B------:R1:W5:Y:S01]  /*0e40*/  @!P4 LDG.E R13, desc[UR16][R8.64+0x600] ;  /* 0x00060010080dc981 */ /* 0x000362000c1e1900 */
[----:B------:R-:W-:Y:S01]  /*0e50*/  ISETP.GE.AND P4, PT, R3, UR5, PT ;  /* 0x0000000503007c0c */ /* 0x000fe2000bf86270 */
[----:B------:R-:W-:-:S02]  /*0e60*/  VIADD R2, R0, 0x580 ;  /* 0x0000058000027836 */ /* 0x000fc40000000000 */
        /* <DEDUP_REMOVED lines=8> */
[----:B------:R-:W-:Y:S01]  /*0ef0*/  IMAD.MOV.U32 R10, RZ, RZ, 0x7fffffff ;  /* 0x7fffffffff0a7424 */ /* 0x000fe200078e00ff */
[----:B------:R1:W5:Y:S01]  /*0f00*/  @!P2 LDG.E R17, desc[UR16][R8.64+0xc00] ;  /* 0x000c00100811a981 */ /* 0x000362000c1e1900 */
[----:B------:R-:W-:-:S02]  /*0f10*/  VIADD R2, R0, 0x680 ;  /* 0x0000068000027836 */ /* 0x000fc40000000000 */
[----:B------:R-:W-:Y:S01]  /*0f20*/  VIADD R3, R0, 0x700 ;  /* 0x0000070000037836 */ /* 0x000fe20000000000 */
[----:B------:R1:W5:Y:S01]  /*0f30*/  @!P1 LDG.E R18, desc[UR16][R8.64+0xe00] ;  /* 0x000e001008129981 */ /* 0x000362000c1e1900 */
[----:B------:R-:W-:Y:S02]  /*0f40*/  ISETP.GE.AND P2, PT, R21, UR5, PT ;  /* 0x0000000515007c0c */ /* 0x000fe4000bf46270 */
[----:B------:R-:W-:Y:S01]  /*0f50*/  ISETP.GE.AND P1, PT, R2, UR5, PT ;  /* 0x0000000502007c0c */ /* 0x000fe2000bf26270 */
[----:B------:R1:W5:Y:S01]  /*0f60*/  @!P3 LDG.E R19, desc[UR16][R8.64+0x1000] ;  /* 0x001000100813b981 */ /* 0x000362000c1e1900 */
[----:B------:R-:W-:-:S03]  /*0f70*/  ISETP.GE.AND P3, PT, R3, UR5, PT ;  /* 0x0000000503007c0c */ /* 0x000fc6000bf66270 */
[----:B------:R1:W5:Y:S01]  /*0f80*/  @!P4 LDG.E R10, desc[UR16][R8.64+0x1200] ;  /* 0x00120010080ac981 */ /* 0x000362000c1e1900 */
[----:B------:R-:W-:Y:S01]  /*0f90*/  ISETP.GE.AND P4, PT, R22, UR5, PT ;  /* 0x0000000516007c0c */ /* 0x000fe2000bf86270 */
[----:B------:R-:W-:Y:S02]  /*0fa0*/  IMAD.MOV.U32 R6, RZ, RZ, 0x7fffffff ;  /* 0x7fffffffff067424 */ /* 0x000fe400078e00ff */
[----:B------:R-:W-:Y:S02]  /*0fb0*/  IMAD.MOV.U32 R5, RZ, RZ, 0x7fffffff ;  /* 0x7fffffffff057424 */ /* 0x000fe400078e00ff */
[----:B------:R-:W-:Y:S02]  /*0fc0*/  IMAD.MOV.U32 R3, RZ, RZ, 0x7fffffff ;  /* 0x7fffffffff037424 */ /* 0x000fe400078e00ff */
[----:B------:R-:W-:Y:S01]  /*0fd0*/  IMAD.MOV.U32 R2, RZ, RZ, 0x7fffffff ;  /* 0x7fffffffff027424 */ /* 0x000fe200078e00ff */
[----:B------:R1:W5:Y:S01]  /*0fe0*/  @!P2 LDG.E R6, desc[UR16][R8.64+0x1400] ;  /* 0x001400100806a981 */ /* 0x000362000c1e1900 */
[----:B------:R-:W-:-:S02]  /*0ff0*/  IMAD.MOV.U32 R4, RZ, RZ, 0x7fffffff ;  /* 0x7fffffffff047424 */ /* 0x000fc400078e00ff */
[----:B------:R-:W-:Y:S01]  /*1000*/  IMAD.MOV.U32 R7, RZ, RZ, 0x7fffffff ;  /* 0x7fffffffff077424 */ /* 0x000fe200078e00ff */
[----:B------:R1:W5:Y:S04]  /*1010*/  @!P5 LDG.E R5, desc[UR16][R8.64+0x1600] ;  /* 0x001600100805d981 */ /* 0x000368000c1e1900 */
[----:B------:R1:W5:Y:S04]  /*1020*/  @!P0 LDG.E R3, desc[UR16][R8.64+0x1800] ;  /* 0x0018001008038981 */ /* 0x000368000c1e1900 */
[----:B------:R1:W5:Y:S04]  /*1030*/  @!P1 LDG.E R2, desc[UR16][R8.64+0x1a00] ;  /* 0x001a001008029981 */ /* 0x000368000c1e1900 */
[----:B------:R1:W5:Y:S04]  /*1040*/  @!P3 LDG.E R4, desc[UR16][R8.64+0x1c00] ;  /* 0x001c00100804b981 */ /* 0x000368000c1e1900 */
[----:B------:R1:W5:Y:S02]  /*1050*/  @!P4 LDG.E R7, desc[UR16][R8.64+0x1e00] ;  /* 0x001e00100807c981 */ /* 0x000364000c1e1900 */
.L_x_358:
[----:B01----:R-:W0:Y:S01]  /*1060*/  LDC R8, c[0x0][0x398] ;  /* 0x0000e600ff087b82 */ /* 0x003e220000000800 */
[----:B------:R-:W0:Y:S02]  /*1070*/  LDCU UR5, c[0x0][0x394] ;  /* 0x00007280ff0577ac */ /* 0x000e240008000800 */
[----:B0-----:R-:W-:-:S13]  /*1080*/  ISETP.GT.AND P0, PT, R8, UR5, PT ;  /* 0x0000000508007c0c */ /* 0x001fda000bf04270 */
[----:B------:R-:W-:Y:S05]  /*1090*/  @!P0 BRA `(.L_x_359) ;  /* 0x0000000800788947 */ /* 0x000fea0003800000 */
[----:B------:R-:W-:Y:S01]  /*10a0*/  IMAD.MOV.U32 R9, RZ, RZ, -0x1 ;  /* 0xffffffffff097424 */ /* 0x000fe200078e00ff */
[----:B-----5:R-:W-:Y:S01]  /*10b0*/  ISETP.GT.AND P0, PT, R16, -0x1, PT ;  /* 0xffffffff1000780c */ /* 0x020fe20003f04270 */
[----:B------:R-:W0:Y:S01]  /*10c0*/  S2UR UR10, SR_CgaCtaId ;  /* 0x00000000000a79c3 */ /* 0x000e220000008800 */
[----:B------:R-:W-:Y:S01]  /*10d0*/  ISETP.GT.AND P1, PT, R12, -0x1, PT ;  /* 0xffffffff0c00780c */ /* 0x000fe20003f24270 */
[----:B------:R-:W-:Y:S01]  /*10e0*/  UMOV UR5, 0x400 ;  /* 0x0000040000057882 */ /* 0x000fe20000000000 */
[----:B------:R-:W-:Y:S01]  /*10f0*/  SEL R25, R9, 0x80000000, !P0 ;  /* 0x8000000009197807 */ /* 0x000fe20004000000 */
[----:B------:R-:W1:Y:S01]  /*1100*/  LDCU UR13, c[0x0][0x394] ;  /* 0x00007280ff0d77ac */ /* 0x000e620008000800 */
[----:B------:R-:W-:Y:S02]  /*1110*/  ISETP.GT.AND P0, PT, R11, -0x1, PT ;  /* 0xffffffff0b00780c */ /* 0x000fe40003f04270 */
[----:B------:R-:W-:Y:S02]  /*1120*/  LOP3.LUT R16, R25, R16, RZ, 0x3c, !PT ;  /* 0x0000001019107212 */ /* 0x000fe400078e3cff */
[----:B------:R-:W-:-:S02]  /*1130*/  SEL R24, R9, 0x80000000, !P0 ;  /* 0x8000000009187807 */ /* 0x000fc40004000000 */
[----:B------:R-:W-:Y:S02]  /*1140*/  SEL R25, R9, 0x80000000, !P1 ;  /* 0x8000000009197807 */ /* 0x000fe40004800000 */
[----:B------:R-:W-:Y:S02]  /*1150*/  ISETP.GT.AND P0, PT, R14, -0x1, PT ;  /* 0xffffffff0e00780c */ /* 0x000fe40003f04270 */
[----:B------:R-:W-:Y:S02]  /*1160*/  LOP3.LUT R12, R25, R12, RZ, 0x3c, !PT ;  /* 0x0000000c190c7212 */ /* 0x000fe400078e3cff */
[----:B------:R-:W-:Y:S02]  /*1170*/  SEL R25, R9, 0x80000000, !P0 ;  /* 0x8000000009197807 */ /* 0x000fe40004000000 */
[----:B------:R-:W-:Y:S02]  /*1180*/  ISETP.GT.AND P0, PT, R15, -0x1, PT ;  /* 0xffffffff0f00780c */ /* 0x000fe40003f04270 */
[----:B------:R-:W-:-:S02]  /*1190*/  ISETP.GT.AND P2, PT, R13, -0x1, PT ;  /* 0xffffffff0d00780c */ /* 0x000fc40003f44270 */
[----:B------:R-:W-:Y:S01]  /*11a0*/  LOP3.LUT R11, R24, R11, RZ, 0x3c, !PT ;  /* 0x0000000b180b7212 */ /* 0x000fe200078e3cff */
[----:B0-----:R-:W-:Y:S01]  /*11b0*/  ULEA UR10, UR10, UR5, 0x18 ;  /* 0x000000050a0a7291 */ /* 0x001fe2000f8ec0ff */
[----:B------:R-:W-:Y:S02]  /*11c0*/  SEL R24, R9, 0x80000000, !P0 ;  /* 0x8000000009187807 */ /* 0x000fe40004000000 */
[----:B------:R-:W-:Y:S01]  /*11d0*/  ISETP.GT.AND P0, PT, R19, -0x1, PT ;  /* 0xffffffff1300780c */ /* 0x000fe20003f04270 */
[----:B------:R-:W-:Y:S01]  /*11e0*/  UMOV UR5, URZ ;  /* 0x000000ff00057c82 */ /* 0x000fe20008000000 */
[----:B------:R-:W-:Y:S02]  /*11f0*/  SEL R26, R9, 0x80000000, !P2 ;  /* 0x80000000091a7807 */ /* 0x000fe40005000000 */
[----:B------:R-:W-:Y:S02]  /*1200*/  ISETP.GT.AND P1, PT, R17, -0x1, PT ;  /* 0xffffffff1100780c */ /* 0x000fe40003f24270 */
[----:B------:R-:W-:-:S02]  /*1210*/  ISETP.GT.AND P2, PT, R18, -0x1, PT ;  /* 0xffffffff1200780c */ /* 0x000fc40003f44270 */
[----:B------:R-:W-:Y:S02]  /*1220*/  LOP3.LUT R15, R24, R15, RZ, 0x3c, !PT ;  /* 0x0000000f180f7212 */ /* 0x000fe400078e3cff */
[----:B------:R-:W-:Y:S02]  /*1230*/  SEL R24, R9, 0x80000000, !P0 ;  /* 0x8000000009187807 */ /* 0x000fe40004000000 */
[----:B------:R-:W-:Y:S02]  /*1240*/  LOP3.LUT R13, R26, R13, RZ, 0x3c, !PT ;  /* 0x0000000d1a0d7212 */ /* 0x000fe400078e3cff */
[----:B------:R-:W-:Y:S02]  /*1250*/  LOP3.LUT R14, R25, R14, RZ, 0x3c, !PT ;  /* 0x0000000e190e7212 */ /* 0x000fe400078e3cff */
[----:B------:R-:W-:Y:S02]  /*1260*/  ISETP.GT.AND P0, PT, R5, -0x1, PT ;  /* 0xffffffff0500780c */ /* 0x000fe40003f04270 */
[----:B------:R-:W-:-:S02]  /*1270*/  SEL R26, R9, 0x80000000, !P1 ;  /* 0x80000000091a7807 */ /* 0x000fc40004800000 */
[C---:B------:R-:W-:Y:S02]  /*1280*/  SEL R25, R9.reuse, 0x80000000, !P2 ;  /* 0x8000000009197807 */ /* 0x040fe40005000000 */
[----:B------:R-:W-:Y:S02]  /*1290*/  ISETP.GT.AND P1, PT, R10, -0x1, PT ;  /* 0xffffffff0a00780c */ /* 0x000fe40003f24270 */
[----:B------:R-:W-:Y:S02]  /*12a0*/  ISETP.GT.AND P2, PT, R6, -0x1, PT ;  /* 0xffffffff0600780c */ /* 0x000fe40003f44270 */
[----:B------:R-:W-:Y:S02]  /*12b0*/  LOP3.LUT R19, R24, R19, RZ, 0x3c, !PT ;  /* 0x0000001318137212 */ /* 0x000fe400078e3cff */
[----:B------:R-:W-:Y:S02]  /*12c0*/  SEL R24, R9, 0x80000000, !P0 ;  /* 0x8000000009187807 */ /* 0x000fe40004000000 */
[----:B------:R-:W-:-:S02]  /*12d0*/  LOP3.LUT R18, R25, R18, RZ, 0x3c, !PT ;  /* 0x0000001219127212 */ /* 0x000fc400078e3cff */
[----:B------:R-:W-:Y:S02]  /*12e0*/  ISETP.GT.AND P0, PT, R3, -0x1, PT ;  /* 0xffffffff0300780c */ /* 0x000fe40003f04270 */
[C---:B------:R-:W-:Y:S02]  /*12f0*/  SEL R25, R9.reuse, 0x80000000, !P1 ;  /* 0x8000000009197807 */ /* 0x040fe40004800000 */
[----:B------:R-:W-:Y:S02]  /*1300*/  SEL R27, R9, 0x80000000, !P2 ;  /* 0x80000000091b7807 */ /* 0x000fe40005000000 */
[----:B------:R-:W-:Y:S02]  /*1310*/  ISETP.GT.AND P1, PT, R2, -0x1, PT ;  /* 0xffffffff0200780c */ /* 0x000fe40003f24270 */
[----:B------:R-:W-:Y:S02]  /*1320*/  ISETP.GT.AND P2, PT, R4, -0x1, PT ;  /* 0xffffffff0400780c */ /* 0x000fe40003f44270 */
[----:B------:R-:W-:-:S02]  /*1330*/  LOP3.LUT R5, R24, R5, RZ, 0x3c, !PT ;  /* 0x0000000518057212 */ /* 0x000fc400078e3cff */
[----:B------:R-:W-:Y:S02]  /*1340*/  SEL R24, R9, 0x80000000, !P0 ;  /* 0x8000000009187807 */ /* 0x000fe40004000000 */
        /* <DEDUP_REMOVED lines=10> */
[----:B------:R-:W-:-:S02]  /*13f0*/  LOP3.LUT R3, R24, R3, RZ, 0x3c, !PT ;  /* 0x0000000318037212 */ /* 0x000fc400078e3cff */
[----:B------:R-:W-:Y:S02]  /*1400*/  SEL R24, R9, 0x80000000, !P0 ;  /* 0x8000000009187807 */ /* 0x000fe40004000000 */
[----:B------:R-:W-:Y:S02]  /*1410*/  SEL R16, R16, 0x80000000, P1 ;  /* 0x8000000010107807 */ /* 0x000fe40000800000 */
[----:B------:R-:W-:Y:S02]  /*1420*/  SEL R11, R11, 0x80000000, P2 ;  /* 0x800000000b0b7807 */ /* 0x000fe40001000000 */
[----:B------:R-:W-:Y:S02]  /*1430*/  SEL R12, R12, 0x80000000, P3 ;  /* 0x800000000c0c7807 */ /* 0x000fe40001800000 */
[----:B------:R-:W-:Y:S02]  /*1440*/  SEL R13, R13, 0x80000000, P4 ;  /* 0x800000000d0d7807 */ /* 0x000fe40002000000 */
[----:B------:R-:W-:-:S02]  /*1450*/  ISETP.NE.AND P5, PT, R14, 0x7fffffff, PT ;  /* 0x7fffffff0e00780c */ /* 0x000fc40003fa5270 */
[----:B------:R-:W-:Y:S02]  /*1460*/  ISETP.NE.AND P0, PT, R15, 0x7fffffff, PT ;  /* 0x7fffffff0f00780c */ /* 0x000fe40003f05270 */
[----:B------:R-:W-:Y:S02]  /*1470*/  ISETP.NE.AND P1, PT, R17, 0x7fffffff, PT ;  /* 0x7fffffff1100780c */ /* 0x000fe40003f25270 */
[----:B------:R-:W-:Y:S02]  /*1480*/  ISETP.NE.AND P2, PT, R18, 0x7fffffff, PT ;  /* 0x7fffffff1200780c */ /* 0x000fe40003f45270 */
[----:B------:R-:W-:Y:S02]  /*1490*/  ISETP.NE.AND P3, PT, R19, 0x7fffffff, PT ;  /* 0x7fffffff1300780c */ /* 0x000fe40003f65270 */
[----:B------:R-:W-:Y:S02]  /*14a0*/  ISETP.NE.AND P4, PT, R10, 0x7fffffff, PT ;  /* 0x7fffffff0a00780c */ /* 0x000fe40003f85270 */
        /* <DEDUP_REMOVED lines=21> */
.L_x_360:
[----:B-1----:R-:W-:Y:S01]  /*1600*/  IMAD R25, RZ, RZ, -UR13 ;  /* 0x8000000dff197e24 */ /* 0x002fe2000f8e02ff */
[----:B------:R-:W-:Y:S01]  /*1610*/  ULEA UR14, UR5, UR10, 0xa ;  /* 0x0000000a050e7291 */ /* 0x000fe2000f8e50ff */
[----:B------:R-:W-:Y:S01]  /*1620*/  SHF.R.U32.HI R27, RZ, UR13, R11 ;  /* 0x0000000dff1b7c19 */ /* 0x000fe2000801160b */
[----:B------:R-:W-:Y:S01]  /*1630*/  UIADD3 UR5, UPT, UPT, UR5, 0x1, URZ ;  /* 0x0000000105057890 */ /* 0x000fe2000fffe0ff */
[----:B------:R-:W-:Y:S02]  /*1640*/  SHF.R.U32.HI R29, RZ, UR13, R12 ;  /* 0x0000000dff1d7c19 */ /* 0x000fe4000801160c */
[----:B------:R-:W-:Y:S02]  /*1650*/  VIADDMNMX R24, R25, R8, 0x8, PT ;  /* 0x0000000819187446 */ /* 0x000fe40003800108 */
[----:B------:R-:W-:Y:S02]  /*1660*/  SHF.R.U32.HI R25, RZ, UR13, R16 ;  /* 0x0000000dff197c19 */ /* 0x000fe40008011610 */
[----:B------:R-:W-:-:S02]  /*1670*/  SHF.L.U32 R24, R9, R24, RZ ;  /* 0x0000001809187219 */ /* 0x000fc400000006ff */
[----:B------:R-:W-:Y:S02]  /*1680*/  SHF.R.U32.HI R26, RZ, UR13, R13 ;  /* 0x0000000dff1a7c19 */ /* 0x000fe4000801160d */
[-C--:B------:R-:W-:Y:S02]  /*1690*/  LOP3.LUT R25, R25, R24.reuse, RZ, 0x30, !PT ;  /* 0x0000001819197212 */ /* 0x080fe400078e30ff */
[-C--:B------:R-:W-:Y:S02]  /*16a0*/  LOP3.LUT R27, R27, R24.reuse, RZ, 0x30, !PT ;  /* 0x000000181b1b7212 */ /* 0x080fe400078e30ff */
[----:B------:R-:W-:Y:S02]  /*16b0*/  LEA R25, R25, UR14, 0x2 ;  /* 0x0000000e19197c11 */ /* 0x000fe4000f8e10ff */
[-C--:B------:R-:W-:Y:S02]  /*16c0*/  LOP3.LUT R29, R29, R24.reuse, RZ, 0x30, !PT ;  /* 0x000000181d1d7212 */ /* 0x080fe400078e30ff */
[----:B------:R-:W-:Y:S01]  /*16d0*/  LOP3.LUT R26, R26, R24, RZ, 0x30, !PT ;  /* 0x000000181a1a7212 */ /* 0x000fe200078e30ff */
[----:B------:R0:W-:Y:S01]  /*16e0*/  ATOMS.POPC.INC.32 RZ, [R25+URZ] ;  /* 0x0000000019ff7f8c */ /* 0x0001e2000d8000ff */
[----:B------:R-:W-:-:S02]  /*16f0*/  LEA R27, R27, UR14, 0x2 ;  /* 0x0000000e1b1b7c11 */ /* 0x000fc4000f8e10ff */
[----:B------:R-:W-:Y:S02]  /*1700*/  LEA R29, R29, UR14, 0x2 ;  /* 0x0000000e1d1d7c11 */ /* 0x000fe4000f8e10ff */
[----:B------:R-:W-:Y:S01]  /*1710*/  LEA R26, R26, UR14, 0x2 ;  /* 0x0000000e1a1a7c11 */ /* 0x000fe2000f8e10ff */
[----:B------:R1:W-:Y:S01]  /*1720*/  ATOMS.POPC.INC.32 RZ, [R27+URZ] ;  /* 0x000000001bff7f8c */ /* 0x0003e2000d8000ff */
[----:B------:R-:W-:Y:S02]  /*1730*/  SHF.R.U32.HI R28, RZ, UR13, R15 ;  /* 0x0000000dff1c7c19 */ /* 0x000fe4000801160f */
[----:B0-----:R-:W-:Y:S01]  /*1740*/  SHF.R.U32.HI R25, RZ, UR13, R14 ;  /* 0x0000000dff197c19 */ /* 0x001fe2000801160e */
[----:B------:R0:W-:Y:S01]  /*1750*/  ATOMS.POPC.INC.32 RZ, [R29+URZ] ;  /* 0x000000001dff7f8c */ /* 0x0001e2000d8000ff */
[-C--:B------:R-:W-:Y:S02]  /*1760*/  LOP3.LUT R28, R28, R24.reuse, RZ, 0x30, !PT ;  /* 0x000000181c1c7212 */ /* 0x080fe400078e30ff */
[----:B------:R-:W-:Y:S01]  /*1770*/  LOP3.LUT R25, R25, R24, RZ, 0x30, !PT ;  /* 0x0000001819197212 */ /* 0x000fe200078e30ff */
[----:B------:R2:W-:Y:S01]  /*1780*/  ATOMS.POPC.INC.32 RZ, [R26+URZ] ;  /* 0x000000001aff7f8c */ /* 0x0005e2000d8000ff */
[----:B-1----:R-:W-:-:S02]  /*1790*/  SHF.R.U32.HI R27, RZ, UR13, R17 ;  /* 0x0000000dff1b7c19 */ /* 0x002fc40008011611 */
[----:B------:R-:W-:Y:S02]  /*17a0*/  LEA R25, R25, UR14, 0x2 ;  /* 0x0000000e19197c11 */ /* 0x000fe4000f8e10ff */
[----:B0-----:R-:W-:Y:S02]  /*17b0*/  SHF.R.U32.HI R29, RZ, UR13, R18 ;  /* 0x0000000dff1d7c19 */ /* 0x001fe40008011612 */
[-C--:B------:R-:W-:Y:S01]  /*17c0*/  LOP3.LUT R27, R27, R24.reuse, RZ, 0x30, !PT ;  /* 0x000000181b1b7212 */ /* 0x080fe200078e30ff */
[----:B------:R0:W-:Y:S01]  /*17d0*/  ATOMS.POPC.INC.32 RZ, [R25+URZ] ;  /* 0x0000000019ff7f8c */ /* 0x0001e2000d8000ff */
[----:B--2---:R-:W-:Y:S02]  /*17e0*/  SHF.R.U32.HI R26, RZ, UR13, R19 ;  /* 0x0000000dff1a7c19 */ /* 0x004fe40008011613 */
[----:B------:R-:W-:Y:S02]  /*17f0*/  LEA R28, R28, UR14, 0x2 ;  /* 0x0000000e1c1c7c11 */ /* 0x000fe4000f8e10ff */
[----:B------:R-:W-:-:S02]  /*1800*/  LOP3.LUT R29, R29, R24, RZ, 0x30, !PT ;  /* 0x000000181d1d7212 */ /* 0x000fc400078e30ff */
[----:B------:R-:W-:Y:S01]  /*1810*/  LEA R27, R27, UR14, 0x2 ;  /* 0x0000000e1b1b7c11 */ /* 0x000fe2000f8e10ff */
[----:B------:R-:W-:Y:S01]  /*1820*/  ATOMS.POPC.INC.32 RZ, [R28+URZ] ;  /* 0x000000001cff7f8c */ /* 0x000fe2000d8000ff */
[----:B0-----:R-:W-:Y:S02]  /*1830*/  SHF.R.U32.HI R25, RZ, UR13, R10 ;  /* 0x0000000dff197c19 */ /* 0x001fe4000801160a */
[-C--:B------:R-:W-:Y:S01]  /*1840*/  LOP3.LUT R26, R26, R24.reuse, RZ, 0x30, !PT ;  /* 0x000000181a1a7212 */ /* 0x080fe200078e30ff */
[----:B------:R0:W-:Y:S01]  /*1850*/  ATOMS.POPC.INC.32 RZ, [R27+URZ] ;  /* 0x000000001bff7f8c */ /* 0x0001e2000d8000ff */
[----:B------:R-:W-:Y:S02]  /*1860*/  LOP3.LUT R25, R25, R24, RZ, 0x30, !PT ;  /* 0x0000001819197212 */ /* 0x000fe400078e30ff */
[----:B------:R-:W-:Y:S02]  /*1870*/  LEA R29, R29, UR14, 0x2 ;  /* 0x0000000e1d1d7c11 */ /* 0x000fe4000f8e10ff */
[----:B------:R-:W-:-:S02]  /*1880*/  LEA R26, R26, UR14, 0x2 ;  /* 0x0000000e1a1a7c11 */ /* 0x000fc4000f8e10ff */
[----:B------:R-:W-:Y:S01]  /*1890*/  LEA R25, R25, UR14, 0x2 ;  /* 0x0000000e19197c11 */ /* 0x000fe2000f8e10ff */
[----:B------:R-:W-:Y:S01]  /*18a0*/  ATOMS.POPC.INC.32 RZ, [R29+URZ] ;  /* 0x000000001dff7f8c */ /* 0x000fe2000d8000ff */
[----:B0-----:R-:W-:Y:S02]  /*18b0*/  SHF.R.U32.HI R27, RZ, UR13, R6 ;  /* 0x0000000dff1b7c19 */ /* 0x001fe40008011606 */
[----:B------:R-:W-:Y:S01]  /*18c0*/  SHF.R.U32.HI R28, RZ, UR13, R5 ;  /* 0x0000000dff1c7c19 */ /* 0x000fe20008011605 */
[----:B------:R0:W-:Y:S01]  /*18d0*/  ATOMS.POPC.INC.32 RZ, [R26+URZ] ;  /* 0x000000001aff7f8c */ /* 0x0001e2000d8000ff */
[-C--:B------:R-:W-:Y:S02]  /*18e0*/  LOP3.LUT R27, R27, R24.reuse, RZ, 0x30, !PT ;  /* 0x000000181b1b7212 */ /* 0x080fe400078e30ff */
[----:B------:R-:W-:Y:S01]  /*18f0*/  LOP3.LUT R28, R28, R24, RZ, 0x30, !PT ;  /* 0x000000181c1c7212 */ /* 0x000fe200078e30ff */
[----:B------:R1:W-:Y:S01]  /*1900*/  ATOMS.POPC.INC.32 RZ, [R25+URZ] ;  /* 0x0000000019ff7f8c */ /* 0x0003e2000d8000ff */
[----:B------:R-:W-:-:S02]  /*1910*/  LEA R27, R27, UR14, 0x2 ;  /* 0x0000000e1b1b7c11 */ /* 0x000fc4000f8e10ff */
[----:B------:R-:W-:Y:S02]  /*1920*/  LEA R28, R28, UR14, 0x2 ;  /* 0x0000000e1c1c7c11 */ /* 0x000fe4000f8e10ff */
[----:B0-----:R-:W-:Y:S01]  /*1930*/  SHF.R.U32.HI R26, RZ, UR13, R4 ;  /* 0x0000000dff1a7c19 */ /* 0x001fe20008011604 */
[----:B------:R0:W-:Y:S01]  /*1940*/  ATOMS.POPC.INC.32 RZ, [R27+URZ] ;  /* 0x000000001bff7f8c */ /* 0x0001e2000d8000ff */
[----:B-1----:R-:W-:Y:S02]  /*1950*/  SHF.R.U32.HI R25, RZ, UR13, R3 ;  /* 0x0000000dff197c19 */ /* 0x002fe40008011603 */
[-C--:B------:R-:W-:Y:S01]  /*1960*/  LOP3.LUT R26, R26, R24.reuse, RZ, 0x30, !PT ;  /* 0x000000181a1a7212 */ /* 0x080fe200078e30ff */
[----:B------:R1:W-:Y:S01]  /*1970*/  ATOMS.POPC.INC.32 RZ, [R28+URZ] ;  /* 0x000000001cff7f8c */ /* 0x0003e2000d8000ff */
[----:B------:R-:W-:Y:S02]  /*1980*/  LOP3.LUT R25, R25, R24, RZ, 0x30, !PT ;  /* 0x0000001819197212 */ /* 0x000fe400078e30ff */
[----:B0-----:R-:W-:-:S02]  /*1990*/  SHF.R.U32.HI R27, RZ, UR13, R7 ;  /* 0x0000000dff1b7c19 */ /* 0x001fc40008011607 */
[----:B------:R-:W-:Y:S02]  /*19a0*/  LEA R29, R25, UR14, 0x2 ;  /* 0x0000000e191d7c11 */ /* 0x000fe4000f8e10ff */
[----:B------:R-:W-:Y:S01]  /*19b0*/  SHF.R.U32.HI R25, RZ, UR13, R2 ;  /* 0x0000000dff197c19 */ /* 0x000fe20008011602 */
[----:B------:R-:W-:Y:S01]  /*19c0*/  UIADD3 UR13, UPT, UPT, UR13, 0x8, URZ ;  /* 0x000000080d0d7890 */ /* 0x000fe2000fffe0ff */
[----:B------:R-:W-:Y:S01]  /*19d0*/  LEA R26, R26, UR14, 0x2 ;  /* 0x0000000e1a1a7c11 */ /* 0x000fe2000f8e10ff */
[----:B------:R1:W-:Y:S01]  /*19e0*/  ATOMS.POPC.INC.32 RZ, [R29+URZ] ;  /* 0x000000001dff7f8c */ /* 0x0003e2000d8000ff */
[-C--:B------:R-:W-:Y:S02]  /*19f0*/  LOP3.LUT R25, R25, R24.reuse, RZ, 0x30, !PT ;  /* 0x0000001819197212 */ /* 0x080fe400078e30ff */
[----:B------:R-:W-:Y:S02]  /*1a00*/  LOP3.LUT R24, R27, R24, RZ, 0x30, !PT ;  /* 0x000000181b187212 */ /* 0x000fe400078e30ff */
[----:B------:R-:W-:-:S02]  /*1a10*/  ISETP.LE.AND P0, PT, R8, UR13, PT ;  /* 0x0000000d08007c0c */ /* 0x000fc4000bf03270 */
[----:B------:R-:W-:Y:S02]  /*1a20*/  LEA R25, R25, UR14, 0x2 ;  /* 0x0000000e19197c11 */ /* 0x000fe4000f8e10ff */
[----:B------:R-:W-:-:S03]  /*1a30*/  LEA R24, R24, UR14, 0x2 ;  /* 0x0000000e18187c11 */ /* 0x000fc6000f8e10ff */
[----:B------:R1:W-:Y:S04]  /*1a40*/  ATOMS.POPC.INC.32 RZ, [R25+URZ] ;  /* 0x0000000019ff7f8c */ /* 0x0003e8000d8000ff */
[----:B------:R1:W-:Y:S04]  /*1a50*/  ATOMS.POPC.INC.32 RZ, [R26+URZ] ;  /* 0x000000001aff7f8c */ /* 0x0003e8000d8000ff */
[----:B------:R1:W-:Y:S01]  /*1a60*/  ATOMS.POPC.INC.32 RZ, [R24+URZ] ;  /* 0x0000000018ff7f8c */ /* 0x0003e2000d8000ff */
[----:B------:R-:W-:Y:S05]  /*1a70*/  @!P0 BRA `(.L_x_360) ;  /* 0xfffffff800e08947 */ /* 0x000fea000383ffff */
.L_x_359:
[----:B------:R-:W-:Y:S05]  /*1a80*/  BRA.U !UP1, `(.L_x_361) ;  /* 0xfffffff1090c7547 */ /* 0x000fea000b83ffff */
.L_x_356:
[----:B------:R-:W-:Y:S01]  /*1a90*/  BAR.SYNC.DEFER_BLOCKING 0x0 ;  /* 0x0000000000007b1d */ /* 0x000fe20000010000 */
[----:B------:R-:W-:-:S05]  /*1aa0*/  ISETP.NE.AND P0, PT, R23, RZ, PT ;  /* 0x000000ff1700720c */ /* 0x000fca0003f05270 */
[----:B------:R-:W-:Y:S08]  /*1ab0*/  BSSY.RECONVERGENT B0, `(.L_x_362) ;  /* 0x0000143000007945 */ /* 0x000ff00003800200 */
[----:B------:R-:W-:Y:S05]  /*1ac0*/  @P0 BRA `(.L_x_363) ;  /* 0x0000001400040947 */ /* 0x000fea0003800000 */
[----:B0123-5:R-:W0:Y:S01]  /*1ad0*/  LDC R2, c[0x0][0x398] ;  /* 0x0000e600ff027b82 */ /* 0x02fe220000000800 */
[----:B------:R-:W-:Y:S01]  /*1ae0*/  UISETP.GE.U32.AND UP0, UPT, UR11, 0x7, UPT ;  /* 0x000000070b00788c */ /* 0x000fe2000bf06070 */
[----:B------:R-:W-:Y:S01]  /*1af0*/  IMAD.MOV.U32 R7, RZ, RZ, RZ ;  /* 0x000000ffff077224 */ /* 0x000fe200078e00ff */
[----:B------:R-:W-:-:S05]  /*1b00*/  UMOV UR5, 0x400 ;  /* 0x0000040000057882 */ /* 0x000fca0000000000 */
[----:B----4-:R-:W0:Y:S08]  /*1b10*/  LDC R3, c[0x0][0x394] ;  /* 0x0000e500ff037b82 */ /* 0x010e300000000800 */
[----:B------:R-:W1:Y:S01]  /*1b20*/  S2UR UR8, SR_CgaCtaId ;  /* 0x00000000000879c3 */ /* 0x000e620000008800 */
[----:B0-----:R-:W-:-:S04]  /*1b30*/  IADD3 R2, PT, PT, R2, 0x7, -R3 ;  /* 0x0000000702027810 */ /* 0x001fc80007ffe803 */
[----:B------:R-:W-:-:S04]  /*1b40*/  SHF.R.S32.HI R3, RZ, 0x1f, R2 ;  /* 0x0000001fff037819 */ /* 0x000fc80000011402 */
[----:B------:R-:W-:Y:S01]  /*1b50*/  LEA.HI R3, R3, R2, RZ, 0x3 ;  /* 0x0000000203037211 */ /* 0x000fe200078f18ff */
[----:B-1----:R-:W-:-:S03]  /*1b60*/  ULEA UR5, UR8, UR5, 0x18 ;  /* 0x0000000508057291 */ /* 0x002fc6000f8ec0ff */
[----:B------:R-:W-:-:S03]  /*1b70*/  SHF.R.S32.HI R8, RZ, 0x3, R3 ;  /* 0x00000003ff087819 */ /* 0x000fc60000011403 */
[----:B------:R-:W-:Y:S02]  /*1b80*/  LEA R5, R0, UR5, 0x2 ;  /* 0x0000000500057c11 */ /* 0x000fe4000f8e10ff */
[----:B------:R-:W-:Y:S01]  /*1b90*/  LOP3.LUT R4, R8, 0xffffff8, RZ, 0xc0, !PT ;  /* 0x0ffffff808047812 */ /* 0x000fe200078ec0ff */
[----:B------:R-:W-:Y:S06]  /*1ba0*/  BRA.U !UP0, `(.L_x_364) ;  /* 0x0000000508387547 */ /* 0x000fec000b800000 */
[----:B------:R-:W0:Y:S01]  /*1bb0*/  LDC.64 R2, c[0x0][0x380] ;  /* 0x0000e000ff027b82 */ /* 0x000e220000000a00 */
[----:B------:R-:W-:-:S07]  /*1bc0*/  IMAD.MOV.U32 R9, RZ, RZ, RZ ;  /* 0x000000ffff097224 */ /* 0x000fce00078e00ff */
.L_x_381:
[----:B01234-:R-:W-:Y:S01]  /*1bd0*/  IMAD R6, R9, 0x400, R5 ;  /* 0x0000040009067824 */ /* 0x01ffe200078e0205 */
[----:B------:R-:W-:Y:S04]  /*1be0*/  BSSY.RECONVERGENT B1, `(.L_x_365) ;  /* 0x000000e000017945 */ /* 0x000fe80003800200 */
[----:B------:R-:W1:Y:S04]  /*1bf0*/  LDS R19, [R6] ;  /* 0x0000000006137984 */ /* 0x000e680000000800 */
[----:B------:R2:W3:Y:S04]  /*1c00*/  LDS R25, [R6+0x400] ;  /* 0x0004000006197984 */ /* 0x0004e80000000800 */
        /* <DEDUP_REMOVED lines=8> */
[----:B------:R-:W-:-:S04]  /*1c90*/  IMAD R7, R9, 0x100, R0 ;  /* 0x0000010009077824 */ /* 0x000fc800078e0200 */
[----:B0-----:R-:W-:-:S05]  /*1ca0*/  IMAD.WIDE.U32 R6, R7, 0x4, R2 ;  /* 0x0000000407067825 */ /* 0x001fca00078e0002 */
[----:B------:R1:W-:Y:S02]  /*1cb0*/  REDG.E.ADD.STRONG.GPU desc[UR16][R6.64], R19 ;  /* 0x000000130600798e */ /* 0x0003e4000c12e110 */
.L_x_366:
[----:B------:R-:W-:Y:S05]  /*1cc0*/  BSYNC.RECONVERGENT B1 ;  /* 0x0000000000017941 */ /* 0x000fea0003800200 */
.L_x_365:
        /* <DEDUP_REMOVED lines=9> */
[----:B-1----:R-:W-:-:S04]  /*1d60*/  IMAD R7, R9, 0x100, R0 ;  /* 0x0000010009077824 */ /* 0x002fc800078e0200 */
[----:B------:R-:W-:-:S04]  /*1d70*/  VIADD R7, R7, 0x100 ;  /* 0x0000010007077836 */ /* 0x000fc80000000000 */
[----:B------:R-:W-:-:S05]  /*1d80*/  IMAD.WIDE.U32 R6, R7, 0x4, R2 ;  /* 0x0000000407067825 */ /* 0x000fca00078e0002 */
[----:B------:R0:W-:Y:S02]  /*1d90*/  REDG.E.ADD.STRONG.GPU desc[UR16][R6.64], R25 ;  /* 0x000000190600798e */ /* 0x0001e4000c12e110 */
.L_x_368:
[----:B------:R-:W-:Y:S05]  /*1da0*/  BSYNC.RECONVERGENT B1 ;  /* 0x0000000000017941 */ /* 0x000fea0003800200 */
.L_x_367:
[----:B------:R-:W-:Y:S04]  /*1db0*/  BSSY.RECONVERGENT B1, `(.L_x_369) ;  /* 0x0000006000017945 */ /* 0x000fe80003800200 */
[----:B------:R-:W-:Y:S05]  /*1dc0*/  @!P0 BRA `(.L_x_370) ;  /* 0x0000000000108947 */ /* 0x000fea0003800000 */
[----:B01----:R-:W-:-:S04]  /*1dd0*/  IMAD R7, R9, 0x100, R0 ;  /* 0x0000010009077824 */ /* 0x003fc800078e0200 */
[----:B------:R-:W-:-:S04]  /*1de0*/  VIADD R7, R7, 0x200 ;  /* 0x0000020007077836 */ /* 0x000fc80000000000 */
[----:B------:R-:W-:-:S05]  /*1df0*/  IMAD.WIDE.U32 R6, R7, 0x4, R2 ;  /* 0x0000000407067825 */ /* 0x000fca00078e0002 */
[----:B------:R2:W-:Y:S02]  /*1e00*/  REDG.E.ADD.STRONG.GPU desc[UR16][R6.64], R17 ;  /* 0x000000110600798e */ /* 0x0005e4000c12e110 */
.L_x_370:
[----:B------:R-:W-:Y:S05]  /*1e10*/  BSYNC.RECONVERGENT B1 ;  /* 0x0000000000017941 */ /* 0x000fea0003800200 */
.L_x_369:
[----:B------:R-:W-:Y:S04]  /*1e20*/  BSSY.RECONVERGENT B1, `(.L_x_371) ;  /* 0x0000006000017945 */ /* 0x000fe80003800200 */
[----:B------:R-:W-:Y:S05]  /*1e30*/  @!P1 BRA `(.L_x_372) ;  /* 0x0000000000109947 */ /* 0x000fea0003800000 */
[----:B012---:R-:W-:-:S04]  /*1e40*/  IMAD R7, R9, 0x100, R0 ;  /* 0x0000010009077824 */ /* 0x007fc800078e0200 */
[----:B------:R-:W-:-:S04]  /*1e50*/  VIADD R7, R7, 0x300 ;  /* 0x0000030007077836 */ /* 0x000fc80000000000 */
[----:B------:R-:W-:-:S05]  /*1e60*/  IMAD.WIDE.U32 R6, R7, 0x4, R2 ;  /* 0x0000000407067825 */ /* 0x000fca00078e0002 */
[----:B------:R3:W-:Y:S02]  /*1e70*/  REDG.E.ADD.STRONG.GPU desc[UR16][R6.64], R15 ;  /* 0x0000000f0600798e */ /* 0x0007e4000c12e110 */
.L_x_372:
[----:B------:R-:W-:Y:S05]  /*1e80*/  BSYNC.RECONVERGENT B1 ;  /* 0x0000000000017941 */ /* 0x000fea0003800200 */
.L_x_371:
[----:B------:R-:W-:Y:S04]  /*1e90*/  BSSY.RECONVERGENT B1, `(.L_x_373) ;  /* 0x0000006000017945 */ /* 0x000fe80003800200 */
[----:B------:R-:W-:Y:S05]  /*1ea0*/  @!P2 BRA `(.L_x_374) ;  /* 0x000000000010a947 */ /* 0x000fea0003800000 */
[----:B0123--:R-:W-:-:S04]  /*1eb0*/  IMAD R7, R9, 0x100, R0 ;  /* 0x0000010009077824 */ /* 0x00ffc800078e0200 */
[----:B------:R-:W-:-:S04]  /*1ec0*/  VIADD R7, R7, 0x400 ;  /* 0x0000040007077836 */ /* 0x000fc80000000000 */
[----:B------:R-:W-:-:S05]  /*1ed0*/  IMAD.WIDE.U32 R6, R7, 0x4, R2 ;  /* 0x0000000407067825 */ /* 0x000fca00078e0002 */
[----:B------:R4:W-:Y:S02]  /*1ee0*/  REDG.E.ADD.STRONG.GPU desc[UR16][R6.64], R13 ;  /* 0x0000000d0600798e */ /* 0x0009e4000c12e110 */
.L_x_374:
[----:B------:R-:W-:Y:S05]  /*1ef0*/  BSYNC.RECONVERGENT B1 ;  /* 0x0000000000017941 */ /* 0x000fea0003800200 */
.L_x_373:
[----:B------:R-:W-:Y:S04]  /*1f00*/  BSSY.RECONVERGENT B1, `(.L_x_375) ;  /* 0x0000006000017945 */ /* 0x000fe80003800200 */
[----:B------:R-:W-:Y:S05]  /*1f10*/  @!P3 BRA `(.L_x_376) ;  /* 0x000000000010b947 */ /* 0x000fea0003800000 */
[----:B01234-:R-:W-:-:S04]  /*1f20*/  IMAD R7, R9, 0x100, R0 ;  /* 0x0000010009077824 */ /* 0x01ffc800078e0200 */
[----:B------:R-:W-:-:S04]  /*1f30*/  VIADD R7, R7, 0x500 ;  /* 0x0000050007077836 */ /* 0x000fc80000000000 */
[----:B------:R-:W-:-:S05]  /*1f40*/  IMAD.WIDE.U32 R6, R7, 0x4, R2 ;  /* 0x0000000407067825 */ /* 0x000fca00078e0002 */
[----:B------:R0:W-:Y:S02]  /*1f50*/  REDG.E.ADD.STRONG.GPU desc[UR16][R6.64], R12 ;  /* 0x0000000c0600798e */ /* 0x0001e4000c12e110 */
.L_x_376:
[----:B------:R-:W-:Y:S05]  /*1f60*/  BSYNC.RECONVERGENT B1 ;  /* 0x0000000000017941 */ /* 0x000fea0003800200 */
.L_x_375:
[----:B------:R-:W-:Y:S04]  /*1f70*/  BSSY.RECONVERGENT B1, `(.L_x_377) ;  /* 0x0000006000017945 */ /* 0x000fe80003800200 */
[----:B------:R-:W-:Y:S05]  /*1f80*/  @!P4 BRA `(.L_x_378) ;  /* 0x000000000010c947 */ /* 0x000fea0003800000 */
[----:B01234-:R-:W-:-:S04]  /*1f90*/  IMAD R7, R9, 0x100, R0 ;  /* 0x0000010009077824 */ /* 0x01ffc800078e0200 */
[----:B------:R-:W-:-:S04]  /*1fa0*/  VIADD R7, R7, 0x600 ;  /* 0x0000060007077836 */ /* 0x000fc80000000000 */
[----:B------:R-:W-:-:S05]  /*1fb0*/  IMAD.WIDE.U32 R6, R7, 0x4, R2 ;  /* 0x0000000407067825 */ /* 0x000fca00078e0002 */
[----:B------:R0:W-:Y:S02]  /*1fc0*/  REDG.E.ADD.STRONG.GPU desc[UR16][R6.64], R11 ;  /* 0x0000000b0600798e */ /* 0x0001e4000c12e110 */
.L_x_378:
[----:B------:R-:W-:Y:S05]  /*1fd0*/  BSYNC.RECONVERGENT B1 ;  /* 0x0000000000017941 */ /* 0x000fea0003800200 */
.L_x_377:
[----:B------:R-:W-:Y:S04]  /*1fe0*/  BSSY.RECONVERGENT B1, `(.L_x_379) ;  /* 0x0000006000017945 */ /* 0x000fe80003800200 */
[----:B------:R-:W-:Y:S05]  /*1ff0*/  @!P5 BRA `(.L_x_380) ;  /* 0x000000000010d947 */ /* 0x000fea0003800000 */
[----:B01234-:R-:W-:-:S04]  /*2000*/  IMAD R7, R9, 0x100, R0 ;  /* 0x0000010009077824 */ /* 0x01ffc800078e0200 */
[----:B------:R-:W-:-:S04]  /*2010*/  VIADD R7, R7, 0x700 ;  /* 0x0000070007077836 */ /* 0x000fc80000000000 */
[----:B------:R-:W-:-:S05]  /*2020*/  IMAD.WIDE.U32 R6, R7, 0x4, R2 ;  /* 0x0000000407067825 */ /* 0x000fca00078e0002 */
[----:B------:R0:W-:Y:S02]  /*2030*/  REDG.E.ADD.STRONG.GPU desc[UR16][R6.64], R10 ;  /* 0x0000000a0600798e */ /* 0x0001e4000c12e110 */
.L_x_380:
[----:B------:R-:W-:Y:S05]  /*2040*/  BSYNC.RECONVERGENT B1 ;  /* 0x0000000000017941 */ /* 0x000fea0003800200 */
.L_x_379:
[----:B------:R-:W-:-:S05]  /*2050*/  VIADD R9, R9, 0x8 ;  /* 0x0000000809097836 */ /* 0x000fca0000000000 */
[----:B------:R-:W-:-:S13]  /*2060*/  ISETP.NE.AND P0, PT, R9, R4, PT ;  /* 0x000000040900720c */ /* 0x000fda0003f05270 */
[----:B------:R-:W-:Y:S05]  /*2070*/  @P0 BRA `(.L_x_381) ;  /* 0xfffffff800d40947 */ /* 0x000fea000383ffff */
[----:B01234-:R-:W-:-:S07]  /*2080*/  IMAD.MOV.U32 R7, RZ, RZ, R4 ;  /* 0x000000ffff077224 */ /* 0x01ffce00078e0004 */
.L_x_364:
[----:B------:R-:W-:Y:S02]  /*2090*/  UISETP.NE.AND UP0, UPT, UR12, URZ, UPT ;  /* 0x000000ff0c00728c */ /* 0x000fe4000bf05270 */
[----:B------:R-:W-:Y:S01]  /*20a0*/  IMAD.U32 R6, RZ, RZ, UR12 ;  /* 0x0000000cff067e24 */ /* 0x000fe2000f8e00ff */
[----:B------:R-:W-:Y:S01]  /*20b0*/  LOP3.LUT R2, R8, 0x1, RZ, 0xc0, !PT ;  /* 0x0000000108027812 */ /* 0x000fe200078ec0ff */
        /* <DEDUP_REMOVED lines=8> */
[----:B------:R-:W0:Y:S04]  /*2140*/  LDS R15, [R10] ;  /* 0x000000000a0f7984 */ /* 0x000e280000000800 */
        /* <DEDUP_REMOVED lines=9> */
[----:B------:R-:W-:-:S04]  /*21e0*/  IMAD R13, R7, 0x100, R0 ;  /* 0x00000100070d7824 */ /* 0x000fc800078e0200 */
[----:B0-----:R-:W-:-:S05]  /*21f0*/  IMAD.WIDE.U32 R10, R13, 0x4, R10 ;  /* 0x000000040d0a7825 */ /* 0x001fca00078e000a */
[----:B------:R0:W-:Y:S02]  /*2200*/  REDG.E.ADD.STRONG.GPU desc[UR16][R10.64], R15 ;  /* 0x0000000f0a00798e */ /* 0x0001e4000c12e110 */
.L_x_385:
[----:B------:R-:W-:Y:S05]  /*2210*/  BSYNC.RECONVERGENT B1 ;  /* 0x0000000000017941 */ /* 0x000fea0003800200 */
.L_x_384:
[----:B------:R-:W-:Y:S04]  /*2220*/  BSSY.RECONVERGENT B1, `(.L_x_386) ;  /* 0x0000007000017945 */ /* 0x000fe80003800200 */
[----:B------:R-:W-:Y:S05]  /*2230*/  @!P1 BRA `(.L_x_387) ;  /* 0x0000000000149947 */ /* 0x000fea0003800000 */
[----:B0-----:R-:W0:Y:S01]  /*2240*/  LDC.64 R10, c[0x0][0x380] ;  /* 0x0000e000ff0a7b82 */ /* 0x001e220000000a00 */
[----:B------:R-:W-:-:S04]  /*2250*/  IMAD R13, R7, 0x100, R0 ;  /* 0x00000100070d7824 */ /* 0x000fc800078e0200 */
[----:B------:R-:W-:-:S04]  /*2260*/  VIADD R13, R13, 0x100 ;  /* 0x000001000d0d7836 */ /* 0x000fc80000000000 */
[----:B0-----:R-:W-:-:S05]  /*2270*/  IMAD.WIDE.U32 R10, R13, 0x4, R10 ;  /* 0x000000040d0a7825 */ /* 0x001fca00078e000a */
[----:B------:R1:W-:Y:S02]  /*2280*/  REDG.E.ADD.STRONG.GPU desc[UR16][R10.64], R17 ;  /* 0x000000110a00798e */ /* 0x0003e4000c12e110 */
.L_x_387:
[----:B------:R-:W-:Y:S05]  /*2290*/  BSYNC.RECONVERGENT B1 ;  /* 0x0000000000017941 */ /* 0x000fea0003800200 */
.L_x_386:
[----:B------:R-:W-:Y:S04]  /*22a0*/  BSSY.RECONVERGENT B1, `(.L_x_388) ;  /* 0x0000007000017945 */ /* 0x000fe80003800200 */
[----:B------:R-:W-:Y:S05]  /*22b0*/  @!P2 BRA `(.L_x_389) ;  /* 0x000000000014a947 */ /* 0x000fea0003800000 */
[----:B01----:R-:W0:Y:S01]  /*22c0*/  LDC.64 R10, c[0x0][0x380] ;  /* 0x0000e000ff0a7b82 */ /* 0x003e220000000a00 */
[----:B------:R-:W-:-:S04]  /*22d0*/  IMAD R13, R7, 0x100, R0 ;  /* 0x00000100070d7824 */ /* 0x000fc800078e0200 */
[----:B------:R-:W-:-:S04]  /*22e0*/  VIADD R13, R13, 0x200 ;  /* 0x000002000d0d7836 */ /* 0x000fc80000000000 */
[----:B0-----:R-:W-:-:S05]  /*22f0*/  IMAD.WIDE.U32 R10, R13, 0x4, R10 ;  /* 0x000000040d0a7825 */ /* 0x001fca00078e000a */
[----:B------:R2:W-:Y:S02]  /*2300*/  REDG.E.ADD.STRONG.GPU desc[UR16][R10.64], R9 ;  /* 0x000000090a00798e */ /* 0x0005e4000c12e110 */
.L_x_389:
[----:B------:R-:W-:Y:S05]  /*2310*/  BSYNC.RECONVERGENT B1 ;  /* 0x0000000000017941 */ /* 0x000fea0003800200 */
.L_x_388:
[----:B------:R-:W-:Y:S04]  /*2320*/  BSSY.RECONVERGENT B1, `(.L_x_390) ;  /* 0x0000007000017945 */ /* 0x000fe80003800200 */
[----:B------:R-:W-:Y:S05]  /*2330*/  @!P3 BRA `(.L_x_391) ;  /* 0x000000000014b947 */ /* 0x000fea0003800000 */
[----:B012---:R-:W0:Y:S01]  /*2340*/  LDC.64 R10, c[0x0][0x380] ;  /* 0x0000e000ff0a7b82 */ /* 0x007e220000000a00 */
[----:B------:R-:W-:-:S04]  /*2350*/  IMAD R9, R7, 0x100, R0 ;  /* 0x0000010007097824 */ /* 0x000fc800078e0200 */
[----:B------:R-:W-:-:S04]  /*2360*/  VIADD R9, R9, 0x300 ;  /* 0x0000030009097836 */ /* 0x000fc80000000000 */
[----:B0-----:R-:W-:-:S05]  /*2370*/  IMAD.WIDE.U32 R10, R9, 0x4, R10 ;  /* 0x00000004090a7825 */ /* 0x001fca00078e000a */
[----:B------:R3:W-:Y:S02]  /*2380*/  REDG.E.ADD.STRONG.GPU desc[UR16][R10.64], R8 ;  /* 0x000000080a00798e */ /* 0x0007e4000c12e110 */
.L_x_391:
[----:B------:R-:W-:Y:S05]  /*2390*/  BSYNC.RECONVERGENT B1 ;  /* 0x0000000000017941 */ /* 0x000fea0003800200 */
.L_x_390:
[----:B------:R-:W-:-:S07]  /*23a0*/  VIADD R7, R7, 0x4 ;  /* 0x0000000407077836 */ /* 0x000fce0000000000 */
.L_x_383:
[----:B------:R-:W-:Y:S01]  /*23b0*/  UISETP.NE.AND UP0, UPT, UR7, URZ, UPT ;  /* 0x000000ff0700728c */ /* 0x000fe2000bf05270 */
[----:B------:R-:W-:Y:S08]  /*23c0*/  BSSY.RECONVERGENT B1, `(.L_x_382) ;  /* 0x0000023000017945 */ /* 0x000ff00003800200 */
[----:B------:R-:W-:Y:S05]  /*23d0*/  BRA.U !UP0, `(.L_x_392) ;  /* 0x0000000108847547 */ /* 0x000fea000b800000 */
[----:B------:R-:W-:-:S13]  /*23e0*/  ISETP.NE.AND P0, PT, R3, RZ, PT ;  /* 0x000000ff0300720c */ /* 0x000fda0003f05270 */
[----:B------:R-:W-:Y:S05]  /*23f0*/  @!P0 BRA `(.L_x_393) ;  /* 0x0000000000548947 */ /* 0x000fea0003800000 */
[----:B---3--:R-:W-:Y:S01]  /*2400*/  IMAD R8, R7, 0x400, R5 ;  /* 0x0000040007087824 */ /* 0x008fe200078e0205 */
[----:B------:R-:W-:Y:S04]  /*2410*/  BSSY.RECONVERGENT B2, `(.L_x_394) ;  /* 0x000000a000027945 */ /* 0x000fe80003800200 */
[----:B012---:R-:W0:Y:S04]  /*2420*/  LDS R11, [R8] ;  /* 0x00000000080b7984 */ /* 0x007e280000000800 */
[----:B------:R-:W1:Y:S01]  /*2430*/  LDS R13, [R8+0x400] ;  /* 0x00040000080d7984 */ /* 0x000e620000000800 */
[----:B0-----:R-:W-:-:S02]  /*2440*/  ISETP.NE.AND P0, PT, R11, RZ, PT ;  /* 0x000000ff0b00720c */ /* 0x001fc40003f05270 */
[----:B-1----:R-:W-:-:S11]  /*2450*/  ISETP.NE.AND P1, PT, R13, RZ, PT ;  /* 0x000000ff0d00720c */ /* 0x002fd60003f25270 */
[----:B------:R-:W-:Y:S05]  /*2460*/  @!P0 BRA `(.L_x_395) ;  /* 0x0000000000108947 */ /* 0x000fea0003800000 */
[----:B------:R-:W0:Y:S01]  /*2470*/  LDC.64 R8, c[0x0][0x380] ;  /* 0x0000e000ff087b82 */ /* 0x000e220000000a00 */
[----:B------:R-:W-:-:S04]  /*2480*/  IMAD R15, R7, 0x100, R0 ;  /* 0x00000100070f7824 */ /* 0x000fc800078e0200 */
[----:B0-----:R-:W-:-:S05]  /*2490*/  IMAD.WIDE.U32 R8, R15, 0x4, R8 ;  /* 0x000000040f087825 */ /* 0x001fca00078e0008 */
[----:B------:R0:W-:Y:S02]  /*24a0*/  REDG.E.ADD.STRONG.GPU desc[UR16][R8.64], R11 ;  /* 0x0000000b0800798e */ /* 0x0001e4000c12e110 */
.L_x_395:
[----:B------:R-:W-:Y:S05]  /*24b0*/  BSYNC.RECONVERGENT B2 ;  /* 0x0000000000027941 */ /* 0x000fea0003800200 */
.L_x_394:
[----:B------:R-:W-:Y:S04]  /*24c0*/  BSSY.RECONVERGENT B2, `(.L_x_396) ;  /* 0x0000007000027945 */ /* 0x000fe80003800200 */
[----:B------:R-:W-:Y:S05]  /*24d0*/  @!P1 BRA `(.L_x_397) ;  /* 0x0000000000149947 */ /* 0x000fea0003800000 */
[----:B0-----:R-:W0:Y:S01]  /*24e0*/  LDC.64 R8, c[0x0][0x380] ;  /* 0x0000e000ff087b82 */ /* 0x001e220000000a00 */
[----:B------:R-:W-:-:S04]  /*24f0*/  IMAD R10, R7, 0x100, R0 ;  /* 0x00000100070a7824 */ /* 0x000fc800078e0200 */
[----:B------:R-:W-:-:S04]  /*2500*/  VIADD R11, R10, 0x100 ;  /* 0x000001000a0b7836 */ /* 0x000fc80000000000 */
[----:B0-----:R-:W-:-:S05]  /*2510*/  IMAD.WIDE.U32 R8, R11, 0x4, R8 ;  /* 0x000000040b087825 */ /* 0x001fca00078e0008 */
[----:B------:R1:W-:Y:S02]  /*2520*/  REDG.E.ADD.STRONG.GPU desc[UR16][R8.64], R13 ;  /* 0x0000000d0800798e */ /* 0x0003e4000c12e110 */
.L_x_397:
[----:B------:R-:W-:Y:S05]  /*2530*/  BSYNC.RECONVERGENT B2 ;  /* 0x0000000000027941 */ /* 0x000fea0003800200 */
.L_x_396:
[----:B------:R-:W-:-:S07]  /*2540*/  VIADD R7, R7, 0x2 ;  /* 0x0000000207077836 */ /* 0x000fce0000000000 */
.L_x_393:
[----:B------:R-:W-:-:S13]  /*2550*/  ISETP.NE.AND P0, PT, R2, RZ, PT ;  /* 0x000000ff0200720c */ /* 0x000fda0003f05270 */
[----:B------:R-:W-:Y:S05]  /*2560*/  @!P0 BRA `(.L_x_392) ;  /* 0x0000000000208947 */ /* 0x000fea0003800000 */
[----:B01-3--:R-:W-:-:S05]  /*2570*/  IMAD R8, R7, 0x400, R5 ;  /* 0x0000040007087824 */ /* 0x00bfca00078e0205 */
[----:B--2---:R-:W0:Y:S02]  /*2580*/  LDS R11, [R8] ;  /* 0x00000000080b7984 */ /* 0x004e240000000800 */
[----:B0-----:R-:W-:-:S13]  /*2590*/  ISETP.NE.AND P0, PT, R11, RZ, PT ;  /* 0x000000ff0b00720c */ /* 0x001fda0003f05270 */
[----:B------:R-:W-:Y:S05]  /*25a0*/  @!P0 BRA `(.L_x_392) ;  /* 0x0000000000108947 */ /* 0x000fea0003800000 */
[----:B------:R-:W0:Y:S01]  /*25b0*/  LDC.64 R8, c[0x0][0x380] ;  /* 0x0000e000ff087b82 */ /* 0x000e220000000a00 */
[----:B------:R-:W-:-:S04]  /*25c0*/  IMAD R7, R7, 0x100, R0 ;  /* 0x0000010007077824 */ /* 0x000fc800078e0200 */
[----:B0-----:R-:W-:-:S05]  /*25d0*/  IMAD.WIDE.U32 R8, R7, 0x4, R8 ;  /* 0x0000000407087825 */ /* 0x001fca00078e0008 */
[----:B------:R4:W-:Y:S02]  /*25e0*/  REDG.E.ADD.STRONG.GPU desc[UR16][R8.64], R11 ;  /* 0x0000000b0800798e */ /* 0x0009e4000c12e110 */
.L_x_392:
[----:B------:R-:W-:Y:S05]  /*25f0*/  BSYNC.RECONVERGENT B1 ;  /* 0x0000000000017941 */ /* 0x000fea0003800200 */
.L_x_382:
[----:B------:R-:W-:-:S13]  /*2600*/  ISETP.GT.U32.AND P0, PT, R0, 0x7f, PT ;  /* 0x0000007f0000780c */ /* 0x000fda0003f04070 */
[----:B------:R-:W-:Y:S05]  /*2610*/  @P0 BRA `(.L_x_363) ;  /* 0x0000000800300947 */ /* 0x000fea0003800000 */
[----:B------:R-:W-:Y:S01]  /*2620*/  UISETP.GE.U32.AND UP0, UPT, UR11, 0x7, UPT ;  /* 0x000000070b00788c */ /* 0x000fe2000bf06070 */
[----:B------:R-:W-:-:S08]  /*2630*/  IMAD.MOV.U32 R7, RZ, RZ, RZ ;  /* 0x000000ffff077224 */ /* 0x000fd000078e00ff */
[----:B------:R-:W-:Y:S05]  /*2640*/  BRA.U !UP0, `(.L_x_398) ;  /* 0x0000000108e47547 */ /* 0x000fea000b800000 */
[----:B01234-:R-:W0:Y:S01]  /*2650*/  LDC.64 R8, c[0x0][0x380] ;  /* 0x0000e000ff087b82 */ /* 0x01fe220000000a00 */
[----:B------:R-:W-:-:S07]  /*2660*/  IMAD.MOV.U32 R7, RZ, RZ, RZ ;  /* 0x000000ffff077224 */ /* 0x000fce00078e00ff */
.L_x_415:
[C---:B------:R-:W-:Y:S01]  /*2670*/  IMAD R12, R7.reuse, 0x400, R5 ;  /* 0x00000400070c7824 */ /* 0x040fe200078e0205 */
[----:B------:R-:W-:Y:S01]  /*2680*/  BSSY.RECONVERGENT B1, `(.L_x_399) ;  /* 0x0000010000017945 */ /* 0x000fe20003800200 */
[C---:B01234-:R-:W-:Y:S02]  /*2690*/  IMAD R11, R7.reuse, 0x100, R0 ;  /* 0x00000100070b7824 */ /* 0x05ffe400078e0200 */
[----:B------:R-:W-:Y:S01]  /*26a0*/  VIADD R7, R7, 0x8 ;  /* 0x0000000807077836 */ /* 0x000fe20000000000 */
[----:B------:R-:W1:Y:S01]  /*26b0*/  LDS R13, [R12+0x200] ;  /* 0x000200000c0d7984 */ /* 0x000e620000000800 */
[----:B0-----:R-:W-:-:S03]  /*26c0*/  IMAD.WIDE.U32 R10, R11, 0x4, R8 ;  /* 0x000000040b0a7825 */ /* 0x001fc600078e0008 */
[----:B------:R-:W0:Y:S04]  /*26d0*/  LDS R15, [R12+0x600] ;  /* 0x000600000c0f7984 */ /* 0x000e280000000800 */
[----:B------:R2:W3:Y:S04]  /*26e0*/  LDS R17, [R12+0xa00] ;  /* 0x000a00000c117984 */ /* 0x0004e80000000800 */
        /* <DEDUP_REMOVED lines=8> */
[----:B------:R0:W-:Y:S02]  /*2770*/  REDG.E.ADD.STRONG.GPU desc[UR16][R10.64+0x200], R13 ;  /* 0x0002000d0a00798e */ /* 0x0001e4000c12e110 */
.L_x_400:
[----:B------:R-:W-:Y:S05]  /*2780*/  BSYNC.RECONVERGENT B1 ;  /* 0x0000000000017941 */ /* 0x000fea0003800200 */
.L_x_399:
[----:B------:R-:W-:Y:S04]  /*2790*/  BSSY.RECONVERGENT B1, `(.L_x_401) ;  /* 0x0000003000017945 */ /* 0x000fe80003800200 */
[----:B------:R-:W-:Y:S05]  /*27a0*/  @!P1 BRA `(.L_x_402) ;  /* 0x0000000000049947 */ /* 0x000fea0003800000 */
[----:B------:R1:W-:Y:S02]  /*27b0*/  REDG.E.ADD.STRONG.GPU desc[UR16][R10.64+0x600], R15 ;  /* 0x0006000f0a00798e */ /* 0x0003e4000c12e110 */
.L_x_402:
[----:B------:R-:W-:Y:S05]  /*27c0*/  BSYNC.RECONVERGENT B1 ;  /* 0x0000000000017941 */ /* 0x000fea0003800200 */
.L_x_401:
[----:B------:R-:W-:Y:S01]  /*27d0*/  ISETP.NE.AND P6, PT, R17, RZ, PT ;  /* 0x000000ff1100720c */ /* 0x000fe20003fc5270 */
[----:B------:R-:W-:Y:S01]  /*27e0*/  BSSY.RECONVERGENT B1, `(.L_x_403) ;  /* 0x0000009000017945 */ /* 0x000fe20003800200 */
[----:B------:R-:W-:Y:S02]  /*27f0*/  ISETP.NE.AND P0, PT, R7, R4, PT ;  /* 0x000000040700720c */ /* 0x000fe40003f05270 */
[----:B------:R-:W-:Y:S02]  /*2800*/  ISETP.NE.AND P1, PT, R19, RZ, PT ;  /* 0x000000ff1300720c */ /* 0x000fe40003f25270 */
[----:B--2---:R-:W-:Y:S02]  /*2810*/  ISETP.NE.AND P2, PT, R25, RZ, PT ;  /* 0x000000ff1900720c */ /* 0x004fe40003f45270 */
[----:B------:R-:W-:Y:S02]  /*2820*/  ISETP.NE.AND P3, PT, R27, RZ, PT ;  /* 0x000000ff1b00720c */ /* 0x000fe40003f65270 */
[----:B------:R-:W-:-:S02]  /*2830*/  ISETP.NE.AND P4, PT, R29, RZ, PT ;  /* 0x000000ff1d00720c */ /* 0x000fc40003f85270 */
[----:B------:R-:W-:Y:S01]  /*2840*/  ISETP.NE.AND P5, PT, R14, RZ, PT ;  /* 0x000000ff0e00720c */ /* 0x000fe20003fa5270 */
[----:B------:R-:W-:-:S12]  /*2850*/  @!P6 BRA `(.L_x_404) ;  /* 0x000000000004e947 */ /* 0x000fd80003800000 */
[----:B------:R2:W-:Y:S02]  /*2860*/  REDG.E.ADD.STRONG.GPU desc[UR16][R10.64+0xa00], R17 ;  /* 0x000a00110a00798e */ /* 0x0005e4000c12e110 */
.L_x_404:
[----:B------:R-:W-:Y:S05]  /*2870*/  BSYNC.RECONVERGENT B1 ;  /* 0x0000000000017941 */ /* 0x000fea0003800200 */
.L_x_403:
[----:B------:R-:W-:Y:S04]  /*2880*/  BSSY.RECONVERGENT B1, `(.L_x_405) ;  /* 0x0000003000017945 */ /* 0x000fe80003800200 */
[----:B------:R-:W-:Y:S05]  /*2890*/  @!P1 BRA `(.L_x_406) ;  /* 0x0000000000049947 */ /* 0x000fea0003800000 */
[----:B------:R3:W-:Y:S02]  /*28a0*/  REDG.E.ADD.STRONG.GPU desc[UR16][R10.64+0xe00], R19 ;  /* 0x000e00130a00798e */ /* 0x0007e4000c12e110 */
.L_x_406:
[----:B------:R-:W-:Y:S05]  /*28b0*/  BSYNC.RECONVERGENT B1 ;  /* 0x0000000000017941 */ /* 0x000fea0003800200 */
.L_x_405:
[----:B------:R-:W-:Y:S04]  /*28c0*/  BSSY.RECONVERGENT B1, `(.L_x_407) ;  /* 0x0000003000017945 */ /* 0x000fe80003800200 */
[----:B------:R-:W-:Y:S05]  /*28d0*/  @!P2 BRA `(.L_x_408) ;  /* 0x000000000004a947 */ /* 0x000fea0003800000 */
[----:B------:R4:W-:Y:S02]  /*28e0*/  REDG.E.ADD.STRONG.GPU desc[UR16][R10.64+0x1200], R25 ;  /* 0x001200190a00798e */ /* 0x0009e4000c12e110 */
.L_x_408:
[----:B------:R-:W-:Y:S05]  /*28f0*/  BSYNC.RECONVERGENT B1 ;  /* 0x0000000000017941 */ /* 0x000fea0003800200 */
.L_x_407:
[----:B------:R-:W-:Y:S04]  /*2900*/  BSSY.RECONVERGENT B1, `(.L_x_409) ;  /* 0x0000003000017945 */ /* 0x000fe80003800200 */
[----:B------:R-:W-:Y:S05]  /*2910*/  @!P3 BRA `(.L_x_410) ;  /* 0x000000000004b947 */ /* 0x000fea0003800000 */
[----:B------:R0:W-:Y:S02]  /*2920*/  REDG.E.ADD.STRONG.GPU desc[UR16][R10.64+0x1600], R27 ;  /* 0x0016001b0a00798e */ /* 0x0001e4000c12e110 */
.L_x_410:
[----:B------:R-:W-:Y:S05]  /*2930*/  BSYNC.RECONVERGENT B1 ;  /* 0x0000000000017941 */ /* 0x000fea0003800200 */
.L_x_409:
[----:B------:R-:W-:Y:S04]  /*2940*/  BSSY.RECONVERGENT B1, `(.L_x_411) ;  /* 0x0000003000017945 */ /* 0x000fe80003800200 */
[----:B------:R-:W-:Y:S05]  /*2950*/  @!P4 BRA `(.L_x_412) ;  /* 0x000000000004c947 */ /* 0x000fea0003800000 */
[----:B------:R0:W-:Y:S02]  /*2960*/  REDG.E.ADD.STRONG.GPU desc[UR16][R10.64+0x1a00], R29 ;  /* 0x001a001d0a00798e */ /* 0x0001e4000c12e110 */
.L_x_412:
[----:B------:R-:W-:Y:S05]  /*2970*/  BSYNC.RECONVERGENT B1 ;  /* 0x0000000000017941 */ /* 0x000fea0003800200 */
.L_x_411:
[----:B------:R-:W-:Y:S04]  /*2980*/  BSSY.RECONVERGENT B1, `(.L_x_413) ;  /* 0x0000003000017945 */ /* 0x000fe80003800200 */
[----:B------:R-:W-:Y:S05]  /*2990*/  @!P5 BRA `(.L_x_414) ;  /* 0x000000000004d947 */ /* 0x000fea0003800000 */
[----:B------:R0:W-:Y:S02]  /*29a0*/  REDG.E.ADD.STRONG.GPU desc[UR16][R10.64+0x1e00], R14 ;  /* 0x001e000e0a00798e */ /* 0x0001e4000c12e110 */
.L_x_414:
[----:B------:R-:W-:Y:S05]  /*29b0*/  BSYNC.RECONVERGENT B1 ;  /* 0x0000000000017941 */ /* 0x000fea0003800200 */
.L_x_413:
[----:B------:R-:W-:Y:S05]  /*29c0*/  @P0 BRA `(.L_x_415) ;  /* 0xfffffffc00280947 */ /* 0x000fea000383ffff */
[----:B------:R-:W-:-:S07]  /*29d0*/  IMAD.MOV.U32 R7, RZ, RZ, R4 ;  /* 0x000000ffff077224 */ /* 0x000fce00078e0004 */
.L_x_398:
[----:B------:R-:W-:-:S09]  /*29e0*/  UISETP.NE.AND UP0, UPT, UR12, URZ, UPT ;  /* 0x000000ff0c00728c */ /* 0x000fd2000bf05270 */
[----:B------:R-:W-:Y:S05]  /*29f0*/  BRA.U !UP0, `(.L_x_363) ;  /* 0x0000000508387547 */ /* 0x000fea000b800000 */
[----:B------:R-:W-:-:S13]  /*2a00*/  ISETP.GE.U32.AND P0, PT, R6, 0x3, PT ;  /* 0x000000030600780c */ /* 0x000fda0003f06070 */
[----:B------:R-:W-:Y:S05]  /*2a10*/  @!P0 BRA `(.L_x_416) ;  /* 0x0000000000a48947 */ /* 0x000fea0003800000 */
[----:B01-34-:R-:W-:Y:S01]  /*2a20*/  IMAD R8, R7, 0x400, R5 ;  /* 0x0000040007087824 */ /* 0x01bfe200078e0205 */
[----:B------:R-:W-:Y:S04]  /*2a30*/  BSSY.RECONVERGENT B1, `(.L_x_417) ;  /* 0x000000e000017945 */ /* 0x000fe80003800200 */
[----:B------:R-:W0:Y:S04]  /*2a40*/  LDS R13, [R8+0x200] ;  /* 0x00020000080d7984 */ /* 0x000e280000000800 */
[----:B------:R-:W1:Y:S04]  /*2a50*/  LDS R15, [R8+0x600] ;  /* 0x00060000080f7984 */ /* 0x000e680000000800 */
[----:B------:R-:W3:Y:S04]  /*2a60*/  LDS R6, [R8+0xa00] ;  /* 0x000a000008067984 */ /* 0x000ee80000000800 */
[----:B------:R-:W4:Y:S01]  /*2a70*/  LDS R4, [R8+0xe00] ;  /* 0x000e000008047984 */ /* 0x000f220000000800 */
[----:B0-----:R-:W-:-:S02]  /*2a80*/  ISETP.NE.AND P0, PT, R13, RZ, PT ;  /* 0x000000ff0d00720c */ /* 0x001fc40003f05270 */
[----:B-1----:R-:W-:Y:S02]  /*2a90*/  ISETP.NE.AND P1, PT, R15, RZ, PT ;  /* 0x000000ff0f00720c */ /* 0x002fe40003f25270 */
[----:B---3--:R-:W-:Y:S02]  /*2aa0*/  ISETP.NE.AND P2, PT, R6, RZ, PT ;  /* 0x000000ff0600720c */ /* 0x008fe40003f45270 */
[----:B----4-:R-:W-:-:S07]  /*2ab0*/  ISETP.NE.AND P3, PT, R4, RZ, PT ;  /* 0x000000ff0400720c */ /* 0x010fce0003f65270 */
[----:B------:R-:W-:Y:S06]  /*2ac0*/  @!P0 BRA `(.L_x_418) ;  /* 0x0000000000108947 */ /* 0x000fec0003800000 */
[----:B--2---:R-:W0:Y:S01]  /*2ad0*/  LDC.64 R8, c[0x0][0x380] ;  /* 0x0000e000ff087b82 */ /* 0x004e220000000a00 */
[----:B------:R-:W-:-:S04]  /*2ae0*/  IMAD R11, R7, 0x100, R0 ;  /* 0x00000100070b7824 */ /* 0x000fc800078e0200 */
[----:B0-----:R-:W-:-:S05]  /*2af0*/  IMAD.WIDE.U32 R8, R11, 0x4, R8 ;  /* 0x000000040b087825 */ /* 0x001fca00078e0008 */
[----:B------:R0:W-:Y:S02]  /*2b00*/  REDG.E.ADD.STRONG.GPU desc[UR16][R8.64+0x200], R13 ;  /* 0x0002000d0800798e */ /* 0x0001e4000c12e110 */
.L_x_418:
[----:B------:R-:W-:Y:S05]  /*2b10*/  BSYNC.RECONVERGENT B1 ;  /* 0x0000000000017941 */ /* 0x000fea0003800200 */
.L_x_417:
[----:B------:R-:W-:Y:S04]  /*2b20*/  BSSY.RECONVERGENT B1, `(.L_x_419) ;  /* 0x0000007000017945 */ /* 0x000fe80003800200 */
[----:B------:R-:W-:Y:S05]  /*2b30*/  @!P1 BRA `(.L_x_420) ;  /* 0x0000000000149947 */ /* 0x000fea0003800000 */
[----:B0-2---:R-:W0:Y:S01]  /*2b40*/  LDC.64 R8, c[0x0][0x380] ;  /* 0x0000e000ff087b82 */ /* 0x005e220000000a00 */
[----:B------:R-:W-:-:S04]  /*2b50*/  IMAD R11, R7, 0x100, R0 ;  /* 0x00000100070b7824 */ /* 0x000fc800078e0200 */
[----:B------:R-:W-:-:S04]  /*2b60*/  VIADD R11, R11, 0x100 ;  /* 0x000001000b0b7836 */ /* 0x000fc80000000000 */
[----:B0-----:R-:W-:-:S05]  /*2b70*/  IMAD.WIDE.U32 R8, R11, 0x4, R8 ;  /* 0x000000040b087825 */ /* 0x001fca00078e0008 */
[----:B------:R1:W-:Y:S02]  /*2b80*/  REDG.E.ADD.STRONG.GPU desc[UR16][R8.64+0x200], R15 ;  /* 0x0002000f0800798e */ /* 0x0003e4000c12e110 */
.L_x_420:
[----:B------:R-:W-:Y:S05]  /*2b90*/  BSYNC.RECONVERGENT B1 ;  /* 0x0000000000017941 */ /* 0x000fea0003800200 */
.L_x_419:
[----:B------:R-:W-:Y:S04]  /*2ba0*/  BSSY.RECONVERGENT B1, `(.L_x_421) ;  /* 0x0000007000017945 */ /* 0x000fe80003800200 */
[----:B------:R-:W-:Y:S05]  /*2bb0*/  @!P2 BRA `(.L_x_422) ;  /* 0x000000000014a947 */ /* 0x000fea0003800000 */
[----:B012---:R-:W0:Y:S01]  /*2bc0*/  LDC.64 R8, c[0x0][0x380] ;  /* 0x0000e000ff087b82 */ /* 0x007e220000000a00 */
[----:B------:R-:W-:-:S04]  /*2bd0*/  IMAD R11, R7, 0x100, R0 ;  /* 0x00000100070b7824 */ /* 0x000fc800078e0200 */
[----:B------:R-:W-:-:S04]  /*2be0*/  VIADD R11, R11, 0x200 ;  /* 0x000002000b0b7836 */ /* 0x000fc80000000000 */
[----:B0-----:R-:W-:-:S05]  /*2bf0*/  IMAD.WIDE.U32 R8, R11, 0x4, R8 ;  /* 0x000000040b087825 */ /* 0x001fca00078e0008 */
[----:B------:R3:W-:Y:S02]  /*2c00*/  REDG.E.ADD.STRONG.GPU desc[UR16][R8.64+0x200], R6 ;  /* 0x000200060800798e */ /* 0x0007e4000c12e110 */
.L_x_422:
[----:B------:R-:W-:Y:S05]  /*2c10*/  BSYNC.RECONVERGENT B1 ;  /* 0x0000000000017941 */ /* 0x000fea0003800200 */
.L_x_421:
[----:B------:R-:W-:Y:S04]  /*2c20*/  BSSY.RECONVERGENT B1, `(.L_x_423) ;  /* 0x0000007000017945 */ /* 0x000fe80003800200 */
[----:B------:R-:W-:Y:S05]  /*2c30*/  @!P3 BRA `(.L_x_424) ;  /* 0x000000000014b947 */ /* 0x000fea0003800000 */
[----:B0123--:R-:W0:Y:S01]  /*2c40*/  LDC.64 R8, c[0x0][0x380] ;  /* 0x0000e000ff087b82 */ /* 0x00fe220000000a00 */
[----:B------:R-:W-:-:S04]  /*2c50*/  IMAD R11, R7, 0x100, R0 ;  /* 0x00000100070b7824 */ /* 0x000fc800078e0200 */
[----:B------:R-:W-:-:S04]  /*2c60*/  VIADD R11, R11, 0x300 ;  /* 0x000003000b0b7836 */ /* 0x000fc80000000000 */
[----:B0-----:R-:W-:-:S05]  /*2c70*/  IMAD.WIDE.U32 R8, R11, 0x4, R8 ;  /* 0x000000040b087825 */ /* 0x001fca00078e0008 */
[----:B------:R4:W-:Y:S02]  /*2c80*/  REDG.E.ADD.STRONG.GPU desc[UR16][R8.64+0x200], R4 ;  /* 0x000200040800798e */ /* 0x0009e4000c12e110 */
.L_x_424:
[----:B------:R-:W-:Y:S05]  /*2c90*/  BSYNC.RECONVERGENT B1 ;  /* 0x0000000000017941 */ /* 0x000fea0003800200 */
.L_x_423:
[----:B------:R-:W-:-:S07]  /*2ca0*/  VIADD R7, R7, 0x4 ;  /* 0x0000000407077836 */ /* 0x000fce0000000000 */
.L_x_416:
[----:B------:R-:W-:-:S09]  /*2cb0*/  UISETP.NE.AND UP0, UPT, UR7, URZ, UPT ;  /* 0x000000ff0700728c */ /* 0x000fd2000bf05270 */
[----:B------:R-:W-:Y:S05]  /*2cc0*/  BRA.U !UP0, `(.L_x_363) ;  /* 0x0000000108847547 */ /* 0x000fea000b800000 */
[----:B------:R-:W-:-:S13]  /*2cd0*/  ISETP.NE.AND P0, PT, R3, RZ, PT ;  /* 0x000000ff0300720c */ /* 0x000fda0003f05270 */
[----:B------:R-:W-:Y:S05]  /*2ce0*/  @!P0 BRA `(.L_x_425) ;  /* 0x0000000000548947 */ /* 0x000fea0003800000 */
[----:B----4-:R-:W-:Y:S01]  /*2cf0*/  IMAD R4, R7, 0x400, R5 ;  /* 0x0000040007047824 */ /* 0x010fe200078e0205 */
[----:B------:R-:W-:Y:S04]  /*2d00*/  BSSY.RECONVERGENT B1, `(.L_x_426) ;  /* 0x000000a000017945 */ /* 0x000fe80003800200 */
[----:B------:R-:W4:Y:S04]  /*2d10*/  LDS R3, [R4+0x200] ;  /* 0x0002000004037984 */ /* 0x000f280000000800 */
[----:B0123--:R-:W0:Y:S01]  /*2d20*/  LDS R11, [R4+0x600] ;  /* 0x00060000040b7984 */ /* 0x00fe220000000800 */
[----:B----4-:R-:W-:-:S02]  /*2d30*/  ISETP.NE.AND P0, PT, R3, RZ, PT ;  /* 0x000000ff0300720c */ /* 0x010fc40003f05270 */
[----:B0-----:R-:W-:-:S11]  /*2d40*/  ISETP.NE.AND P1, PT, R11, RZ, PT ;  /* 0x000000ff0b00720c */ /* 0x001fd60003f25270 */
[----:B------:R-:W-:Y:S05]  /*2d50*/  @!P0 BRA `(.L_x_427) ;  /* 0x0000000000108947 */ /* 0x000fea0003800000 */
[----:B------:R-:W0:Y:S01]  /*2d60*/  LDC.64 R8, c[0x0][0x380] ;  /* 0x0000e000ff087b82 */ /* 0x000e220000000a00 */
[----:B------:R-:W-:-:S04]  /*2d70*/  IMAD R13, R7, 0x100, R0 ;  /* 0x00000100070d7824 */ /* 0x000fc800078e0200 */
[----:B0-----:R-:W-:-:S05]  /*2d80*/  IMAD.WIDE.U32 R8, R13, 0x4, R8 ;  /* 0x000000040d087825 */ /* 0x001fca00078e0008 */
[----:B------:R0:W-:Y:S02]  /*2d90*/  REDG.E.ADD.STRONG.GPU desc[UR16][R8.64+0x200], R3 ;  /* 0x000200030800798e */ /* 0x0001e4000c12e110 */
.L_x_427:
[----:B------:R-:W-:Y:S05]  /*2da0*/  BSYNC.RECONVERGENT B1 ;  /* 0x0000000000017941 */ /* 0x000fea0003800200 */
.L_x_426:
[----:B------:R-:W-:Y:S04]  /*2db0*/  BSSY.RECONVERGENT B1, `(.L_x_428) ;  /* 0x0000007000017945 */ /* 0x000fe80003800200 */
[----:B------:R-:W-:Y:S05]  /*2dc0*/  @!P1 BRA `(.L_x_429) ;  /* 0x0000000000149947 */ /* 0x000fea0003800000 */
[----:B0-----:R-:W0:Y:S01]  /*2dd0*/  LDC.64 R8, c[0x0][0x380] ;  /* 0x0000e000ff087b82 */ /* 0x001e220000000a00 */
[----:B------:R-:W-:-:S04]  /*2de0*/  IMAD R3, R7, 0x100, R0 ;  /* 0x0000010007037824 */ /* 0x000fc800078e0200 */
[----:B------:R-:W-:-:S04]  /*2df0*/  VIADD R3, R3, 0x100 ;  /* 0x0000010003037836 */ /* 0x000fc80000000000 */
[----:B0-----:R-:W-:-:S05]  /*2e00*/  IMAD.WIDE.U32 R8, R3, 0x4, R8 ;  /* 0x0000000403087825 */ /* 0x001fca00078e0008 */
[----:B------:R1:W-:Y:S02]  /*2e10*/  REDG.E.ADD.STRONG.GPU desc[UR16][R8.64+0x200], R11 ;  /* 0x0002000b0800798e */ /* 0x0003e4000c12e110 */
.L_x_429:
[----:B------:R-:W-:Y:S05]  /*2e20*/  BSYNC.RECONVERGENT B1 ;  /* 0x0000000000017941 */ /* 0x000fea0003800200 */
.L_x_428:
[----:B------:R-:W-:-:S07]  /*2e30*/  VIADD R7, R7, 0x2 ;  /* 0x0000000207077836 */ /* 0x000fce0000000000 */
.L_x_425:
[----:B------:R-:W-:-:S13]  /*2e40*/  ISETP.NE.AND P0, PT, R2, RZ, PT ;  /* 0x000000ff0200720c */ /* 0x000fda0003f05270 */
[----:B------:R-:W-:Y:S05]  /*2e50*/  @!P0 BRA `(.L_x_363) ;  /* 0x0000000000208947 */ /* 0x000fea0003800000 */
[----:B------:R-:W-:-:S06]  /*2e60*/  IMAD R5, R7, 0x400, R5 ;  /* 0x0000040007057824 */ /* 0x000fcc00078e0205 */
[----:B------:R-:W5:Y:S02]  /*2e70*/  LDS R5, [R5+0x200] ;  /* 0x0002000005057984 */ /* 0x000f640000000800 */
[----:B-----5:R-:W-:-:S13]  /*2e80*/  ISETP.NE.AND P0, PT, R5, RZ, PT ;  /* 0x000000ff0500720c */ /* 0x020fda0003f05270 */
[----:B------:R-:W-:Y:S05]  /*2e90*/  @!P0 BRA `(.L_x_363) ;  /* 0x0000000000108947 */ /* 0x000fea0003800000 */
[----:B0-----:R-:W0:Y:S01]  /*2ea0*/  LDC.64 R2, c[0x0][0x380] ;  /* 0x0000e000ff027b82 */ /* 0x001e220000000a00 */
[----:B------:R-:W-:-:S04]  /*2eb0*/  IMAD R7, R7, 0x100, R0 ;  /* 0x0000010007077824 */ /* 0x000fc800078e0200 */
[----:B0-----:R-:W-:-:S05]  /*2ec0*/  IMAD.WIDE.U32 R2, R7, 0x4, R2 ;  /* 0x0000000407027825 */ /* 0x001fca00078e0002 */
[----:B------:R0:W-:Y:S02]  /*2ed0*/  REDG.E.ADD.STRONG.GPU desc[UR16][R2.64+0x200], R5 ;  /* 0x000200050200798e */ /* 0x0001e4000c12e110 */
.L_x_363:
[----:B------:R-:W-:Y:S05]  /*2ee0*/  BSYNC.RECONVERGENT B0 ;  /* 0x0000000000007941 */ /* 0x000fea0003800200 */
.L_x_362:
[----:B------:R-:W1:Y:S01]  /*2ef0*/  LDCU UR5, c[0x0][0x390] ;  /* 0x00007200ff0577ac */ /* 0x000e620008000800 */
[----:B------:R-:W-:Y:S02]  /*2f00*/  UIADD3 UR4, UPT, UPT, UR4, 0x1, URZ ;  /* 0x0000000104047890 */ /* 0x000fe4000fffe0ff */
[----:B-1----:R-:W-:-:S04]  /*2f10*/  UIADD3 UR8, UPT, UPT, UR5, -0x1, URZ ;  /* 0xffffffff05087890 */ /* 0x002fc8000fffe0ff */
[----:B------:R-:W-:-:S04]  /*2f20*/  ULEA.HI UR8, UR8, 0x1, URZ, 0x2 ;  /* 0x0000000108087891 */ /* 0x000fc8000f8f10ff */
[----:B------:R-:W-:-:S04]  /*2f30*/  UISETP.LT.U32.AND UP0, UPT, UR8, UR5, UPT ;  /* 0x000000050800728c */ /* 0x000fc8000bf01070 */
[----:B------:R-:W-:-:S04]  /*2f40*/  USEL UR5, UR8, UR5, UP0 ;  /* 0x0000000508057287 */ /* 0x000fc80008000000 */
[----:B------:R-:W-:Y:S01]  /*2f50*/  UISETP.NE.AND UP0, UPT, UR4, UR5, UPT ;  /* 0x000000050400728c */ /* 0x000fe2000bf05270 */
[----:B------:R-:W-:Y:S08]  /*2f60*/  BAR.SYNC.DEFER_BLOCKING 0x0 ;  /* 0x0000000000007b1d */ /* 0x000ff00000010000 */
[----:B------:R-:W-:Y:S05]  /*2f70*/  BRA.U UP0, `(.L_x_430) ;  /* 0xffffffd100887547 */ /* 0x000fea000b83ffff */
[----:B------:R-:W-:Y:S05]  /*2f80*/  EXIT ;  /* 0x000000000000794d */ /* 0x000fea0003800000 */
.L_x_431:
        /* <DEDUP_REMOVED lines=15> */
.L_x_587:


//--------------------- .text._ZN3cub18CUB_300001_SM_10006detail10radix_sort31DeviceRadixSortSingleTileKernelINS1_5radix10policy_hubIfNS0_8NullTypeEjE10Policy1000ELNS0_9SortOrderE0EfS6_jNS1_21identity_decomposer_tEEEvPKT1_PSB_PKT2_PSF_T3_iiT4_ --------------------------
	.section	.text._ZN3cub18CUB_300001_SM_10006detail10radix_sort31DeviceRadixSortSingleTileKernelINS1_5radix10policy_hubIfNS0_8NullTypeEjE10Policy1000ELNS0_9SortOrderE0EfS6_jNS1_21identity_decomposer_tEEEvPKT1_PSB_PKT2_PSF_T3_iiT4_,"ax",@progbits
	.align	128
        .global         _ZN3cub18CUB_300001_SM_10006detail10radix_sort31DeviceRadixSortSingleTileKernelINS1_5radix10policy_hubIfNS0_8NullTypeEjE10Policy1000ELNS0_9SortOrderE0EfS6_jNS1_21identity_decomposer_tEEEvPKT1_PSB_PKT2_PSF_T3_iiT4_
        .type           _ZN3cub18CUB_300001_SM_10006detail10radix_sort31DeviceRadixSortSingleTileKernelINS1_5radix10policy_hubIfNS0_8NullTypeEjE10Policy1000ELNS0_9SortOrderE0EfS6_jNS1_21identity_decomposer_tEEEvPKT1_PSB_PKT2_PSF_T3_iiT4_,@function
        .size           _ZN3cub18CUB_300001_SM_10006detail10radix_sort31DeviceRadixSortSingleTileKernelINS1_5radix10policy_hubIfNS0_8NullTypeEjE10Policy1000ELNS0_9SortOrderE0EfS6_jNS1_21identity_decomposer_tEEEvPKT1_PSB_PKT2_PSF_T3_iiT4_,(.L_x_588 - _ZN3cub18CUB_300001_SM_10006detail10radix_sort31DeviceRadixSortSingleTileKernelINS1_5radix10policy_hubIfNS0_8NullTypeEjE10Policy1000ELNS0_9SortOrderE0EfS6_jNS1_21identity_decomposer_tEEEvPKT1_PSB_PKT2_PSF_T3_iiT4_)
        .other          _ZN3cub18CUB_300001_SM_10006detail10radix_sort31DeviceRadixSortSingleTileKernelINS1_5radix10policy_hubIfNS0_8NullTypeEjE10Policy1000ELNS0_9SortOrderE0EfS6_jNS1_21identity_decomposer_tEEEvPKT1_PSB_PKT2_PSF_T3_iiT4_,@"STO_CUDA_ENTRY STV_DEFAULT"
_ZN3cub18CUB_300001_SM_10006detail10radix_sort31DeviceRadixSortSingleTileKernelINS1_5radix10policy_hubIfNS0_8NullTypeEjE10Policy1000ELNS0_9SortOrderE0EfS6_jNS1_21identity_decomposer_tEEEvPKT1_PSB_PKT2_PSF_T3_iiT4_:
.text._ZN3cub18CUB_300001_SM_10006detail10radix_sort31DeviceRadixSortSingleTileKernelINS1_5radix10policy_hubIfNS0_8NullTypeEjE10Policy1000ELNS0_9SortOrderE0EfS6_jNS1_21identity_decomposer_tEEEvPKT1_PSB_PKT2_PSF_T3_iiT4_:
        /* <DEDUP_REMOVED lines=22> */
[----:B------:R-:W-:Y:S01]  /*0160*/  IMAD.MOV.U32 R9, RZ, RZ, -0x1 ;  /* 0xffffffffff097424 */ /* 0x000fe200078e00ff */
[----:B------:R-:W4:Y:S01]  /*0170*/  S2UR UR5, SR_CgaCtaId ;  /* 0x00000000000579c3 */ /* 0x000f220000008800 */
[----:B0-----:R-:W-:Y:S01]  /*0180*/  IMAD R3, R0, 0x13, RZ ;  /* 0x0000001300037824 */ /* 0x001fe200078e02ff */
[----:B------:R-:W0:Y:S01]  /*0190*/  S2R R104, SR_LANEID ;  /* 0x0000000000687919 */ /* 0x000e220000000000 */
[----:B------:R-:W5:Y:S02]  /*01a0*/  LDCU UR6, c[0x0][0x3a4] ;  /* 0x00007480ff0677ac */ /* 0x000f640008000800 */
[C---:B------:R-:W-:Y:S01]  /*01b0*/  VIADD R2, R3.reuse, 0x1 ;  /* 0x0000000103027836 */ /* 0x040fe20000000000 */
[C---:B-1----:R-:W-:Y:S01]  /*01c0*/  ISETP.GE.AND P4, PT, R3.reuse, UR4, PT ;  /* 0x0000000403007c0c */ /* 0x042fe2000bf86270 */
[C---:B------:R-:W-:Y:S01]  /*01d0*/  VIADD R6, R3.reuse, 0x2 ;  /* 0x0000000203067836 */ /* 0x040fe20000000000 */
[----:B------:R-:W1:Y:S01]  /*01e0*/  LDCU UR7, c[0x0][0x3a8] ;  /* 0x00007500ff0777ac */ /* 0x000e620008000800 */
[C---:B------:R-:W-:Y:S01]  /*01f0*/  VIADD R7, R3.reuse, 0x3 ;  /* 0x0000000303077836 */ /* 0x040fe20000000000 */
[----:B------:R-:W-:Y:S01]  /*0200*/  ISETP.GE.AND P5, PT, R2, UR4, PT ;  /* 0x0000000402007c0c */ /* 0x000fe2000bfa6270 */
[C---:B------:R-:W-:Y:S01]  /*0210*/  VIADD R8, R3.reuse, 0x4 ;  /* 0x0000000403087836 */ /* 0x040fe20000000000 */
[----:B------:R-:W-:Y:S01]  /*0220*/  ISETP.GE.AND P6, PT, R6, UR4, PT ;  /* 0x0000000406007c0c */ /* 0x000fe2000bfc6270 */
[----:B------:R-:W-:Y:S01]  /*0230*/  VIADD R6, R3, 0x5 ;  /* 0x0000000503067836 */ /* 0x000fe20000000000 */
[----:B------:R-:W-:Y:S01]  /*0240*/  ISETP.GE.AND P0, PT, R7, UR4, PT ;  /* 0x0000000407007c0c */ /* 0x000fe2000bf06270 */
[C---:B------:R-:W-:Y:S01]  /*0250*/  VIADD R7, R3.reuse, 0x6 ;  /* 0x0000000603077836 */ /* 0x040fe20000000000 */
[----:B------:R-:W-:Y:S01]  /*0260*/  ISETP.GE.AND P1, PT, R8, UR4, PT ;  /* 0x0000000408007c0c */ /* 0x000fe2000bf26270 */
[----:B--2---:R-:W-:Y:S01]  /*0270*/  IMAD.WIDE.U32 R4, R3, 0x4, R4 ;  /* 0x0000000403047825 */ /* 0x004fe200078e0004 */
[----:B------:R-:W-:Y:S01]  /*0280*/  ISETP.GE.AND P2, PT, R6, UR4, PT ;  /* 0x0000000406007c0c */ /* 0x000fe2000bf46270 */
[----:B------:R-:W2:Y:S01]  /*0290*/  LDCU UR9, c[0x0][0x3a8] ;  /* 0x00007500ff0977ac */ /* 0x000ea20008000800 */
[----:B------:R-:W-:Y:S01]  /*02a0*/  ISETP.GE.AND P3, PT, R7, UR4, PT ;  /* 0x0000000407007c0c */ /* 0x000fe2000bf66270 */
[----:B------:R-:W-:-:S02]  /*02b0*/  IMAD.MOV.U32 R6, RZ, RZ, 0x7fffffff ;  /* 0x7fffffffff067424 */ /* 0x000fc400078e00ff */
[C---:B------:R-:W-:Y:S02]  /*02c0*/  VIADD R7, R3.reuse, 0x8 ;  /* 0x0000000803077836 */ /* 0x040fe40000000000 */
[----:B------:R-:W-:Y:S01]  /*02d0*/  IMAD.MOV.U32 R2, RZ, RZ, 0x7fffffff ;  /* 0x7fffffffff027424 */ /* 0x000fe200078e00ff */
[----:B---3--:R-:W3:Y:S01]  /*02e0*/  @!P6 LDG.E R12, desc[UR10][R4.64+0x8] ;  /* 0x0000080a040ce981 */ /* 0x008ee2000c1e1900 */
[----:B------:R-:W-:-:S03]  /*02f0*/  VIADD R8, R3, 0x7 ;  /* 0x0000000703087836 */ /* 0x000fc60000000000 */
[----:B------:R-:W2:Y:S01]  /*0300*/  @!P5 LDG.E R6, desc[UR10][R4.64+0x4] ;  /* 0x0000040a0406d981 */ /* 0x000ea2000c1e1900 */
[----:B------:R-:W-:Y:S01]  /*0310*/  ISETP.GE.AND P5, PT, R7, UR4, PT ;  /* 0x0000000407007c0c */ /* 0x000fe2000bfa6270 */
[C---:B------:R-:W-:Y:S02]  /*0320*/  VIADD R7, R3.reuse, 0xa ;  /* 0x0000000a03077836 */ /* 0x040fe40000000000 */
[----:B------:R-:W3:Y:S01]  /*0330*/  @!P4 LDG.E R2, desc[UR10][R4.64] ;  /* 0x0000000a0402c981 */ /* 0x000ee2000c1e1900 */
[----:B------:R-:W-:Y:S01]  /*0340*/  ISETP.GE.AND P4, PT, R8, UR4, PT ;  /* 0x0000000408007c0c */ /* 0x000fe2000bf86270 */
[----:B------:R-:W-:Y:S02]  /*0350*/  VIADD R8, R3, 0x9 ;  /* 0x0000000903087836 */ /* 0x000fe40000000000 */
[----:B------:R-:W3:Y:S01]  /*0360*/  @!P0 LDG.E R13, desc[UR10][R4.64+0xc] ;  /* 0x00000c0a040d8981 */ /* 0x000ee2000c1e1900 */
[----:B------:R-:W-:Y:S01]  /*0370*/  ISETP.GE.AND P0, PT, R7, UR4, PT ;  /* 0x0000000407007c0c */ /* 0x000fe2000bf06270 */
[----:B------:R-:W-:-:S02]  /*0380*/  VIADD R7, R3, 0xb ;  /* 0x0000000b03077836 */ /* 0x000fc40000000000 */
[----:B------:R-:W3:Y:S03]  /*0390*/  @!P1 LDG.E R14, desc[UR10][R4.64+0x10] ;  /* 0x0000100a040e9981 */ /* 0x000ee6000c1e1900 */
[----:B------:R-:W-:Y:S01]  /*03a0*/  ISETP.GE.AND P1, PT, R7, UR4, PT ;  /* 0x0000000407007c0c */ /* 0x000fe2000bf26270 */
[----:B------:R-:W-:Y:S01]  /*03b0*/  VIADD R7, R3, 0xc ;  /* 0x0000000c03077836 */ /* 0x000fe20000000000 */
[----:B------:R-:W-:Y:S01]  /*03c0*/  ISETP.GE.AND P6, PT, R8, UR4, PT ;  /* 0x0000000408007c0c */ /* 0x000fe2000bfc6270 */
[----:B------:R-:W3:Y:S03]  /*03d0*/  @!P2 LDG.E R15, desc[UR10][R4.64+0x14] ;  /* 0x0000140a040fa981 */ /* 0x000ee6000c1e1900 */
[----:B------:R-:W-:Y:S01]  /*03e0*/  ISETP.GE.AND P2, PT, R7, UR4, PT ;  /* 0x0000000407007c0c */ /* 0x000fe2000bf46270 */
[C---:B------:R-:W-:Y:S01]  /*03f0*/  VIADD R7, R3.reuse, 0xd ;  /* 0x0000000d03077836 */ /* 0x040fe20000000000 */
[----:B------:R-:W3:Y:S01]  /*0400*/  @!P3 LDG.E R16, desc[UR10][R4.64+0x18] ;  /* 0x0000180a0410b981 */ /* 0x000ee2000c1e1900 */
[----:B------:R-:W-:-:S03]  /*0410*/  VIADD R8, R3, 0xe ;  /* 0x0000000e03087836 */ /* 0x000fc60000000000 */
[----:B------:R-:W-:Y:S01]  /*0420*/  ISETP.GE.AND P3, PT, R7, UR4, PT ;  /* 0x0000000407007c0c */ /* 0x000fe2000bf66270 */
[----:B------:R-:W3:Y:S01]  /*0430*/  @!P4 LDG.E R17, desc[UR10][R4.64+0x1c] ;  /* 0x00001c0a0411c981 */ /* 0x000ee2000c1e1900 */
[----:B------:R-:W-:-:S03]  /*0440*/  VIADD R7, R3, 0xf ;  /* 0x0000000f03077836 */ /* 0x000fc60000000000 */
[----:B------:R-:W3:Y:S01]  /*0450*/  @!P5 LDG.E R18, desc[UR10][R4.64+0x20] ;  /* 0x0000200a0412d981 */ /* 0x000ee2000c1e1900 */
[----:B------:R-:W-:Y:S01]  /*0460*/  ISETP.GE.AND P4, PT, R8, UR4, PT ;  /* 0x0000000408007c0c */ /* 0x000fe2000bf86270 */
[----:B------:R-:W-:Y:S02]  /*0470*/  VIADD R8, R3, 0x11 ;  /* 0x0000001103087836 */ /* 0x000fe40000000000 */
[----:B------:R-:W3:Y:S04]  /*0480*/  @!P6 LDG.E R19, desc[UR10][R4.64+0x24] ;  /* 0x0000240a0413e981 */ /* 0x000ee8000c1e1900 */
[----:B------:R-:W3:Y:S01]  /*0490*/  @!P0 LDG.E R20, desc[UR10][R4.64+0x28] ;  /* 0x0000280a04148981 */ /* 0x000ee2000c1e1900 */
[----:B------:R-:W-:Y:S01]  /*04a0*/  ISETP.GE.AND P0, PT, R7, UR4, PT ;  /* 0x0000000407007c0c */ /* 0x000fe2000bf06270 */
[----:B------:R-:W-:-:S02]  /*04b0*/  VIADD R7, R3, 0x10 ;  /* 0x0000001003077836 */ /* 0x000fc40000000000 */
[----:B------:R-:W-:Y:S01]  /*04c0*/  VIADD R3, R3, 0x12 ;  /* 0x0000001203037836 */ /* 0x000fe20000000000 */
[----:B------:R-:W3:Y:S02]  /*04d0*/  @!P1 LDG.E R21, desc[UR10][R4.64+0x2c] ;  /* 0x00002c0a04159981 */ /* 0x000ee4000c1e1900 */
[----:B------:R-:W-:Y:S02]  /*04e0*/  ISETP.GE.AND P1, PT, R7, UR4, PT ;  /* 0x0000000407007c0c */ /* 0x000fe4000bf26270 */
[----:B------:R-:W3:Y:S01]  /*04f0*/  @!P2 LDG.E R22, desc[UR10][R4.64+0x30] ;  /* 0x0000300a0416a981 */ /* 0x000ee2000c1e1900 */
[----:B------:R-:W-:-:S03]  /*0500*/  ISETP.GE.AND P2, PT, R8, UR4, PT ;  /* 0x0000000408007c0c */ /* 0x000fc6000bf46270 */
[----:B------:R-:W3:Y:S01]  /*0510*/  @!P3 LDG.E R23, desc[UR10][R4.64+0x34] ;  /* 0x0000340a0417b981 */ /* 0x000ee2000c1e1900 */
[----:B------:R-:W-:-:S03]  /*0520*/  ISETP.GE.AND P3, PT, R3, UR4, PT ;  /* 0x0000000403007c0c */ /* 0x000fc6000bf66270 */
[----:B------:R-:W3:Y:S04]  /*0530*/  @!P4 LDG.E R24, desc[UR10][R4.64+0x38] ;  /* 0x0000380a0418c981 */ /* 0x000ee8000c1e1900 */
[----:B------:R-:W3:Y:S04]  /*0540*/  @!P0 LDG.E R25, desc[UR10][R4.64+0x3c] ;  /* 0x00003c0a04198981 */ /* 0x000ee8000c1e1900 */
[----:B------:R-:W3:Y:S04]  /*0550*/  @!P1 LDG.E R26, desc[UR10][R4.64+0x40] ;  /* 0x0000400a041a9981 */ /* 0x000ee8000c1e1900 */
[----:B------:R-:W3:Y:S04]  /*0560*/  @!P2 LDG.E R28, desc[UR10][R4.64+0x44] ;  /* 0x0000440a041ca981 */ /* 0x000ee8000c1e1900 */
[----:B------:R0:W3:Y:S01]  /*0570*/  @!P3 LDG.E R30, desc[UR10][R4.64+0x48] ;  /* 0x0000480a041eb981 */ /* 0x0000e2000c1e1900 */
[----:B------:R-:W-:-:S02]  /*0580*/  UMOV UR4, 0x400 ;  /* 0x0000040000047882 */ /* 0x000fc40000000000 */
[----:B----4-:R-:W-:Y:S01]  /*0590*/  ULEA UR4, UR5, UR4, 0x18 ;  /* 0x0000000405047291 */ /* 0x010fe2000f8ec0ff */
[----:B------:R-:W-:-:S05]  /*05a0*/  SHF.R.U32.HI R105, RZ, 0x5, R0 ;  /* 0x00000005ff697819 */ /* 0x000fca0000011600 */
[----:B------:R-:W-:-:S05]  /*05b0*/  LEA R27, R0, UR4, 0x2 ;  /* 0x00000004001b7c11 */ /* 0x000fca000f8e10ff */
[----:B------:R-:W-:Y:S01]  /*05c0*/  IMAD R29, R0, 0x80, R27 ;  /* 0x00000080001d7824 */ /* 0x000fe200078e021b */
[----:B------:R-:W-:-:S03]  /*05d0*/  LEA R31, R105, UR4, 0x2 ;  /* 0x00000004691f7c11 */ /* 0x000fc6000f8e10ff */
[----:B------:R-:W-:Y:S01]  /*05e0*/  IMAD R33, R0, -0x38, R29 ;  /* 0xffffffc800217824 */ /* 0x000fe200078e021d */
[----:B-----5:R-:W-:Y:S02]  /*05f0*/  UIADD3 UR8, UPT, UPT, UR6, 0x6, URZ ;  /* 0x0000000606087890 */ /* 0x020fe4000fffe0ff */
[----:B-1----:R-:W-:Y:S01]  /*0600*/  UIADD3 UR5, UPT, UPT, -UR6, UR7, URZ ;  /* 0x0000000706057290 */ /* 0x002fe2000fffe1ff */
[----:B------:R-:W-:Y:S01]  /*0610*/  BAR.SYNC.DEFER_BLOCKING 0x0 ;  /* 0x0000000000007b1d */ /* 0x000fe20000010000 */
[----:B--2---:R-:W-:Y:S02]  /*0620*/  ISETP.GT.AND P1, PT, R6, -0x1, PT ;  /* 0xffffffff0600780c */ /* 0x004fe40003f24270 */
[----:B---3--:R-:W-:Y:S02]  /*0630*/  ISETP.GT.AND P0, PT, R2, -0x1, PT ;  /* 0xffffffff0200780c */ /* 0x008fe40003f04270 */
[C---:B------:R-:W-:Y:S02]  /*0640*/  SEL R7, R9.reuse, 0x80000000, !P1 ;  /* 0x8000000009077807 */ /* 0x040fe40004800000 */
[----:B------:R-:W-:-:S02]  /*0650*/  SEL R3, R9, 0x80000000, !P0 ;  /* 0x8000000009037807 */ /* 0x000fc40004000000 */
[----:B------:R-:W-:Y:S02]  /*0660*/  ISETP.GT.AND P0, PT, R12, -0x1, PT ;  /* 0xffffffff0c00780c */ /* 0x000fe40003f04270 */
[----:B------:R-:W-:Y:S02]  /*0670*/  LOP3.LUT R2, R3, R2, RZ, 0x3c, !PT ;  /* 0x0000000203027212 */ /* 0x000fe400078e3cff */
[----:B------:R-:W-:Y:S02]  /*0680*/  LOP3.LUT R3, R7, R6, RZ, 0x3c, !PT ;  /* 0x0000000607037212 */ /* 0x000fe400078e3cff */
[----:B------:R-:W-:Y:S02]  /*0690*/  SEL R7, R9, 0x80000000, !P0 ;  /* 0x8000000009077807 */ /* 0x000fe40004000000 */
[----:B------:R-:W-:Y:S02]  /*06a0*/  ISETP.GT.AND P1, PT, R13, -0x1, PT ;  /* 0xffffffff0d00780c */ /* 0x000fe40003f24270 */
[----:B------:R-:W-:-:S02]  /*06b0*/  ISETP.GT.AND P0, PT, R14, -0x1, PT ;  /* 0xffffffff0e00780c */ /* 0x000fc40003f04270 */
[C---:B0-----:R-:W-:Y:S02]  /*06c0*/  SEL R4, R9.reuse, 0x80000000, !P1 ;  /* 0x8000000009047807 */ /* 0x041fe40004800000 */
[----:B------:R-:W-:Y:S02]  /*06d0*/  SEL R5, R9, 0x80000000, !P0 ;  /* 0x8000000009057807 */ /* 0x000fe40004000000 */
[----:B------:R-:W-:Y:S02]  /*06e0*/  ISETP.GT.AND P1, PT, R15, -0x1, PT ;  /* 0xffffffff0f00780c */ /* 0x000fe40003f24270 */
[----:B------:R-:W-:Y:S02]  /*06f0*/  ISETP.GT.AND P0, PT, R16, -0x1, PT ;  /* 0xffffffff1000780c */ /* 0x000fe40003f04270 */
[----:B------:R-:W-:Y:S02]  /*0700*/  LOP3.LUT R13, R4, R13, RZ, 0x3c, !PT ;  /* 0x0000000d040d7212 */ /* 0x000fe400078e3cff */
[----:B------:R-:W-:-:S02]  /*0710*/  LOP3.LUT R14, R5, R14, RZ, 0x3c, !PT ;  /* 0x0000000e050e7212 */ /* 0x000fc400078e3cff */
[C---:B------:R-:W-:Y:S02]  /*0720*/  SEL R4, R9.reuse, 0x80000000, !P1 ;  /* 0x8000000009047807 */ /* 0x040fe40004800000 */
        /* <DEDUP_REMOVED lines=20> */
[----:B------:R-:W-:Y:S02]  /*0870*/  LOP3.LUT R21, R4, R21, RZ, 0x3c, !PT ;  /* 0x0000001504157212 */ /* 0x000fe400078e3cff */
[----:B------:R-:W-:Y:S02]  /*0880*/  SEL R4, R9, 0x80000000, !P0 ;  /* 0x8000000009047807 */ /* 0x000fe40004000000 */
[----:B------:R-:W-:-:S02]  /*0890*/  ISETP.GT.AND P1, PT, R24, -0x1, PT ;  /* 0xffffffff1800780c */ /* 0x000fc40003f24270 */
[----:B------:R-:W-:Y:S02]  /*08a0*/  ISETP.GT.AND P0, PT, R25, -0x1, PT ;  /* 0xffffffff1900780c */ /* 0x000fe40003f04270 */
[----:B------:R-:W-:Y:S02]  /*08b0*/  LOP3.LUT R22, R5, R22, RZ, 0x3c, !PT ;  /* 0x0000001605167212 */ /* 0x000fe400078e3cff */
[----:B------:R-:W-:Y:S02]  /*08c0*/  LOP3.LUT R23, R4, R23, RZ, 0x3c, !PT ;  /* 0x0000001704177212 */ /* 0x000fe400078e3cff */
[C---:B------:R-:W-:Y:S02]  /*08d0*/  SEL R5, R9.reuse, 0x80000000, !P1 ;  /* 0x8000000009057807 */ /* 0x040fe40004800000 */
[----:B------:R-:W-:Y:S02]  /*08e0*/  SEL R4, R9, 0x80000000, !P0 ;  /* 0x8000000009047807 */ /* 0x000fe40004000000 */
[----:B------:R-:W-:-:S02]  /*08f0*/  ISETP.GT.AND P0, PT, R26, -0x1, PT ;  /* 0xffffffff1a00780c */ /* 0x000fc40003f04270 */
[----:B------:R-:W-:Y:S02]  /*0900*/  ISETP.GT.AND P1, PT, R28, -0x1, PT ;  /* 0xffffffff1c00780c */ /* 0x000fe40003f24270 */
[----:B------:R-:W-:Y:S02]  /*0910*/  ISETP.GT.AND P2, PT, R30, -0x1, PT ;  /* 0xffffffff1e00780c */ /* 0x000fe40003f44270 */
[----:B------:R-:W-:Y:S02]  /*0920*/  LOP3.LUT R12, R7, R12, RZ, 0x3c, !PT ;  /* 0x0000000c070c7212 */ /* 0x000fe400078e3cff */
[----:B------:R-:W-:Y:S02]  /*0930*/  LOP3.LUT R24, R5, R24, RZ, 0x3c, !PT ;  /* 0x0000001805187212 */ /* 0x000fe400078e3cff */
[C---:B------:R-:W-:Y:S02]  /*0940*/  SEL R5, R9.reuse, 0x80000000, !P0 ;  /* 0x8000000009057807 */ /* 0x040fe40004000000 */
[----:B------:R-:W-:-:S02]  /*0950*/  SEL R7, R9, 0x80000000, !P1 ;  /* 0x8000000009077807 */ /* 0x000fc40004800000 */
[----:B------:R-:W-:Y:S02]  /*0960*/  SEL R9, R9, 0x80000000, !P2 ;  /* 0x8000000009097807 */ /* 0x000fe40005000000 */
[----:B------:R-:W-:Y:S02]  /*0970*/  LOP3.LUT R25, R4, R25, RZ, 0x3c, !PT ;  /* 0x0000001904197212 */ /* 0x000fe400078e3cff */
[----:B------:R-:W-:Y:S02]  /*0980*/  LOP3.LUT R26, R5, R26, RZ, 0x3c, !PT ;  /* 0x0000001a051a7212 */ /* 0x000fe400078e3cff */
[----:B------:R-:W-:Y:S02]  /*0990*/  LOP3.LUT R28, R7, R28, RZ, 0x3c, !PT ;  /* 0x0000001c071c7212 */ /* 0x000fe400078e3cff */
[----:B------:R-:W-:-:S07]  /*09a0*/  LOP3.LUT R30, R9, R30, RZ, 0x3c, !PT ;  /* 0x0000001e091e7212 */ /* 0x000fce00078e3cff */
.L_x_433:
        /* <DEDUP_REMOVED lines=552> */
.L_x_432:
        /* <DEDUP_REMOVED lines=32> */
[----:B------:R-:W0:Y:S02]  /*2e30*/  LDCU UR4, c[0x0][0x3a0] ;  /* 0x00007400ff0477ac */ /* 0x000e240008000800 */
        /* <DEDUP_REMOVED lines=9> */
[----:B------:R-:W-:Y:S02]  /*2ed0*/  ISETP.GE.U32.AND P3, PT, R10, UR4, PT ;  /* 0x000000040a007c0c */ /* 0x000fe4000bf66070 */
[----:B------:R-:W-:Y:S01]  /*2ee0*/  ISETP.GE.U32.AND P2, PT, R12, UR4, PT ;  /* 0x000000040c007c0c */ /* 0x000fe2000bf46070 */
[----:B------:R-:W-:Y:S01]  /*2ef0*/  STS [R64], R25 ;  /* 0x0000001940007388 */ /* 0x000fe20000000800 */
[C---:B------:R-:W-:Y:S01]  /*2f00*/  VIADD R12, R0.reuse, 0x500 ;  /* 0x00000500000c7836 */ /* 0x040fe20000000000 */
[----:B------:R-:W-:Y:S02]  /*2f10*/  LOP3.LUT R10, R0, 0x400, RZ, 0xfc, !PT ;  /* 0x00000400000a7812 */ /* 0x000fe400078efcff */
[----:B------:R0:W-:Y:S02]  /*2f20*/  STS [R11], R26 ;  /* 0x0000001a0b007388 */ /* 0x0001e40000000800 */
[----:B------:R-:W-:-:S02]  /*2f30*/  ISETP.GE.U32.AND P5, PT, R12, UR4, PT ;  /* 0x000000040c007c0c */ /* 0x000fc4000bfa6070 */
[----:B------:R2:W-:Y:S01]  /*2f40*/  STS [R13], R28 ;  /* 0x0000001c0d007388 */ /* 0x0005e20000000800 */
[----:B------:R-:W-:Y:S01]  /*2f50*/  @!P1 IMAD.MOV.U32 R12, RZ, RZ, -0x1 ;  /* 0xffffffffff0c9424 */ /* 0x000fe200078e00ff */
[----:B------:R-:W-:Y:S02]  /*2f60*/  ISETP.GE.U32.AND P4, PT, R10, UR4, PT ;  /* 0x000000040a007c0c */ /* 0x000fe4000bf86070 */
[----:B------:R3:W-:Y:S01]  /*2f70*/  STS [R15], R30 ;  /* 0x0000001e0f007388 */ /* 0x0007e20000000800 */
[----:B------:R-:W-:Y:S02]  /*2f80*/  @!P2 IMAD.MOV.U32 R14, RZ, RZ, -0x1 ;  /* 0xffffffffff0ea424 */ /* 0x000fe400078e00ff */
[----:B0-----:R-:W-:Y:S01]  /*2f90*/  @!P6 IMAD.MOV.U32 R11, RZ, RZ, -0x1 ;  /* 0xffffffffff0be424 */ /* 0x001fe200078e00ff */
[----:B------:R-:W-:Y:S01]  /*2fa0*/  BAR.SYNC.DEFER_BLOCKING 0x0 ;  /* 0x0000000000007b1d */ /* 0x000fe20000010000 */
[----:B-1----:R-:W-:-:S04]  /*2fb0*/  IMAD.WIDE.U32 R2, R0, 0x4, R2 ;  /* 0x0000000400027825 */ /* 0x002fc800078e0002 */
[----:B--2---:R-:W-:Y:S02]  /*2fc0*/  VIADD R13, R0, 0x600 ;  /* 0x00000600000d7836 */ /* 0x004fe40000000000 */
[----:B---3--:R-:W-:Y:S02]  /*2fd0*/  @!P3 IMAD.MOV.U32 R15, RZ, RZ, -0x1 ;  /* 0xffffffffff0fb424 */ /* 0x008fe400078e00ff */
[----:B------:R-:W-:Y:S01]  /*2fe0*/  @!P4 IMAD.MOV.U32 R17, RZ, RZ, -0x1 ;  /* 0xffffffffff11c424 */ /* 0x000fe200078e00ff */
[----:B------:R-:W0:Y:S04]  /*2ff0*/  LDS R4, [R33] ;  /* 0x0000000021047984 */ /* 0x000e280000000800 */
[----:B------:R-:W1:Y:S04]  /*3000*/  LDS R5, [R33+0x400] ;  /* 0x0004000021057984 */ /* 0x000e680000000800 */
[----:B------:R-:W-:Y:S04]  /*3010*/  LDS R6, [R33+0x800] ;  /* 0x0008000021067984 */ /* 0x000fe80000000800 */
[----:B------:R-:W2:Y:S04]  /*3020*/  LDS R7, [R33+0xc00] ;  /* 0x000c000021077984 */ /* 0x000ea80000000800 */
[----:B------:R-:W3:Y:S04]  /*3030*/  LDS R8, [R33+0x1000] ;  /* 0x0010000021087984 */ /* 0x000ee80000000800 */
[----:B------:R-:W4:Y:S04]  /*3040*/  LDS R9, [R33+0x1400] ;  /* 0x0014000021097984 */ /* 0x000f280000000800 */
[----:B------:R-:W-:Y:S01]  /*3050*/  LDS R10, [R33+0x1c00] ;  /* 0x001c0000210a7984 */ /* 0x000fe20000000800 */
[----:B0-----:R-:W-:-:S04]  /*3060*/  @!P6 ISETP.GT.AND P0, PT, R4, -0x1, PT ;  /* 0xffffffff0400e80c */ /* 0x001fc80003f04270 */
[----:B------:R-:W-:Y:S02]  /*3070*/  @!P6 SEL R11, R11, 0x80000000, P0 ;  /* 0x800000000b0be807 */ /* 0x000fe40000000000 */
[----:B-1----:R-:W-:Y:S02]  /*3080*/  @!P1 ISETP.GT.AND P0, PT, R5, -0x1, PT ;  /* 0xffffffff0500980c */ /* 0x002fe40003f04270 */
[----:B------:R-:W-:Y:S02]  /*3090*/  @!P6 LOP3.LUT R11, R11, R4, RZ, 0x3c, !PT ;  /* 0x000000040b0be212 */ /* 0x000fe400078e3cff */
[----:B------:R-:W0:Y:S01]  /*30a0*/  LDS R4, [R33+0x1800] ;  /* 0x0018000021047984 */ /* 0x000e220000000800 */
[----:B------:R-:W-:Y:S02]  /*30b0*/  @!P1 SEL R12, R12, 0x80000000, P0 ;  /* 0x800000000c0c9807 */ /* 0x000fe40000000000 */
[----:B--2---:R-:W-:Y:S01]  /*30c0*/  @!P2 ISETP.GT.AND P0, PT, R7, -0x1, PT ;  /* 0xffffffff0700a80c */ /* 0x004fe20003f04270 */
[----:B------:R-:W-:Y:S01]  /*30d0*/  @!P6 STG.E desc[UR10][R2.64], R11 ;  /* 0x0000000b0200e986 */ /* 0x000fe2000c10190a */
[----:B------:R-:W-:-:S02]  /*30e0*/  @!P3 ISETP.GT.AND P6, PT, R6, -0x1, PT ;  /* 0xffffffff0600b80c */ /* 0x000fc40003fc4270 */
[----:B------:R-:W-:Y:S01]  /*30f0*/  @!P2 SEL R14, R14, 0x80000000, P0 ;  /* 0x800000000e0ea807 */ /* 0x000fe20000000000 */
[----:B------:R-:W1:Y:S01]  /*3100*/  LDS R11, [R33+0x2000] ;  /* 0x00200000210b7984 */ /* 0x000e620000000800 */
[----:B------:R-:W-:Y:S02]  /*3110*/  @!P3 SEL R15, R15, 0x80000000, P6 ;  /* 0x800000000f0fb807 */ /* 0x000fe40003000000 */
[----:B------:R-:W-:Y:S02]  /*3120*/  ISETP.GE.U32.AND P6, PT, R13, UR4, PT ;  /* 0x000000040d007c0c */ /* 0x000fe4000bfc6070 */
[----:B------:R-:W-:Y:S01]  /*3130*/  @!P1 LOP3.LUT R13, R12, R5, RZ, 0x3c, !PT ;  /* 0x000000050c0d9212 */ /* 0x000fe200078e3cff */
[----:B------:R-:W-:Y:S01]  /*3140*/  VIADD R12, R0, 0x700 ;  /* 0x00000700000c7836 */ /* 0x000fe20000000000 */
[----:B------:R-:W2:Y:S01]  /*3150*/  LDS R5, [R33+0x2400] ;  /* 0x0024000021057984 */ /* 0x000ea20000000800 */
[----:B------:R-:W-:Y:S02]  /*3160*/  @!P3 LOP3.LUT R15, R15, R6, RZ, 0x3c, !PT ;  /* 0x000000060f0fb212 */ /* 0x000fe400078e3cff */
[----:B------:R-:W-:Y:S01]  /*3170*/  @!P2 LOP3.LUT R7, R14, R7, RZ, 0x3c, !PT ;  /* 0x000000070e07a212 */ /* 0x000fe200078e3cff */
[----:B------:R5:W-:Y:S01]  /*3180*/  @!P1 STG.E desc[UR10][R2.64+0x400], R13 ;  /* 0x0004000d02009986 */ /* 0x000be2000c10190a */
[----:B---3--:R-:W-:Y:S01]  /*3190*/  @!P4 ISETP.GT.AND P1, PT, R8, -0x1, PT ;  /* 0xffffffff0800c80c */ /* 0x008fe20003f24270 */
[----:B------:R-:W-:Y:S01]  /*31a0*/  @!P5 IMAD.MOV.U32 R14, RZ, RZ, -0x1 ;  /* 0xffffffffff0ed424 */ /* 0x000fe200078e00ff */
[----:B------:R-:W-:Y:S01]  /*31b0*/  LOP3.LUT R6, R0, 0x800, RZ, 0xfc, !PT ;  /* 0x0000080000067812 */ /* 0x000fe200078efcff */
[----:B------:R3:W-:Y:S01]  /*31c0*/  @!P3 STG.E desc[UR10][R2.64+0x800], R15 ;  /* 0x0008000f0200b986 */ /* 0x0007e2000c10190a */
[----:B----4-:R-:W-:-:S02]  /*31d0*/  @!P5 ISETP.GT.AND P3, PT, R9, -0x1, PT ;  /* 0xffffffff0900d80c */ /* 0x010fc40003f64270 */
[----:B------:R-:W-:Y:S01]  /*31e0*/  @!P4 SEL R17, R17, 0x80000000, P1 ;  /* 0x800000001111c807 */ /* 0x000fe20000800000 */
[----:B------:R-:W-:Y:S01]  /*31f0*/  @!P2 STG.E desc[UR10][R2.64+0xc00], R7 ;  /* 0x000c00070200a986 */ /* 0x000fe2000c10190a */
[----:B------:R-:W-:Y:S02]  /*3200*/  ISETP.GE.U32.AND P1, PT, R6, UR4, PT ;  /* 0x0000000406007c0c */ /* 0x000fe4000bf26070 */
[----:B------:R-:W-:Y:S01]  /*3210*/  @!P5 SEL R6, R14, 0x80000000, P3 ;  /* 0x800000000e06d807 */ /* 0x000fe20001800000 */
[----:B-----5:R-:W-:Y:S01]  /*3220*/  @!P6 IMAD.MOV.U32 R13, RZ, RZ, -0x1 ;  /* 0xffffffffff0de424 */ /* 0x020fe200078e00ff */
[----:B------:R-:W-:Y:S01]  /*3230*/  ISETP.GE.U32.AND P0, PT, R12, UR4, PT ;  /* 0x000000040c007c0c */ /* 0x000fe2000bf06070 */
[----:B------:R-:W-:Y:S01]  /*3240*/  VIADD R12, R0, 0x900 ;  /* 0x00000900000c7836 */ /* 0x000fe20000000000 */
[----:B------:R-:W-:Y:S01]  /*3250*/  @!P5 LOP3.LUT R9, R6, R9, RZ, 0x3c, !PT ;  /* 0x000000090609d212 */ /* 0x000fe200078e3cff */
[----:B------:R-:W-:Y:S01]  /*3260*/  LDS R7, [R33+0x2c00] ;  /* 0x002c000021077984 */ /* 0x000fe20000000800 */
[----:B------:R-:W-:Y:S01]  /*3270*/  @!P4 LOP3.LUT R17, R17, R8, RZ, 0x3c, !PT ;  /* 0x000000081111c212 */ /* 0x000fe200078e3cff */
[----:B------:R-:W-:Y:S01]  /*3280*/  VIADD R14, R0, 0xb00 ;  /* 0x00000b00000e7836 */ /* 0x000fe20000000000 */
[----:B------:R-:W-:Y:S01]  /*3290*/  ISETP.GE.U32.AND P2, PT, R12, UR4, PT ;  /* 0x000000040c007c0c */ /* 0x000fe2000bf46070 */
[----:B------:R-:W4:Y:S01]  /*32a0*/  LDS R6, [R33+0x2800] ;  /* 0x0028000021067984 */ /* 0x000f220000000800 */
[----:B0-----:R-:W-:Y:S01]  /*32b0*/  @!P6 ISETP.GT.AND P3, PT, R4, -0x1, PT ;  /* 0xffffffff0400e80c */ /* 0x001fe20003f64270 */
[----:B------:R-:W-:-:S02]  /*32c0*/  VIADD R12, R0, 0xa00 ;  /* 0x00000a00000c7836 */ /* 0x000fc40000000000 */
[----:B------:R-:W0:Y:S01]  /*32d0*/  LDS R8, [R33+0x3000] ;  /* 0x0030000021087984 */ /* 0x000e220000000800 */
[----:B------:R-:W-:Y:S01]  /*32e0*/  @!P6 SEL R13, R13, 0x80000000, P3 ;  /* 0x800000000d0de807 */ /* 0x000fe20001800000 */
[----:B---3--:R-:W-:Y:S01]  /*32f0*/  @!P0 IMAD.MOV.U32 R15, RZ, RZ, -0x1 ;  /* 0xffffffffff0f8424 */ /* 0x008fe200078e00ff */
[----:B------:R-:W-:Y:S01]  /*3300*/  ISETP.GE.U32.AND P3, PT, R12, UR4, PT ;  /* 0x000000040c007c0c */ /* 0x000fe2000bf66070 */
[----:B------:R-:W-:Y:S01]  /*3310*/  @!P5 STG.E desc[UR10][R2.64+0x1400], R9 ;  /* 0x001400090200d986 */ /* 0x000fe2000c10190a */
[----:B------:R-:W-:Y:S01]  /*3320*/  @!P6 LOP3.LUT R13, R13, R4, RZ, 0x3c, !PT ;  /* 0x000000040d0de212 */ /* 0x000fe200078e3cff */
[----:B------:R-:W-:Y:S01]  /*3330*/  @!P1 IMAD.MOV.U32 R12, RZ, RZ, -0x1 ;  /* 0xffffffffff0c9424 */ /* 0x000fe200078e00ff */
[----:B------:R-:W-:Y:S01]  /*3340*/  LOP3.LUT R4, R0, 0xc00, RZ, 0xfc, !PT ;  /* 0x00000c0000047812 */ /* 0x000fe200078efcff */
[----:B------:R-:W-:Y:S01]  /*3350*/  @!P4 STG.E desc[UR10][R2.64+0x1000], R17 ;  /* 0x001000110200c986 */ /* 0x000fe2000c10190a */
[----:B-1----:R-:W-:Y:S02]  /*3360*/  @!P1 ISETP.GT.AND P5, PT, R11, -0x1, PT ;  /* 0xffffffff0b00980c */ /* 0x002fe40003fa4270 */
[----:B------:R-:W-:Y:S01]  /*3370*/  ISETP.GE.U32.AND P4, PT, R14, UR4, PT ;  /* 0x000000040e007c0c */ /* 0x000fe2000bf86070 */
[----:B------:R1:W-:Y:S01]  /*3380*/  @!P6 STG.E desc[UR10][R2.64+0x1800], R13 ;  /* 0x0018000d0200e986 */ /* 0x0003e2000c10190a */
[----:B------:R-:W-:Y:S01]  /*3390*/  @!P0 ISETP.GT.AND P6, PT, R10, -0x1, PT ;  /* 0xffffffff0a00880c */ /* 0x000fe20003fc4270 */
[----:B------:R-:W-:Y:S01]  /*33a0*/  @!P2 IMAD.MOV.U32 R14, RZ, RZ, -0x1 ;  /* 0xffffffffff0ea424 */ /* 0x000fe200078e00ff */
[----:B------:R-:W-:Y:S01]  /*33b0*/  @!P1 SEL R12, R12, 0x80000000, P5 ;  /* 0x800000000c0c9807 */ /* 0x000fe20002800000 */
[----:B------:R-:W-:Y:S01]  /*33c0*/  LDS R9, [R33+0x3800] ;  /* 0x0038000021097984 */ /* 0x000fe20000000800 */
[----:B------:R-:W-:Y:S01]  /*33d0*/  @!P0 SEL R15, R15, 0x80000000, P6 ;  /* 0x800000000f0f8807 */ /* 0x000fe20003000000 */
[----:B------:R-:W-:Y:S01]  /*33e0*/  @!P3 IMAD.MOV.U32 R19, RZ, RZ, -0x1 ;  /* 0xffffffffff13b424 */ /* 0x000fe200078e00ff */
[----:B------:R-:W-:-:S02]  /*33f0*/  ISETP.GE.U32.AND P6, PT, R4, UR4, PT ;  /* 0x0000000404007c0c */ /* 0x000fc4000bfc6070 */
[----:B--2---:R-:W-:Y:S01]  /*3400*/  @!P2 ISETP.GT.AND P5, PT, R5, -0x1, PT ;  /* 0xffffffff0500a80c */ /* 0x004fe20003fa4270 */
[----:B------:R-:W2:Y:S01]  /*3410*/  LDS R4, [R33+0x3400] ;  /* 0x0034000021047984 */ /* 0x000ea20000000800 */
[----:B------:R-:W-:Y:S01]  /*3420*/  @!P0 LOP3.LUT R15, R15, R10, RZ, 0x3c, !PT ;  /* 0x0000000a0f0f8212 */ /* 0x000fe200078e3cff */
[----:B-1----:R-:W-:Y:S01]  /*3430*/  VIADD R13, R0, 0xd00 ;  /* 0x00000d00000d7836 */ /* 0x002fe20000000000 */
[----:B------:R-:W-:Y:S01]  /*3440*/  @!P2 SEL R14, R14, 0x80000000, P5 ;  /* 0x800000000e0ea807 */ /* 0x000fe20002800000 */
[----:B------:R-:W1:Y:S03]  /*3450*/  LDS R10, [R33+0x3c00] ;  /* 0x003c0000210a7984 */ /* 0x000e660000000800 */
[----:B------:R-:W-:Y:S01]  /*3460*/  ISETP.GE.U32.AND P5, PT, R13, UR4, PT ;  /* 0x000000040d007c0c */ /* 0x000fe2000bfa6070 */
[----:B------:R3:W-:Y:S01]  /*3470*/  @!P0 STG.E desc[UR10][R2.64+0x1c00], R15 ;  /* 0x001c000f02008986 */ /* 0x0007e2000c10190a */
[----:B------:R-:W-:Y:S01]  /*3480*/  @!P1 LOP3.LUT R13, R12, R11, RZ, 0x3c, !PT ;  /* 0x0000000b0c0d9212 */ /* 0x000fe200078e3cff */
[----:B------:R-:W-:Y:S01]  /*3490*/  VIADD R12, R0, 0xe00 ;  /* 0x00000e00000c7836 */ /* 0x000fe20000000000 */
[----:B------:R-:W-:Y:S01]  /*34a0*/  @!P2 LOP3.LUT R17, R14, R5, RZ, 0x3c, !PT ;  /* 0x000000050e11a212 */ /* 0x000fe200078e3cff */
[----:B------:R-:W5:Y:S01]  /*34b0*/  LDS R11, [R33+0x4000] ;  /* 0x00400000210b7984 */ /* 0x000f620000000800 */
[----:B------:R-:W-:-:S02]  /*34c0*/  VIADD R14, R0, 0xf00 ;  /* 0x00000f00000e7836 */ /* 0x000fc40000000000 */
[----:B------:R-:W-:Y:S01]  /*34d0*/  ISETP.GE.U32.AND P0, PT, R12, UR4, PT ;  /* 0x000000040c007c0c */ /* 0x000fe2000bf06070 */
[----:B------:R-:W5:Y:S01]  /*34e0*/  LDS R5, [R33+0x4400] ;  /* 0x0044000021057984 */ /* 0x000f620000000800 */
[----:B------:R-:W-:Y:S02]  /*34f0*/  @!P4 IMAD.MOV.U32 R12, RZ, RZ, -0x1 ;  /* 0xffffffffff0cc424 */ /* 0x000fe400078e00ff */
[----:B------:R-:W-:Y:S01]  /*3500*/  @!P6 IMAD.MOV.U32 R16, RZ, RZ, -0x1 ;  /* 0xffffffffff10e424 */ /* 0x000fe200078e00ff */
[----:B------:R0:W-:Y:S01]  /*3510*/  @!P1 STG.E desc[UR10][R2.64+0x2000], R13 ;  /* 0x0020000d02009986 */ /* 0x0001e2000c10190a */
[----:B----4-:R-:W-:Y:S02]  /*3520*/  @!P3 ISETP.GT.AND P1, PT, R6, -0x1, PT ;  /* 0xffffffff0600b80c */ /* 0x010fe40003f24270 */
[----:B---3--:R-:W-:Y:S01]  /*3530*/  LOP3.LUT R15, R0, 0x1000, RZ, 0xfc, !PT ;  /* 0x00001000000f7812 */ /* 0x008fe200078efcff */
[----:B------:R-:W-:Y:S01]  /*3540*/  @!P2 STG.E desc[UR10][R2.64+0x2400], R17 ;  /* 0x002400110200a986 */ /* 0x000fe2000c10190a */
[----:B------:R-:W-:-:S02]  /*3550*/  @!P4 ISETP.GT.AND P2, PT, R7, -0x1, PT ;  /* 0xffffffff0700c80c */ /* 0x000fc40003f44270 */
[----:B------:R-:W-:Y:S02]  /*3560*/  @!P3 SEL R19, R19, 0x80000000, P1 ;  /* 0x800000001313b807 */ /* 0x000fe40000800000 */
[----:B0-----:R-:W-:Y:S02]  /*3570*/  @!P6 ISETP.GT.AND P1, PT, R8, -0x1, PT ;  /* 0xffffffff0800e80c */ /* 0x001fe40003f24270 */
[----:B------:R-:W-:Y:S02]  /*3580*/  @!P4 SEL R12, R12, 0x80000000, P2 ;  /* 0x800000000c0cc807 */ /* 0x000fe40001000000 */
[----:B------:R-:W-:Y:S01]  /*3590*/  @!P3 LOP3.LUT R19, R19, R6, RZ, 0x3c, !PT ;  /* 0x000000061313b212 */ /* 0x000fe200078e3cff */
[----:B------:R-:W-:Y:S01]  /*35a0*/  VIADD R6, R0, 0x1100 ;  /* 0x0000110000067836 */ /* 0x000fe20000000000 */
[----:B------:R-:W-:Y:S02]  /*35b0*/  ISETP.GE.U32.AND P2, PT, R14, UR4, PT ;  /* 0x000000040e007c0c */ /* 0x000fe4000bf46070 */
[----:B------:R-:W-:Y:S01]  /*35c0*/  @!P6 SEL R13, R16, 0x80000000, P1 ;  /* 0x80000000100de807 */ /* 0x000fe20000800000 */
[----:B------:R-:W-:Y:S01]  /*35d0*/  @!P3 STG.E desc[UR10][R2.64+0x2800], R19 ;  /* 0x002800130200b986 */ /* 0x000fe2000c10190a */
[----:B------:R-:W-:Y:S01]  /*35e0*/  ISETP.GE.U32.AND P1, PT, R15, UR4, PT ;  /* 0x000000040f007c0c */ /* 0x000fe2000bf26070 */
[----:B------:R-:W-:Y:S01]  /*35f0*/  @!P5 IMAD.MOV.U32 R15, RZ, RZ, -0x1 ;  /* 0xffffffffff0fd424 */ /* 0x000fe200078e00ff */
[----:B------:R-:W-:-:S02]  /*3600*/  @!P4 LOP3.LUT R7, R12, R7, RZ, 0x3c, !PT ;  /* 0x000000070c07c212 */ /* 0x000fc400078e3cff */
[----:B------:R-:W-:Y:S01]  /*3610*/  @!P6 LOP3.LUT R13, R13, R8, RZ, 0x3c, !PT ;  /* 0x000000080d0de212 */ /* 0x000fe200078e3cff */
[----:B------:R-:W-:Y:S01]  /*3620*/  VIADD R8, R0, 0x1200 ;  /* 0x0000120000087836 */ /* 0x000fe20000000000 */
[----:B------:R-:W-:Y:S01]  /*3630*/  ISETP.GE.U32.AND P3, PT, R6, UR4, PT ;  /* 0x0000000406007c0c */ /* 0x000fe2000bf66070 */
[----:B------:R0:W-:Y:S01]  /*3640*/  @!P4 STG.E desc[UR10][R2.64+0x2c00], R7 ;  /* 0x002c00070200c986 */ /* 0x0001e2000c10190a */
[----:B------:R-:W-:Y:S01]  /*3650*/  @!P0 IMAD.MOV.U32 R0, RZ, RZ, -0x1 ;  /* 0xffffffffff008424 */ /* 0x000fe200078e00ff */
[----:B--2---:R-:W-:Y:S01]  /*3660*/  @!P5 ISETP.GT.AND P4, PT, R4, -0x1, PT ;  /* 0xffffffff0400d80c */ /* 0x004fe20003f84270 */
[----:B------:R-:W-:Y:S01]  /*3670*/  @!P2 IMAD.MOV.U32 R6, RZ, RZ, -0x1 ;  /* 0xffffffffff06a424 */ /* 0x000fe200078e00ff */
[----:B------:R2:W-:Y:S01]  /*3680*/  @!P6 STG.E desc[UR10][R2.64+0x3000], R13 ;  /* 0x0030000d0200e986 */ /* 0x0005e2000c10190a */
[----:B------:R-:W-:Y:S01]  /*3690*/  @!P0 ISETP.GT.AND P6, PT, R9, -0x1, PT ;  /* 0xffffffff0900880c */ /* 0x000fe20003fc4270 */
[----:B------:R-:W-:Y:S01]  /*36a0*/  @!P1 IMAD.MOV.U32 R12, RZ, RZ, -0x1 ;  /* 0xffffffffff0c9424 */ /* 0x000fe200078e00ff */
[----:B------:R-:W-:-:S02]  /*36b0*/  @!P5 SEL R15, R15, 0x80000000, P4 ;  /* 0x800000000f0fd807 */ /* 0x000fc40002000000 */
[----:B-1----:R-:W-:Y:S02]  /*36c0*/  @!P2 ISETP.GT.AND P4, PT, R10, -0x1, PT ;  /* 0xffffffff0a00a80c */ /* 0x002fe40003f84270 */
[----:B------:R-:W-:Y:S02]  /*36d0*/  @!P0 SEL R0, R0, 0x80000000, P6 ;  /* 0x8000000000008807 */ /* 0x000fe40003000000 */
[----:B-----5:R-:W-:Y:S02]  /*36e0*/  @!P1 ISETP.GT.AND P6, PT, R11, -0x1, PT ;  /* 0xffffffff0b00980c */ /* 0x020fe40003fc4270 */
[----:B0-----:R-:W-:Y:S01]  /*36f0*/  @!P2 SEL R7, R6, 0x80000000, P4 ;  /* 0x800000000607a807 */ /* 0x001fe20002000000 */
[----:B--2---:R-:W-:Y:S01]  /*3700*/  @!P3 IMAD.MOV.U32 R13, RZ, RZ, -0x1 ;  /* 0xffffffffff0db424 */ /* 0x004fe200078e00ff */
[----:B------:R-:W-:Y:S02]  /*3710*/  @!P3 ISETP.GT.AND P4, PT, R5, -0x1, PT ;  /* 0xffffffff0500b80c */ /* 0x000fe40003f84270 */
[----:B------:R-:W-:-:S02]  /*3720*/  @!P1 SEL R6, R12, 0x80000000, P6 ;  /* 0x800000000c069807 */ /* 0x000fc40003000000 */
[----:B------:R-:W-:Y:S02]  /*3730*/  ISETP.GE.U32.AND P6, PT, R8, UR4, PT ;  /* 0x0000000408007c0c */ /* 0x000fe4000bfc6070 */
[----:B------:R-:W-:Y:S02]  /*3740*/  @!P5 LOP3.LUT R15, R15, R4, RZ, 0x3c, !PT ;  /* 0x000000040f0fd212 */ /* 0x000fe400078e3cff */
[----:B------:R-:W-:Y:S02]  /*3750*/  @!P3 SEL R4, R13, 0x80000000, P4 ;  /* 0x800000000d04b807 */ /* 0x000fe40002000000 */
        /* <DEDUP_REMOVED lines=10> */
[----:B------:R-:W1:Y:S01]  /*3800*/  LDS R33, [R33+0x4800] ;  /* 0x0048000021217984 */ /* 0x000e620000000800 */
[----:B------:R-:W-:Y:S01]  /*3810*/  IMAD.MOV.U32 R0, RZ, RZ, -0x1 ;  /* 0xffffffffff007424 */ /* 0x000fe200078e00ff */
[----:B-1----:R-:W-:-:S04]  /*3820*/  ISETP.GT.AND P0, PT, R33, -0x1, PT ;  /* 0xffffffff2100780c */ /* 0x002fc80003f04270 */
[----:B------:R-:W-:-:S04]  /*3830*/  SEL R0, R0, 0x80000000, P0 ;  /* 0x8000000000007807 */ /* 0x000fc80000000000 */
[----:B0-----:R-:W-:-:S05]  /*3840*/  LOP3.LUT R5, R0, R33, RZ, 0x3c, !PT ;  /* 0x0000002100057212 */ /* 0x001fca00078e3cff */
[----:B------:R-:W-:Y:S01]  /*3850*/  STG.E desc[UR10][R2.64+0x4800], R5 ;  /* 0x0048000502007986 */ /* 0x000fe2000c10190a */
[----:B------:R-:W-:Y:S05]  /*3860*/  EXIT ;  /* 0x000000000000794d */ /* 0x000fea0003800000 */
.L_x_434:
        /* <DEDUP_REMOVED lines=9> */
.L_x_588:


//--------------------- .text._ZN3cub18CUB_300001_SM_10006detail11EmptyKernelIvEEvv --------------------------
	.section	.text._ZN3cub18CUB_300001_SM_10006detail11EmptyKernelIvEEvv,"ax",@progbits
	.align	128
        .global         _ZN3cub18CUB_300001_SM_10006detail11EmptyKernelIvEEvv
        .type           _ZN3cub18CUB_300001_SM_10006detail11EmptyKernelIvEEvv,@function
        .size           _ZN3cub18CUB_300001_SM_10006detail11EmptyKernelIvEEvv,(.L_x_589 - _ZN3cub18CUB_300001_SM_10006detail11EmptyKernelIvEEvv)
        .other          _ZN3cub18CUB_300001_SM_10006detail11EmptyKernelIvEEvv,@"STO_CUDA_ENTRY STV_DEFAULT"
_ZN3cub18CUB_300001_SM_10006detail11EmptyKernelIvEEvv:
.text._ZN3cub18CUB_300001_SM_10006detail11EmptyKernelIvEEvv:
[----:B------:R-:W-:Y:S01]  /*0000*/  LDC R1, c[0x0][0x37c] ;  /* 0x0000df00ff017b82 */ /* 0x000fe20000000800 */
[----:B------:R-:W-:Y:S05]  /*0010*/  EXIT ;  /* 0x000000000000794d */ /* 0x000fea0003800000 */
.L_x_435:
        /* <DEDUP_REMOVED lines=14> */
.L_x_589:


//--------------------- .text._Z20randValQuickerKernelPfS_ml --------------------------
	.section	.text._Z20randValQuickerKernelPfS_ml,"ax",@progbits
	.align	128
        .global         _Z20randValQuickerKernelPfS_ml
        .type           _Z20randValQuickerKernelPfS_ml,@function
        .size           _Z20randValQuickerKernelPfS_ml,(.L_x_575 - _Z20randValQuickerKernelPfS_ml)
        .other          _Z20randValQuickerKernelPfS_ml,@"STO_CUDA_ENTRY STV_DEFAULT"
_Z20randValQuickerKernelPfS_ml:
.text._Z20randValQuickerKernelPfS_ml:
[----:B------:R-:W-:Y:S01]  /*0000*/  LDC R1, c[0x0][0x37c] ;  /* 0x0000df00ff017b82 */ /* 0x000fe20000000800 */
[----:B------:R-:W0:Y:S07]  /*0010*/  S2R R2, SR_TID.X ;  /* 0x0000000000027919 */ /* 0x000e2e0000002100 */
[----:B------:R-:W0:Y:S01]  /*0020*/  S2UR UR4, SR_CTAID.X ;  /* 0x00000000000479c3 */ /* 0x000e220000002500 */
[----:B------:R-:W1:Y:S07]  /*0030*/  LDCU.64 UR8, c[0x0][0x398] ;  /* 0x00007300ff0877ac */ /* 0x000e6e0008000a00 */
[----:B------:R-:W0:Y:S02]  /*0040*/  LDC R3, c[0x0][0x360] ;  /* 0x0000d800ff037b82 */ /* 0x000e240000000800 */
[----:B0-----:R-:W-:-:S04]  /*0050*/  IMAD R2, R3, UR4, R2 ;  /* 0x0000000403027c24 */ /* 0x001fc8000f8e0202 */
[----:B------:R-:W-:-:S05]  /*0060*/  IMAD.SHL.U32 R2, R2, 0x8, RZ ;  /* 0x0000000802027824 */ /* 0x000fca00078e00ff */
[----:B-1----:R-:W-:Y:S02]  /*0070*/  ISETP.GE.U32.AND P0, PT, R2, UR8, PT ;  /* 0x0000000802007c0c */ /* 0x002fe4000bf06070 */
[----:B------:R-:W-:-:S04]  /*0080*/  SHF.R.S32.HI R0, RZ, 0x1f, R2 ;  /* 0x0000001fff007819 */ /* 0x000fc80000011402 */
[----:B------:R-:W-:-:S13]  /*0090*/  ISETP.GE.AND.EX P0, PT, R0, UR9, PT, P0 ;  /* 0x0000000900007c0c */ /* 0x000fda000bf06300 */
[----:B------:R-:W-:Y:S05]  /*00a0*/  @P0 EXIT ;  /* 0x000000000000094d */ /* 0x000fea0003800000 */
[----:B------:R-:W0:Y:S01]  /*00b0*/  LDCU UR6, c[0x0][0x394] ;  /* 0x00007280ff0677ac */ /* 0x000e220008000800 */
[----:B------:R-:W1:Y:S01]  /*00c0*/  LDCU.64 UR4, c[0x0][0x398] ;  /* 0x00007300ff0477ac */ /* 0x000e620008000a00 */
[----:B0-----:R-:W-:-:S04]  /*00d0*/  ULOP3.LUT UR6, UR6, UR9, URZ, 0xfc, !UPT ;  /* 0x0000000906067292 */ /* 0x001fc8000f8efcff */
[----:B------:R-:W-:-:S09]  /*00e0*/  UISETP.NE.U32.AND UP0, UPT, UR6, URZ, UPT ;  /* 0x000000ff0600728c */ /* 0x000fd2000bf05070 */
[----:B-1----:R-:W-:Y:S05]  /*00f0*/  BRA.U UP0, `(.L_x_436) ;  /* 0x00000001004c7547 */ /* 0x002fea000b800000 */
[----:B------:R-:W0:Y:S01]  /*0100*/  I2F.U32.RP R0, UR8 ;  /* 0x0000000800007d06 */ /* 0x000e220008209000 */
[----:B------:R-:W1:Y:S01]  /*0110*/  LDC R6, c[0x0][0x390] ;  /* 0x0000e400ff067b82 */ /* 0x000e620000000800 */
[----:B------:R-:W-:-:S06]  /*0120*/  ISETP.NE.U32.AND P1, PT, RZ, UR8, PT ;  /* 0x00000008ff007c0c */ /* 0x000fcc000bf25070 */
[----:B0-----:R-:W0:Y:S02]  /*0130*/  MUFU.RCP R0, R0 ;  /* 0x0000000000007308 */ /* 0x001e240000001000 */
[----:B0-----:R-:W-:-:S06]  /*0140*/  VIADD R4, R0, 0xffffffe ;  /* 0x0ffffffe00047836 */ /* 0x001fcc0000000000 */
[----:B------:R0:W2:Y:S02]  /*0150*/  F2I.FTZ.U32.TRUNC.NTZ R5, R4 ;  /* 0x0000000400057305 */ /* 0x0000a4000021f000 */
[----:B0-----:R-:W-:Y:S02]  /*0160*/  HFMA2 R4, -RZ, RZ, 0, 0 ;  /* 0x00000000ff047431 */ /* 0x001fe400000001ff */
[----:B--2---:R-:W-:-:S04]  /*0170*/  IMAD.MOV R3, RZ, RZ, -R5 ;  /* 0x000000ffff037224 */ /* 0x004fc800078e0a05 */
[----:B------:R-:W-:-:S04]  /*0180*/  IMAD R3, R3, UR8, RZ ;  /* 0x0000000803037c24 */ /* 0x000fc8000f8e02ff */
[----:B------:R-:W-:-:S06]  /*0190*/  IMAD.HI.U32 R5, R5, R3, R4 ;  /* 0x0000000305057227 */ /* 0x000fcc00078e0004 */
[----:B-1----:R-:W-:-:S04]  /*01a0*/  IMAD.HI.U32 R5, R5, R6, RZ ;  /* 0x0000000605057227 */ /* 0x002fc800078e00ff */
[----:B------:R-:W-:-:S04]  /*01b0*/  IMAD.MOV R5, RZ, RZ, -R5 ;  /* 0x000000ffff057224 */ /* 0x000fc800078e0a05 */
[----:B------:R-:W-:-:S05]  /*01c0*/  IMAD R0, R5, UR8, R6 ;  /* 0x0000000805007c24 */ /* 0x000fca000f8e0206 */
[----:B------:R-:W-:-:S13]  /*01d0*/  ISETP.GE.U32.AND P0, PT, R0, UR8, PT ;  /* 0x0000000800007c0c */ /* 0x000fda000bf06070 */
[----:B------:R-:W-:-:S05]  /*01e0*/  @P0 VIADD R0, R0, -UR8 ;  /* 0x8000000800000c36 */ /* 0x000fca0008000000 */
[----:B------:R-:W-:-:S13]  /*01f0*/  ISETP.GE.U32.AND P0, PT, R0, UR8, PT ;  /* 0x0000000800007c0c */ /* 0x000fda000bf06070 */
[----:B------:R-:W-:Y:S01]  /*0200*/  @P0 VIADD R0, R0, -UR8 ;  /* 0x8000000800000c36 */ /* 0x000fe20008000000 */
[----:B------:R-:W-:Y:S01]  /*0210*/  @!P1 LOP3.LUT R0, RZ, UR8, RZ, 0x33, !PT ;  /* 0x00000008ff009c12 */ /* 0x000fe2000f8e33ff */
[----:B------:R-:W-:Y:S06]  /*0220*/  BRA `(.L_x_437) ;  /* 0x0000000000187947 */ /* 0x000fec0003800000 */
.L_x_436:
[----:B------:R-:W0:Y:S01]  /*0230*/  LDCU.64 UR6, c[0x0][0x390] ;  /* 0x00007200ff0677ac */ /* 0x000e220008000a00 */
[----:B------:R-:W-:Y:S02]  /*0240*/  MOV R6, 0x280 ;  /* 0x0000028000067802 */ /* 0x000fe40000000f00 */
[----:B0-----:R-:W-:Y:S01]  /*0250*/  MOV R4, UR6 ;  /* 0x0000000600047c02 */ /* 0x001fe20008000f00 */
[----:B------:R-:W-:-:S07]  /*0260*/  IMAD.U32 R5, RZ, RZ, UR7 ;  /* 0x00000007ff057e24 */ /* 0x000fce000f8e00ff */
[----:B------:R-:W-:Y:S05]  /*0270*/  CALL.REL.NOINC `($__internal_0_$__cuda_sm20_rem_u64) ;  /* 0x00000014009c7944 */ /* 0x000fea0003c00000 */
[----:B------:R-:W-:-:S07]  /*0280*/  IMAD.MOV.U32 R0, RZ, RZ, R4 ;  /* 0x000000ffff007224 */ /* 0x000fce00078e0004 */
.L_x_437:
[----:B------:R-:W0:Y:S01]  /*0290*/  LDC.64 R8, c[0x0][0x390] ;  /* 0x0000e400ff087b82 */ /* 0x000e220000000a00 */
[----:B------:R-:W-:Y:S01]  /*02a0*/  LOP3.LUT R3, R0, 0x7, RZ, 0xc0, !PT ;  /* 0x0000000700037812 */ /* 0x000fe200078ec0ff */
[----:B------:R-:W1:Y:S01]  /*02b0*/  LDCU UR8, c[0x0][0x39c] ;  /* 0x00007380ff0877ac */ /* 0x000e620008000800 */
[----:B------:R-:W-:Y:S03]  /*02c0*/  BSSY.RECONVERGENT B0, `(.L_x_438) ;  /* 0x0000022000007945 */ /* 0x000fe60003800200 */
[----:B------:R-:W-:Y:S01]  /*02d0*/  IMAD.IADD R4, R2, 0x1, R3 ;  /* 0x0000000102047824 */ /* 0x000fe200078e0203 */
[----:B------:R-:W2:Y:S04]  /*02e0*/  LDCU.64 UR6, c[0x0][0x358] ;  /* 0x00006b00ff0677ac */ /* 0x000ea80008000a00 */
[----:B------:R-:W-:Y:S01]  /*02f0*/  SHF.R.S32.HI R5, RZ, 0x1f, R4 ;  /* 0x0000001fff057819 */ /* 0x000fe20000011404 */
[----:B0-----:R-:W-:-:S02]  /*0300*/  IMAD R6, R9, R8, RZ ;  /* 0x0000000809067224 */ /* 0x001fc400078e02ff */
[----:B------:R-:W-:-:S04]  /*0310*/  IMAD.WIDE.U32 R4, R8, R8, R4 ;  /* 0x0000000808047225 */ /* 0x000fc800078e0004 */
[----:B------:R-:W-:-:S05]  /*0320*/  IMAD R7, R9, R8, R6 ;  /* 0x0000000809077224 */ /* 0x000fca00078e0206 */
[----:B------:R-:W-:-:S04]  /*0330*/  IADD3 R7, PT, PT, R5, R7, RZ ;  /* 0x0000000705077210 */ /* 0x000fc80007ffe0ff */
[----:B-1----:R-:W-:-:S04]  /*0340*/  LOP3.LUT R6, R7, UR8, RZ, 0xfc, !PT ;  /* 0x0000000807067c12 */ /* 0x002fc8000f8efcff */
[----:B------:R-:W-:-:S13]  /*0350*/  ISETP.NE.U32.AND P0, PT, R6, RZ, PT ;  /* 0x000000ff0600720c */ /* 0x000fda0003f05070 */
[----:B--2---:R-:W-:Y:S05]  /*0360*/  @P0 BRA `(.L_x_439) ;  /* 0x0000000000500947 */ /* 0x004fea0003800000 */
[----:B------:R-:W0:Y:S02]  /*0370*/  LDCU UR8, c[0x0][0x398] ;  /* 0x00007300ff0877ac */ /* 0x000e240008000800 */
[----:B0-----:R-:W0:Y:S01]  /*0380*/  I2F.U32.RP R8, UR8 ;  /* 0x0000000800087d06 */ /* 0x001e220008209000 */
[----:B------:R-:W-:-:S07]  /*0390*/  ISETP.NE.U32.AND P1, PT, RZ, UR8, PT ;  /* 0x00000008ff007c0c */ /* 0x000fce000bf25070 */
[----:B0-----:R-:W0:Y:S02]  /*03a0*/  MUFU.RCP R8, R8 ;  /* 0x0000000800087308 */ /* 0x001e240000001000 */
[----:B0-----:R-:W-:-:S06]  /*03b0*/  VIADD R6, R8, 0xffffffe ;  /* 0x0ffffffe08067836 */ /* 0x001fcc0000000000 */
[----:B------:R0:W1:Y:S02]  /*03c0*/  F2I.FTZ.U32.TRUNC.NTZ R7, R6 ;  /* 0x0000000600077305 */ /* 0x000064000021f000 */
[----:B0-----:R-:W-:Y:S02]  /*03d0*/  IMAD.MOV.U32 R6, RZ, RZ, RZ ;  /* 0x000000ffff067224 */ /* 0x001fe400078e00ff */
[----:B-1----:R-:W-:-:S04]  /*03e0*/  IMAD.MOV R5, RZ, RZ, -R7 ;  /* 0x000000ffff057224 */ /* 0x002fc800078e0a07 */
[----:B------:R-:W-:-:S04]  /*03f0*/  IMAD R5, R5, UR8, RZ ;  /* 0x0000000805057c24 */ /* 0x000fc8000f8e02ff */
[----:B------:R-:W-:-:S06]  /*0400*/  IMAD.HI.U32 R5, R7, R5, R6 ;  /* 0x0000000507057227 */ /* 0x000fcc00078e0006 */
[----:B------:R-:W-:-:S05]  /*0410*/  IMAD.HI.U32 R5, R5, R4, RZ ;  /* 0x0000000405057227 */ /* 0x000fca00078e00ff */
[----:B------:R-:W-:-:S05]  /*0420*/  IADD3 R5, PT, PT, -R5, RZ, RZ ;  /* 0x000000ff05057210 */ /* 0x000fca0007ffe1ff */
[----:B------:R-:W-:Y:S02]  /*0430*/  IMAD R4, R5, UR8, R4 ;  /* 0x0000000805047c24 */ /* 0x000fe4000f8e0204 */
[----:B------:R-:W-:-:S03]  /*0440*/  IMAD.MOV.U32 R5, RZ, RZ, RZ ;  /* 0x000000ffff057224 */ /* 0x000fc600078e00ff */
[----:B------:R-:W-:-:S13]  /*0450*/  ISETP.GE.U32.AND P0, PT, R4, UR8, PT ;  /* 0x0000000804007c0c */ /* 0x000fda000bf06070 */
[----:B------:R-:W-:-:S05]  /*0460*/  @P0 VIADD R4, R4, -UR8 ;  /* 0x8000000804040c36 */ /* 0x000fca0008000000 */
[----:B------:R-:W-:-:S13]  /*0470*/  ISETP.GE.U32.AND P0, PT, R4, UR8, PT ;  /* 0x0000000804007c0c */ /* 0x000fda000bf06070 */
[----:B------:R-:W-:Y:S01]  /*0480*/  @P0 VIADD R4, R4, -UR8 ;  /* 0x8000000804040c36 */ /* 0x000fe20008000000 */
[----:B------:R-:W-:Y:S01]  /*0490*/  @!P1 LOP3.LUT R4, RZ, UR8, RZ, 0x33, !PT ;  /* 0x00000008ff049c12 */ /* 0x000fe2000f8e33ff */
[----:B------:R-:W-:Y:S06]  /*04a0*/  BRA `(.L_x_440) ;  /* 0x00000000000c7947 */ /* 0x000fec0003800000 */
.L_x_439:
[----:B------:R-:W-:Y:S02]  /*04b0*/  MOV R5, R7 ;  /* 0x0000000700057202 */ /* 0x000fe40000000f00 */
[----:B------:R-:W-:-:S07]  /*04c0*/  MOV R6, 0x4e0 ;  /* 0x000004e000067802 */ /* 0x000fce0000000f00 */
[----:B------:R-:W-:Y:S05]  /*04d0*/  CALL.REL.NOINC `($__internal_0_$__cuda_sm20_rem_u64) ;  /* 0x0000001400047944 */ /* 0x000fea0003c00000 */
.L_x_440:
[----:B------:R-:W-:Y:S05]  /*04e0*/  BSYNC.RECONVERGENT B0 ;  /* 0x0000000000007941 */ /* 0x000fea0003800200 */
.L_x_438:
[----:B------:R-:W0:Y:S02]  /*04f0*/  LDCU.64 UR8, c[0x0][0x380] ;  /* 0x00007000ff0877ac */ /* 0x000e240008000a00 */
[----:B0-----:R-:W-:-:S04]  /*0500*/  LEA R6, P0, R4, UR8, 0x2 ;  /* 0x0000000804067c11 */ /* 0x001fc8000f8010ff */
[----:B------:R-:W-:-:S06]  /*0510*/  LEA.HI.X R7, R4, UR9, R5, 0x2, P0 ;  /* 0x0000000904077c11 */ /* 0x000fcc00080f1405 */
[----:B------:R-:W2:Y:S01]  /*0520*/  LDG.E R7, desc[UR6][R6.64] ;  /* 0x0000000606077981 */ /* 0x000ea2000c1e1900 */
[----:B------:R-:W-:Y:S01]  /*0530*/  BSSY.RECONVERGENT B0, `(.L_x_441) ;  /* 0x0000138000007945 */ /* 0x000fe20003800200 */
[----:B--2---:R-:W-:-:S13]  /*0540*/  FSETP.NEU.AND P0, PT, R7, +INF , PT ;  /* 0x7f8000000700780b */ /* 0x004fda0003f0d000 */
[----:B------:R-:W-:Y:S05]  /*0550*/  @P0 BRA `(.L_x_442) ;  /* 0x0000001000d40947 */ /* 0x000fea0003800000 */
[----:B------:R-:W0:Y:S01]  /*0560*/  LDC.64 R6, c[0x0][0x390] ;  /* 0x0000e400ff067b82 */ /* 0x000e220000000a00 */
[----:B------:R-:W-:Y:S01]  /*0570*/  VIADD R4, R0, 0x1 ;  /* 0x0000000100047836 */ /* 0x000fe20000000000 */
[----:B------:R-:W1:Y:S01]  /*0580*/  LDCU UR8, c[0x0][0x39c] ;  /* 0x00007380ff0877ac */ /* 0x000e620008000800 */
[----:B------:R-:W-:Y:S03]  /*0590*/  BSSY.RECONVERGENT B1, `(.L_x_443) ;  /* 0x0000022000017945 */ /* 0x000fe60003800200 */
[----:B------:R-:W-:-:S05]  /*05a0*/  LOP3.LUT R5, R4, 0x7, RZ, 0xc0, !PT ;  /* 0x0000000704057812 */ /* 0x000fca00078ec0ff */
[----:B------:R-:W-:-:S05]  /*05b0*/  IMAD.IADD R4, R2, 0x1, R5 ;  /* 0x0000000102047824 */ /* 0x000fca00078e0205 */
[--C-:B------:R-:W-:Y:S01]  /*05c0*/  SHF.R.S32.HI R5, RZ, 0x1f, R4.reuse ;  /* 0x0000001fff057819 */ /* 0x100fe20000011404 */
[-C--:B0-----:R-:W-:Y:S02]  /*05d0*/  IMAD R8, R7, R6.reuse, RZ ;  /* 0x0000000607087224 */ /* 0x081fe400078e02ff */
[----:B------:R-:W-:-:S04]  /*05e0*/  IMAD.WIDE.U32 R4, R6, R6, R4 ;  /* 0x0000000606047225 */ /* 0x000fc800078e0004 */
[----:B------:R-:W-:-:S04]  /*05f0*/  IMAD R7, R7, R6, R8 ;  /* 0x0000000607077224 */ /* 0x000fc800078e0208 */
[----:B------:R-:W-:-:S05]  /*0600*/  IMAD.IADD R6, R7, 0x1, R5 ;  /* 0x0000000107067824 */ /* 0x000fca00078e0205 */
[----:B-1----:R-:W-:-:S04]  /*0610*/  LOP3.LUT R7, R6, UR8, RZ, 0xfc, !PT ;  /* 0x0000000806077c12 */ /* 0x002fc8000f8efcff */
[----:B------:R-:W-:-:S13]  /*0620*/  ISETP.NE.U32.AND P0, PT, R7, RZ, PT ;  /* 0x000000ff0700720c */ /* 0x000fda0003f05070 */
[----:B------:R-:W-:Y:S05]  /*0630*/  @P0 BRA `(.L_x_444) ;  /* 0x0000000000500947 */ /* 0x000fea0003800000 */
[----:B------:R-:W0:Y:S02]  /*0640*/  LDCU UR8, c[0x0][0x398] ;  /* 0x00007300ff0877ac */ /* 0x000e240008000800 */
[----:B0-----:R-:W0:Y:S01]  /*0650*/  I2F.U32.RP R8, UR8 ;  /* 0x0000000800087d06 */ /* 0x001e220008209000 */
[----:B------:R-:W-:-:S07]  /*0660*/  ISETP.NE.U32.AND P1, PT, RZ, UR8, PT ;  /* 0x00000008ff007c0c */ /* 0x000fce000bf25070 */
[----:B0-----:R-:W0:Y:S02]  /*0670*/  MUFU.RCP R8, R8 ;  /* 0x0000000800087308 */ /* 0x001e240000001000 */
[----:B0-----:R-:W-:-:S06]  /*0680*/  IADD3 R6, PT, PT, R8, 0xffffffe, RZ ;  /* 0x0ffffffe08067810 */ /* 0x001fcc0007ffe0ff */
        /* <DEDUP_REMOVED lines=8> */
[----:B------:R-:W-:-:S03]  /*0710*/  HFMA2 R5, -RZ, RZ, 0, 0 ;  /* 0x00000000ff057431 */ /* 0x000fc600000001ff */
[----:B------:R-:W-:-:S13]  /*0720*/  ISETP.GE.U32.AND P0, PT, R4, UR8, PT ;  /* 0x0000000804007c0c */ /* 0x000fda000bf06070 */
[----:B------:R-:W-:-:S05]  /*0730*/  @P0 VIADD R4, R4, -UR8 ;  /* 0x8000000804040c36 */ /* 0x000fca0008000000 */
[----:B------:R-:W-:-:S13]  /*0740*/  ISETP.GE.U32.AND P0, PT, R4, UR8, PT ;  /* 0x0000000804007c0c */ /* 0x000fda000bf06070 */
[----:B------:R-:W-:Y:S01]  /*0750*/  @P0 VIADD R4, R4, -UR8 ;  /* 0x8000000804040c36 */ /* 0x000fe20008000000 */
[----:B------:R-:W-:Y:S01]  /*0760*/  @!P1 LOP3.LUT R4, RZ, UR8, RZ, 0x33, !PT ;  /* 0x00000008ff049c12 */ /* 0x000fe2000f8e33ff */
[----:B------:R-:W-:Y:S06]  /*0770*/  BRA `(.L_x_445) ;  /* 0x00000000000c7947 */ /* 0x000fec0003800000 */
.L_x_444:
[----:B------:R-:W-:Y:S01]  /*0780*/  IMAD.MOV.U32 R5, RZ, RZ, R6 ;  /* 0x000000ffff057224 */ /* 0x000fe200078e0006 */
[----:B------:R-:W-:-:S07]  /*0790*/  MOV R6, 0x7b0 ;  /* 0x000007b000067802 */ /* 0x000fce0000000f00 */
[----:B------:R-:W-:Y:S05]  /*07a0*/  CALL.REL.NOINC `($__internal_0_$__cuda_sm20_rem_u64) ;  /* 0x0000001000507944 */ /* 0x000fea0003c00000 */
.L_x_445:
[----:B------:R-:W-:Y:S05]  /*07b0*/  BSYNC.RECONVERGENT B1 ;  /* 0x0000000000017941 */ /* 0x000fea0003800200 */
.L_x_443:
[----:B------:R-:W0:Y:S02]  /*07c0*/  LDCU.64 UR8, c[0x0][0x380] ;  /* 0x00007000ff0877ac */ /* 0x000e240008000a00 */
[----:B0-----:R-:W-:-:S04]  /*07d0*/  LEA R6, P0, R4, UR8, 0x2 ;  /* 0x0000000804067c11 */ /* 0x001fc8000f8010ff */
[----:B------:R-:W-:-:S06]  /*07e0*/  LEA.HI.X R7, R4, UR9, R5, 0x2, P0 ;  /* 0x0000000904077c11 */ /* 0x000fcc00080f1405 */
[----:B------:R-:W2:Y:S02]  /*07f0*/  LDG.E R7, desc[UR6][R6.64] ;  /* 0x0000000606077981 */ /* 0x000ea4000c1e1900 */
[----:B--2---:R-:W-:-:S13]  /*0800*/  FSETP.NEU.AND P0, PT, R7, +INF , PT ;  /* 0x7f8000000700780b */ /* 0x004fda0003f0d000 */
[----:B------:R-:W-:Y:S05]  /*0810*/  @P0 BRA `(.L_x_442) ;  /* 0x0000001000240947 */ /* 0x000fea0003800000 */
[----:B------:R-:W0:Y:S01]  /*0820*/  LDC.64 R6, c[0x0][0x390] ;  /* 0x0000e400ff067b82 */ /* 0x000e220000000a00 */
[----:B------:R-:W-:Y:S01]  /*0830*/  VIADD R4, R0, 0x2 ;  /* 0x0000000200047836 */ /* 0x000fe20000000000 */
[----:B------:R-:W1:Y:S01]  /*0840*/  LDCU UR8, c[0x0][0x39c] ;  /* 0x00007380ff0877ac */ /* 0x000e620008000800 */
[----:B------:R-:W-:Y:S03]  /*0850*/  BSSY.RECONVERGENT B1, `(.L_x_446) ;  /* 0x0000022000017945 */ /* 0x000fe60003800200 */
[----:B------:R-:W-:-:S04]  /*0860*/  LOP3.LUT R5, R4, 0x7, RZ, 0xc0, !PT ;  /* 0x0000000704057812 */ /* 0x000fc800078ec0ff */
[----:B------:R-:W-:-:S04]  /*0870*/  IADD3 R4, PT, PT, R2, R5, RZ ;  /* 0x0000000502047210 */ /* 0x000fc80007ffe0ff */
        /* <DEDUP_REMOVED lines=12> */
[----:B0-----:R-:W-:-:S06]  /*0940*/  VIADD R6, R8, 0xffffffe ;  /* 0x0ffffffe08067836 */ /* 0x001fcc0000000000 */
[----:B------:R0:W1:Y:S02]  /*0950*/  F2I.FTZ.U32.TRUNC.NTZ R7, R6 ;  /* 0x0000000600077305 */ /* 0x000064000021f000 */
[----:B0-----:R-:W-:Y:S01]  /*0960*/  IMAD.MOV.U32 R6, RZ, RZ, RZ ;  /* 0x000000ffff067224 */ /* 0x001fe200078e00ff */
[----:B-1----:R-:W-:-:S05]  /*0970*/  IADD3 R5, PT, PT, RZ, -R7, RZ ;  /* 0x80000007ff057210 */ /* 0x002fca0007ffe0ff */
[----:B------:R-:W-:-:S04]  /*0980*/  IMAD R5, R5, UR8, RZ ;  /* 0x0000000805057c24 */ /* 0x000fc8000f8e02ff */
[----:B------:R-:W-:-:S06]  /*0990*/  IMAD.HI.U32 R5, R7, R5, R6 ;  /* 0x0000000507057227 */ /* 0x000fcc00078e0006 */
[----:B------:R-:W-:-:S04]  /*09a0*/  IMAD.HI.U32 R5, R5, R4, RZ ;  /* 0x0000000405057227 */ /* 0x000fc800078e00ff */
[----:B------:R-:W-:-:S04]  /*09b0*/  IMAD.MOV R5, RZ, RZ, -R5 ;  /* 0x000000ffff057224 */ /* 0x000fc800078e0a05 */
[----:B------:R-:W-:Y:S02]  /*09c0*/  IMAD R4, R5, UR8, R4 ;  /* 0x0000000805047c24 */ /* 0x000fe4000f8e0204 */
[----:B------:R-:W-:-:S03]  /*09d0*/  IMAD.MOV.U32 R5, RZ, RZ, RZ ;  /* 0x000000ffff057224 */ /* 0x000fc600078e00ff */
[----:B------:R-:W-:-:S13]  /*09e0*/  ISETP.GE.U32.AND P0, PT, R4, UR8, PT ;  /* 0x0000000804007c0c */ /* 0x000fda000bf06070 */
[----:B------:R-:W-:-:S04]  /*09f0*/  @P0 IADD3 R4, PT, PT, R4, -UR8, RZ ;  /* 0x8000000804040c10 */ /* 0x000fc8000fffe0ff */
[----:B------:R-:W-:-:S13]  /*0a00*/  ISETP.GE.U32.AND P0, PT, R4, UR8, PT ;  /* 0x0000000804007c0c */ /* 0x000fda000bf06070 */
[----:B------:R-:W-:Y:S01]  /*0a10*/  @P0 VIADD R4, R4, -UR8 ;  /* 0x8000000804040c36 */ /* 0x000fe20008000000 */
[----:B------:R-:W-:Y:S01]  /*0a20*/  @!P1 LOP3.LUT R4, RZ, UR8, RZ, 0x33, !PT ;  /* 0x00000008ff049c12 */ /* 0x000fe2000f8e33ff */
[----:B------:R-:W-:Y:S06]  /*0a30*/  BRA `(.L_x_448) ;  /* 0x00000000000c7947 */ /* 0x000fec0003800000 */
.L_x_447:
[----:B------:R-:W-:Y:S02]  /*0a40*/  MOV R5, R6 ;  /* 0x0000000600057202 */ /* 0x000fe40000000f00 */
[----:B------:R-:W-:-:S07]  /*0a50*/  MOV R6, 0xa70 ;  /* 0x00000a7000067802 */ /* 0x000fce0000000f00 */
[----:B------:R-:W-:Y:S05]  /*0a60*/  CALL.REL.NOINC `($__internal_0_$__cuda_sm20_rem_u64) ;  /* 0x0000000c00a07944 */ /* 0x000fea0003c00000 */
.L_x_448:
[----:B------:R-:W-:Y:S05]  /*0a70*/  BSYNC.RECONVERGENT B1 ;  /* 0x0000000000017941 */ /* 0x000fea0003800200 */
.L_x_446:
        /* <DEDUP_REMOVED lines=15> */
[----:B------:R-:W-:-:S05]  /*0b70*/  IMAD R7, R7, R6, R8 ;  /* 0x0000000607077224 */ /* 0x000fca00078e0208 */
[----:B------:R-:W-:-:S04]  /*0b80*/  IADD3 R6, PT, PT, R7, R5, RZ ;  /* 0x0000000507067210 */ /* 0x000fc80007ffe0ff */
        /* <DEDUP_REMOVED lines=9> */
[----:B0-----:R-:W-:Y:S02]  /*0c20*/  HFMA2 R6, -RZ, RZ, 0, 0 ;  /* 0x00000000ff067431 */ /* 0x001fe400000001ff */
[----:B-1----:R-:W-:-:S04]  /*0c30*/  IMAD.MOV R5, RZ, RZ, -R7 ;  /* 0x000000ffff057224 */ /* 0x002fc800078e0a07 */
[----:B------:R-:W-:-:S04]  /*0c40*/  IMAD R5, R5, UR8, RZ ;  /* 0x0000000805057c24 */ /* 0x000fc8000f8e02ff */
[----:B------:R-:W-:-:S06]  /*0c50*/  IMAD.HI.U32 R5, R7, R5, R6 ;  /* 0x0000000507057227 */ /* 0x000fcc00078e0006 */
[----:B------:R-:W-:-:S04]  /*0c60*/  IMAD.HI.U32 R5, R5, R4, RZ ;  /* 0x0000000405057227 */ /* 0x000fc800078e00ff */
[----:B------:R-:W-:-:S04]  /*0c70*/  IMAD.MOV R5, RZ, RZ, -R5 ;  /* 0x000000ffff057224 */ /* 0x000fc800078e0a05 */
[----:B------:R-:W-:Y:S02]  /*0c80*/  IMAD R4, R5, UR8, R4 ;  /* 0x0000000805047c24 */ /* 0x000fe4000f8e0204 */
[----:B------:R-:W-:-:S03]  /*0c90*/  IMAD.MOV.U32 R5, RZ, RZ, RZ ;  /* 0x000000ffff057224 */ /* 0x000fc600078e00ff */
[----:B------:R-:W-:-:S13]  /*0ca0*/  ISETP.GE.U32.AND P0, PT, R4, UR8, PT ;  /* 0x0000000804007c0c */ /* 0x000fda000bf06070 */
[----:B------:R-:W-:-:S05]  /*0cb0*/  @P0 VIADD R4, R4, -UR8 ;  /* 0x8000000804040c36 */ /* 0x000fca0008000000 */
[----:B------:R-:W-:-:S13]  /*0cc0*/  ISETP.GE.U32.AND P0, PT, R4, UR8, PT ;  /* 0x0000000804007c0c */ /* 0x000fda000bf06070 */
[----:B------:R-:W-:Y:S02]  /*0cd0*/  @P0 IADD3 R4, PT, PT, R4, -UR8, RZ ;  /* 0x8000000804040c10 */ /* 0x000fe4000fffe0ff */
[----:B------:R-:W-:Y:S01]  /*0ce0*/  @!P1 LOP3.LUT R4, RZ, UR8, RZ, 0x33, !PT ;  /* 0x00000008ff049c12 */ /* 0x000fe2000f8e33ff */
[----:B------:R-:W-:Y:S06]  /*0cf0*/  BRA `(.L_x_451) ;  /* 0x00000000000c7947 */ /* 0x000fec0003800000 */
.L_x_450:
[----:B------:R-:W-:Y:S01]  /*0d00*/  IMAD.MOV.U32 R5, RZ, RZ, R6 ;  /* 0x000000ffff057224 */ /* 0x000fe200078e0006 */
[----:B------:R-:W-:-:S07]  /*0d10*/  MOV R6, 0xd30 ;  /* 0x00000d3000067802 */ /* 0x000fce0000000f00 */
[----:B------:R-:W-:Y:S05]  /*0d20*/  CALL.REL.NOINC `($__internal_0_$__cuda_sm20_rem_u64) ;  /* 0x0000000800f07944 */ /* 0x000fea0003c00000 */
.L_x_451:
[----:B------:R-:W-:Y:S05]  /*0d30*/  BSYNC.RECONVERGENT B1 ;  /* 0x0000000000017941 */ /* 0x000fea0003800200 */
.L_x_449:
[----:B------:R-:W0:Y:S02]  /*0d40*/  LDCU.64 UR8, c[0x0][0x380] ;  /* 0x00007000ff0877ac */ /* 0x000e240008000a00 */
[----:B0-----:R-:W-:-:S04]  /*0d50*/  LEA R6, P0, R4, UR8, 0x2 ;  /* 0x0000000804067c11 */ /* 0x001fc8000f8010ff */
[----:B------:R-:W-:-:S06]  /*0d60*/  LEA.HI.X R7, R4, UR9, R5, 0x2, P0 ;  /* 0x0000000904077c11 */ /* 0x000fcc00080f1405 */
[----:B------:R-:W2:Y:S02]  /*0d70*/  LDG.E R7, desc[UR6][R6.64] ;  /* 0x0000000606077981 */ /* 0x000ea4000c1e1900 */
[----:B--2---:R-:W-:-:S13]  /*0d80*/  FSETP.NEU.AND P0, PT, R7, +INF , PT ;  /* 0x7f8000000700780b */ /* 0x004fda0003f0d000 */
[----:B------:R-:W-:Y:S05]  /*0d90*/  @P0 BRA `(.L_x_442) ;  /* 0x0000000800c40947 */ /* 0x000fea0003800000 */
[----:B------:R-:W0:Y:S01]  /*0da0*/  LDC.64 R6, c[0x0][0x390] ;  /* 0x0000e400ff067b82 */ /* 0x000e220000000a00 */
[----:B------:R-:W-:Y:S01]  /*0db0*/  LOP3.LUT R3, R3, 0x4, RZ, 0x3c, !PT ;  /* 0x0000000403037812 */ /* 0x000fe200078e3cff */
[----:B------:R-:W1:Y:S01]  /*0dc0*/  LDCU UR8, c[0x0][0x39c] ;  /* 0x00007380ff0877ac */ /* 0x000e620008000800 */
[----:B------:R-:W-:Y:S02]  /*0dd0*/  BSSY.RECONVERGENT B1, `(.L_x_452) ;  /* 0x0000021000017945 */ /* 0x000fe40003800200 */
        /* <DEDUP_REMOVED lines=13> */
[----:B0-----:R-:W-:Y:S02]  /*0eb0*/  VIADD R6, R5, 0xffffffe ;  /* 0x0ffffffe05067836 */ /* 0x001fe40000000000 */
[----:B------:R-:W-:-:S04]  /*0ec0*/  IMAD.MOV.U32 R5, RZ, RZ, RZ ;  /* 0x000000ffff057224 */ /* 0x000fc800078e00ff */
[----:B------:R0:W1:Y:S02]  /*0ed0*/  F2I.FTZ.U32.TRUNC.NTZ R7, R6 ;  /* 0x0000000600077305 */ /* 0x000064000021f000 */
[----:B0-----:R-:W-:Y:S01]  /*0ee0*/  IMAD.MOV.U32 R6, RZ, RZ, RZ ;  /* 0x000000ffff067224 */ /* 0x001fe200078e00ff */
[----:B-1----:R-:W-:-:S05]  /*0ef0*/  IADD3 R3, PT, PT, RZ, -R7, RZ ;  /* 0x80000007ff037210 */ /* 0x002fca0007ffe0ff */
[----:B------:R-:W-:-:S04]  /*0f00*/  IMAD R3, R3, UR8, RZ ;  /* 0x0000000803037c24 */ /* 0x000fc8000f8e02ff */
[----:B------:R-:W-:-:S06]  /*0f10*/  IMAD.HI.U32 R3, R7, R3, R6 ;  /* 0x0000000307037227 */ /* 0x000fcc00078e0006 */
[----:B------:R-:W-:-:S04]  /*0f20*/  IMAD.HI.U32 R3, R3, R4, RZ ;  /* 0x0000000403037227 */ /* 0x000fc800078e00ff */
[----:B------:R-:W-:-:S04]  /*0f30*/  IMAD.MOV R3, RZ, RZ, -R3 ;  /* 0x000000ffff037224 */ /* 0x000fc800078e0a03 */
[----:B------:R-:W-:-:S05]  /*0f40*/  IMAD R4, R3, UR8, R4 ;  /* 0x0000000803047c24 */ /* 0x000fca000f8e0204 */
[----:B------:R-:W-:-:S13]  /*0f50*/  ISETP.GE.U32.AND P0, PT, R4, UR8, PT ;  /* 0x0000000804007c0c */ /* 0x000fda000bf06070 */
[----:B------:R-:W-:-:S04]  /*0f60*/  @P0 IADD3 R4, PT, PT, R4, -UR8, RZ ;  /* 0x8000000804040c10 */ /* 0x000fc8000fffe0ff */
[----:B------:R-:W-:-:S13]  /*0f70*/  ISETP.GE.U32.AND P0, PT, R4, UR8, PT ;  /* 0x0000000804007c0c */ /* 0x000fda000bf06070 */
[----:B------:R-:W-:Y:S01]  /*0f80*/  @P0 VIADD R4, R4, -UR8 ;  /* 0x8000000804040c36 */ /* 0x000fe20008000000 */
[----:B------:R-:W-:Y:S01]  /*0f90*/  @!P1 LOP3.LUT R4, RZ, UR8, RZ, 0x33, !PT ;  /* 0x00000008ff049c12 */ /* 0x000fe2000f8e33ff */
[----:B------:R-:W-:Y:S06]  /*0fa0*/  BRA `(.L_x_454) ;  /* 0x00000000000c7947 */ /* 0x000fec0003800000 */
.L_x_453:
[----:B------:R-:W-:Y:S02]  /*0fb0*/  MOV R5, R3 ;  /* 0x0000000300057202 */ /* 0x000fe40000000f00 */
[----:B------:R-:W-:-:S07]  /*0fc0*/  MOV R6, 0xfe0 ;  /* 0x00000fe000067802 */ /* 0x000fce0000000f00 */
[----:B------:R-:W-:Y:S05]  /*0fd0*/  CALL.REL.NOINC `($__internal_0_$__cuda_sm20_rem_u64) ;  /* 0x0000000800447944 */ /* 0x000fea0003c00000 */
.L_x_454:
[----:B------:R-:W-:Y:S05]  /*0fe0*/  BSYNC.RECONVERGENT B1 ;  /* 0x0000000000017941 */ /* 0x000fea0003800200 */
.L_x_452:
        /* <DEDUP_REMOVED lines=27> */
[----:B0-----:R-:W-:Y:S02]  /*11a0*/  HFMA2 R6, -RZ, RZ, 0, 0 ;  /* 0x00000000ff067431 */ /* 0x001fe400000001ff */
[----:B-1----:R-:W-:-:S04]  /*11b0*/  IMAD.MOV R3, RZ, RZ, -R7 ;  /* 0x000000ffff037224 */ /* 0x002fc800078e0a07 */
[----:B------:R-:W-:-:S04]  /*11c0*/  IMAD R3, R3, UR8, RZ ;  /* 0x0000000803037c24 */ /* 0x000fc8000f8e02ff */
[----:B------:R-:W-:-:S06]  /*11d0*/  IMAD.HI.U32 R3, R7, R3, R6 ;  /* 0x0000000307037227 */ /* 0x000fcc00078e0006 */
[----:B------:R-:W-:-:S04]  /*11e0*/  IMAD.HI.U32 R3, R3, R4, RZ ;  /* 0x0000000403037227 */ /* 0x000fc800078e00ff */
[----:B------:R-:W-:-:S04]  /*11f0*/  IMAD.MOV R3, RZ, RZ, -R3 ;  /* 0x000000ffff037224 */ /* 0x000fc800078e0a03 */
[----:B------:R-:W-:-:S05]  /*1200*/  IMAD R4, R3, UR8, R4 ;  /* 0x0000000803047c24 */ /* 0x000fca000f8e0204 */
[----:B------:R-:W-:-:S13]  /*1210*/  ISETP.GE.U32.AND P0, PT, R4, UR8, PT ;  /* 0x0000000804007c0c */ /* 0x000fda000bf06070 */
[----:B------:R-:W-:-:S05]  /*1220*/  @P0 VIADD R4, R4, -UR8 ;  /* 0x8000000804040c36 */ /* 0x000fca0008000000 */
[----:B------:R-:W-:-:S13]  /*1230*/  ISETP.GE.U32.AND P0, PT, R4, UR8, PT ;  /* 0x0000000804007c0c */ /* 0x000fda000bf06070 */
[----:B------:R-:W-:Y:S02]  /*1240*/  @P0 IADD3 R4, PT, PT, R4, -UR8, RZ ;  /* 0x8000000804040c10 */ /* 0x000fe4000fffe0ff */
[----:B------:R-:W-:Y:S01]  /*1250*/  @!P1 LOP3.LUT R4, RZ, UR8, RZ, 0x33, !PT ;  /* 0x00000008ff049c12 */ /* 0x000fe2000f8e33ff */
[----:B------:R-:W-:Y:S06]  /*1260*/  BRA `(.L_x_457) ;  /* 0x00000000000c7947 */ /* 0x000fec0003800000 */
.L_x_456:
[----:B------:R-:W-:Y:S01]  /*1270*/  IMAD.MOV.U32 R5, RZ, RZ, R3 ;  /* 0x000000ffff057224 */ /* 0x000fe200078e0003 */
[----:B------:R-:W-:-:S07]  /*1280*/  MOV R6, 0x12a0 ;  /* 0x000012a000067802 */ /* 0x000fce0000000f00 */
[----:B------:R-:W-:Y:S05]  /*1290*/  CALL.REL.NOINC `($__internal_0_$__cuda_sm20_rem_u64) ;  /* 0x0000000400947944 */ /* 0x000fea0003c00000 */
.L_x_457:
[----:B------:R-:W-:Y:S05]  /*12a0*/  BSYNC.RECONVERGENT B1 ;  /* 0x0000000000017941 */ /* 0x000fea0003800200 */
.L_x_455:
[----:B------:R-:W0:Y:S02]  /*12b0*/  LDCU.64 UR8, c[0x0][0x380] ;  /* 0x00007000ff0877ac */ /* 0x000e240008000a00 */
[----:B0-----:R-:W-:-:S04]  /*12c0*/  LEA R6, P0, R4, UR8, 0x2 ;  /* 0x0000000804067c11 */ /* 0x001fc8000f8010ff */
[----:B------:R-:W-:-:S06]  /*12d0*/  LEA.HI.X R7, R4, UR9, R5, 0x2, P0 ;  /* 0x0000000904077c11 */ /* 0x000fcc00080f1405 */
[----:B------:R-:W2:Y:S02]  /*12e0*/  LDG.E R7, desc[UR6][R6.64] ;  /* 0x0000000606077981 */ /* 0x000ea4000c1e1900 */
[----:B--2---:R-:W-:-:S13]  /*12f0*/  FSETP.NEU.AND P0, PT, R7, +INF , PT ;  /* 0x7f8000000700780b */ /* 0x004fda0003f0d000 */
[----:B------:R-:W-:Y:S05]  /*1300*/  @P0 BRA `(.L_x_442) ;  /* 0x0000000400680947 */ /* 0x000fea0003800000 */
[----:B------:R-:W0:Y:S01]  /*1310*/  LDC.64 R6, c[0x0][0x390] ;  /* 0x0000e400ff067b82 */ /* 0x000e220000000a00 */
[----:B------:R-:W-:Y:S01]  /*1320*/  IADD3 R3, PT, PT, R0, 0x6, RZ ;  /* 0x0000000600037810 */ /* 0x000fe20007ffe0ff */
[----:B------:R-:W1:Y:S01]  /*1330*/  LDCU UR8, c[0x0][0x39c] ;  /* 0x00007380ff0877ac */ /* 0x000e620008000800 */
[----:B------:R-:W-:Y:S02]  /*1340*/  BSSY.RECONVERGENT B1, `(.L_x_458) ;  /* 0x0000022000017945 */ /* 0x000fe40003800200 */
        /* <DEDUP_REMOVED lines=14> */
[----:B0-----:R-:W-:Y:S02]  /*1430*/  IADD3 R6, PT, PT, R5, 0xffffffe, RZ ;  /* 0x0ffffffe05067810 */ /* 0x001fe40007ffe0ff */
[----:B------:R-:W-:-:S04]  /*1440*/  MOV R5, RZ ;  /* 0x000000ff00057202 */ /* 0x000fc80000000f00 */
[----:B------:R0:W1:Y:S02]  /*1450*/  F2I.FTZ.U32.TRUNC.NTZ R7, R6 ;  /* 0x0000000600077305 */ /* 0x000064000021f000 */
[----:B0-----:R-:W-:Y:S02]  /*1460*/  IMAD.MOV.U32 R6, RZ, RZ, RZ ;  /* 0x000000ffff067224 */ /* 0x001fe400078e00ff */
[----:B-1----:R-:W-:-:S04]  /*1470*/  IMAD.MOV R3, RZ, RZ, -R7 ;  /* 0x000000ffff037224 */ /* 0x002fc800078e0a07 */
[----:B------:R-:W-:-:S04]  /*1480*/  IMAD R3, R3, UR8, RZ ;  /* 0x0000000803037c24 */ /* 0x000fc8000f8e02ff */
[----:B------:R-:W-:-:S06]  /*1490*/  IMAD.HI.U32 R3, R7, R3, R6 ;  /* 0x0000000307037227 */ /* 0x000fcc00078e0006 */
[----:B------:R-:W-:-:S05]  /*14a0*/  IMAD.HI.U32 R3, R3, R4, RZ ;  /* 0x0000000403037227 */ /* 0x000fca00078e00ff */
[----:B------:R-:W-:-:S05]  /*14b0*/  IADD3 R3, PT, PT, -R3, RZ, RZ ;  /* 0x000000ff03037210 */ /* 0x000fca0007ffe1ff */
[----:B------:R-:W-:-:S05]  /*14c0*/  IMAD R4, R3, UR8, R4 ;  /* 0x0000000803047c24 */ /* 0x000fca000f8e0204 */
[----:B------:R-:W-:-:S13]  /*14d0*/  ISETP.GE.U32.AND P0, PT, R4, UR8, PT ;  /* 0x0000000804007c0c */ /* 0x000fda000bf06070 */
[----:B------:R-:W-:-:S05]  /*14e0*/  @P0 VIADD R4, R4, -UR8 ;  /* 0x8000000804040c36 */ /* 0x000fca0008000000 */
[----:B------:R-:W-:-:S13]  /*14f0*/  ISETP.GE.U32.AND P0, PT, R4, UR8, PT ;  /* 0x0000000804007c0c */ /* 0x000fda000bf06070 */
[----:B------:R-:W-:Y:S01]  /*1500*/  @P0 VIADD R4, R4, -UR8 ;  /* 0x8000000804040c36 */ /* 0x000fe20008000000 */
[----:B------:R-:W-:Y:S01]  /*1510*/  @!P1 LOP3.LUT R4, RZ, UR8, RZ, 0x33, !PT ;  /* 0x00000008ff049c12 */ /* 0x000fe2000f8e33ff */
[----:B------:R-:W-:Y:S06]  /*1520*/  BRA `(.L_x_460) ;  /* 0x00000000000c7947 */ /* 0x000fec0003800000 */
.L_x_459:
[----:B------:R-:W-:Y:S01]  /*1530*/  IMAD.MOV.U32 R5, RZ, RZ, R3 ;  /* 0x000000ffff057224 */ /* 0x000fe200078e0003 */
[----:B------:R-:W-:-:S07]  /*1540*/  MOV R6, 0x1560 ;  /* 0x0000156000067802 */ /* 0x000fce0000000f00 */
[----:B------:R-:W-:Y:S05]  /*1550*/  CALL.REL.NOINC `($__internal_0_$__cuda_sm20_rem_u64) ;  /* 0x0000000000e47944 */ /* 0x000fea0003c00000 */
.L_x_460:
[----:B------:R-:W-:Y:S05]  /*1560*/  BSYNC.RECONVERGENT B1 ;  /* 0x0000000000017941 */ /* 0x000fea0003800200 */
.L_x_458:
        /* <DEDUP_REMOVED lines=12> */
[----:B------:R-:W-:Y:S01]  /*1630*/  SHF.R.S32.HI R3, RZ, 0x1f, R2 ;  /* 0x0000001fff037819 */ /* 0x000fe20000011402 */
[----:B0-----:R-:W-:-:S04]  /*1640*/  IMAD R0, R5, R4, RZ ;  /* 0x0000000405007224 */ /* 0x001fc800078e02ff */
[-C--:B------:R-:W-:Y:S02]  /*1650*/  IMAD R7, R5, R4.reuse, R0 ;  /* 0x0000000405077224 */ /* 0x080fe400078e0200 */
[----:B------:R-:W-:-:S04]  /*1660*/  IMAD.WIDE.U32 R4, R4, R4, R2 ;  /* 0x0000000404047225 */ /* 0x000fc800078e0002 */
[----:B------:R-:W-:-:S05]  /*1670*/  IMAD.IADD R0, R7, 0x1, R5 ;  /* 0x0000000107007824 */ /* 0x000fca00078e0205 */
[----:B-1----:R-:W-:-:S04]  /*1680*/  LOP3.LUT R2, R0, UR8, RZ, 0xfc, !PT ;  /* 0x0000000800027c12 */ /* 0x002fc8000f8efcff */
[----:B------:R-:W-:-:S13]  /*1690*/  ISETP.NE.U32.AND P0, PT, R2, RZ, PT ;  /* 0x000000ff0200720c */ /* 0x000fda0003f05070 */
[----:B------:R-:W-:Y:S05]  /*16a0*/  @P0 BRA `(.L_x_462) ;  /* 0x0000000000500947 */ /* 0x000fea0003800000 */
[----:B------:R-:W0:Y:S01]  /*16b0*/  LDCU UR8, c[0x0][0x398] ;  /* 0x00007300ff0877ac */ /* 0x000e220008000800 */
[----:B------:R-:W-:Y:S01]  /*16c0*/  IMAD.MOV.U32 R2, RZ, RZ, RZ ;  /* 0x000000ffff027224 */ /* 0x000fe200078e00ff */
[----:B0-----:R-:W0:Y:S01]  /*16d0*/  I2F.U32.RP R5, UR8 ;  /* 0x0000000800057d06 */ /* 0x001e220008209000 */
[----:B------:R-:W-:-:S07]  /*16e0*/  ISETP.NE.U32.AND P1, PT, RZ, UR8, PT ;  /* 0x00000008ff007c0c */ /* 0x000fce000bf25070 */
[----:B0-----:R-:W0:Y:S02]  /*16f0*/  MUFU.RCP R5, R5 ;  /* 0x0000000500057308 */ /* 0x001e240000001000 */
[----:B0-----:R-:W-:-:S06]  /*1700*/  VIADD R6, R5, 0xffffffe ;  /* 0x0ffffffe05067836 */ /* 0x001fcc0000000000 */
[----:B------:R-:W0:Y:S02]  /*1710*/  F2I.FTZ.U32.TRUNC.NTZ R3, R6 ;  /* 0x0000000600037305 */ /* 0x000e24000021f000 */
[----:B0-----:R-:W-:-:S05]  /*1720*/  IADD3 R7, PT, PT, RZ, -R3, RZ ;  /* 0x80000003ff077210 */ /* 0x001fca0007ffe0ff */
        /* <DEDUP_REMOVED lines=12> */
.L_x_462:
[----:B------:R-:W-:Y:S02]  /*17f0*/  MOV R5, R0 ;  /* 0x0000000000057202 */ /* 0x000fe40000000f00 */
[----:B------:R-:W-:-:S07]  /*1800*/  MOV R6, 0x1820 ;  /* 0x0000182000067802 */ /* 0x000fce0000000f00 */
[----:B------:R-:W-:Y:S05]  /*1810*/  CALL.REL.NOINC `($__internal_0_$__cuda_sm20_rem_u64) ;  /* 0x0000000000347944 */ /* 0x000fea0003c00000 */
[----:B------:R-:W-:Y:S02]  /*1820*/  IMAD.MOV.U32 R2, RZ, RZ, R4 ;  /* 0x000000ffff027224 */ /* 0x000fe400078e0004 */
[----:B------:R-:W-:-:S07]  /*1830*/  IMAD.MOV.U32 R3, RZ, RZ, R5 ;  /* 0x000000ffff037224 */ /* 0x000fce00078e0005 */
.L_x_463:
[----:B------:R-:W-:Y:S05]  /*1840*/  BSYNC.RECONVERGENT B1 ;  /* 0x0000000000017941 */ /* 0x000fea0003800200 */
.L_x_461:
[----:B------:R-:W0:Y:S02]  /*1850*/  LDCU.64 UR8, c[0x0][0x380] ;  /* 0x00007000ff0877ac */ /* 0x000e240008000a00 */
[----:B0-----:R-:W-:-:S04]  /*1860*/  LEA R4, P0, R2, UR8, 0x2 ;  /* 0x0000000802047c11 */ /* 0x001fc8000f8010ff */
[----:B------:R-:W-:-:S05]  /*1870*/  LEA.HI.X R5, R2, UR9, R3, 0x2, P0 ;  /* 0x0000000902057c11 */ /* 0x000fca00080f1403 */
[----:B------:R-:W2:Y:S02]  /*1880*/  LDG.E R7, desc[UR6][R4.64] ;  /* 0x0000000604077981 */ /* 0x000ea4000c1e1900 */
[----:B--2---:R-:W-:-:S13]  /*1890*/  FSETP.NEU.AND P0, PT, R7, +INF , PT ;  /* 0x7f8000000700780b */ /* 0x004fda0003f0d000 */
[----:B------:R-:W-:Y:S05]  /*18a0*/  @!P0 EXIT ;  /* 0x000000000000894d */ /* 0x000fea0003800000 */
.L_x_442:
[----:B------:R-:W-:Y:S05]  /*18b0*/  BSYNC.RECONVERGENT B0 ;  /* 0x0000000000007941 */ /* 0x000fea0003800200 */
.L_x_441:
[----:B------:R-:W0:Y:S02]  /*18c0*/  LDC.64 R2, c[0x0][0x388] ;  /* 0x0000e200ff027b82 */ /* 0x000e240000000a00 */
[----:B0-----:R-:W-:Y:S01]  /*18d0*/  STG.E desc[UR6][R2.64], R7 ;  /* 0x0000000702007986 */ /* 0x001fe2000c101906 */
[----:B------:R-:W-:Y:S05]  /*18e0*/  EXIT ;  /* 0x000000000000794d */ /* 0x000fea0003800000 */
        .weak           $__internal_0_$__cuda_sm20_rem_u64
        .type           $__internal_0_$__cuda_sm20_rem_u64,@function
        .size           $__internal_0_$__cuda_sm20_rem_u64,(.L_x_575 - $__internal_0_$__cuda_sm20_rem_u64)
$__internal_0_$__cuda_sm20_rem_u64:
[----:B------:R-:W0:Y:S08]  /*18f0*/  I2F.U64.RP R7, UR4 ;  /* 0x0000000400077d12 */ /* 0x000e300008309000 */
[----:B0-----:R-:W0:Y:S02]  /*1900*/  MUFU.RCP R7, R7 ;  /* 0x0000000700077308 */ /* 0x001e240000001000 */
[----:B0-----:R-:W-:-:S06]  /*1910*/  IADD3 R8, PT, PT, R7, 0x1ffffffe, RZ ;  /* 0x1ffffffe07087810 */ /* 0x001fcc0007ffe0ff */
[----:B------:R-:W0:Y:S02]  /*1920*/  F2I.U64.TRUNC R8, R8 ;  /* 0x0000000800087311 */ /* 0x000e24000020d800 */
[----:B0-----:R-:W-:-:S04]  /*1930*/  IMAD.WIDE.U32 R10, R8, UR4, RZ ;  /* 0x00000004080a7c25 */ /* 0x001fc8000f8e00ff */
[----:B------:R-:W-:Y:S01]  /*1940*/  IMAD R11, R8, UR5, R11 ;  /* 0x00000005080b7c24 */ /* 0x000fe2000f8e020b */
[----:B------:R-:W-:-:S03]  /*1950*/  IADD3 R13, P0, PT, RZ, -R10, RZ ;  /* 0x8000000aff0d7210 */ /* 0x000fc60007f1e0ff */
[----:B------:R-:W-:Y:S02]  /*1960*/  IMAD R11, R9, UR4, R11 ;  /* 0x00000004090b7c24 */ /* 0x000fe4000f8e020b */
[----:B------:R-:W-:-:S04]  /*1970*/  IMAD.HI.U32 R10, R8, R13, RZ ;  /* 0x0000000d080a7227 */ /* 0x000fc800078e00ff */
[----:B------:R-:W-:Y:S02]  /*1980*/  IMAD.X R15, RZ, RZ, ~R11, P0 ;  /* 0x000000ffff0f7224 */ /* 0x000fe400000e0e0b */
[----:B------:R-:W-:Y:S02]  /*1990*/  IMAD.MOV.U32 R11, RZ, RZ, R8 ;  /* 0x000000ffff0b7224 */ /* 0x000fe400078e0008 */
[-C--:B------:R-:W-:Y:S02]  /*19a0*/  IMAD R17, R9, R15.reuse, RZ ;  /* 0x0000000f09117224 */ /* 0x080fe400078e02ff */
[----:B------:R-:W-:-:S04]  /*19b0*/  IMAD.WIDE.U32 R10, P0, R8, R15, R10 ;  /* 0x0000000f080a7225 */ /* 0x000fc8000780000a */
[----:B------:R-:W-:-:S04]  /*19c0*/  IMAD.HI.U32 R7, R9, R15, RZ ;  /* 0x0000000f09077227 */ /* 0x000fc800078e00ff */
[----:B------:R-:W-:Y:S01]  /*19d0*/  IMAD.HI.U32 R10, P1, R9, R13, R10 ;  /* 0x0000000d090a7227 */ /* 0x000fe2000782000a */
[----:B------:R-:W-:-:S04]  /*19e0*/  IADD3.X R7, PT, PT, R7, R9, RZ, P0, !PT ;  /* 0x0000000907077210 */ /* 0x000fc800007fe4ff */
[----:B------:R-:W-:-:S04]  /*19f0*/  IADD3 R11, P2, PT, R17, R10, RZ ;  /* 0x0000000a110b7210 */ /* 0x000fc80007f5e0ff */
[----:B------:R-:W-:Y:S01]  /*1a00*/  IADD3.X R7, PT, PT, RZ, RZ, R7, P2, P1 ;  /* 0x000000ffff077210 */ /* 0x000fe200017e2407 */
[----:B------:R-:W-:-:S04]  /*1a10*/  IMAD.WIDE.U32 R8, R11, UR4, RZ ;  /* 0x000000040b087c25 */ /* 0x000fc8000f8e00ff */
[----:B------:R-:W-:Y:S01]  /*1a20*/  IMAD R10, R11, UR5, R9 ;  /* 0x000000050b0a7c24 */ /* 0x000fe2000f8e0209 */
[----:B------:R-:W-:-:S03]  /*1a30*/  IADD3 R9, P0, PT, RZ, -R8, RZ ;  /* 0x80000008ff097210 */ /* 0x000fc60007f1e0ff */
[----:B------:R-:W-:Y:S02]  /*1a40*/  IMAD R8, R7, UR4, R10 ;  /* 0x0000000407087c24 */ /* 0x000fe4000f8e020a */
[----:B------:R-:W-:-:S04]  /*1a50*/  IMAD.HI.U32 R10, R11, R9, RZ ;  /* 0x000000090b0a7227 */ /* 0x000fc800078e00ff */
[----:B------:R-:W-:-:S04]  /*1a60*/  IMAD.X R8, RZ, RZ, ~R8, P0 ;  /* 0x000000ffff087224 */ /* 0x000fc800000e0e08 */
[----:B------:R-:W-:-:S04]  /*1a70*/  IMAD.WIDE.U32 R10, P0, R11, R8, R10 ;  /* 0x000000080b0a7225 */ /* 0x000fc8000780000a */
[C---:B------:R-:W-:Y:S02]  /*1a80*/  IMAD R12, R7.reuse, R8, RZ ;  /* 0x00000008070c7224 */ /* 0x040fe400078e02ff */
[----:B------:R-:W-:-:S04]  /*1a90*/  IMAD.HI.U32 R11, P1, R7, R9, R10 ;  /* 0x00000009070b7227 */ /* 0x000fc8000782000a */
[----:B------:R-:W-:Y:S02]  /*1aa0*/  HFMA2 R9, -RZ, RZ, 0, 0 ;  /* 0x00000000ff097431 */ /* 0x000fe400000001ff */
[----:B------:R-:W-:Y:S01]  /*1ab0*/  IMAD.HI.U32 R8, R7, R8, RZ ;  /* 0x0000000807087227 */ /* 0x000fe200078e00ff */
[----:B------:R-:W-:-:S03]  /*1ac0*/  IADD3 R11, P2, PT, R12, R11, RZ ;  /* 0x0000000b0c0b7210 */ /* 0x000fc60007f5e0ff */
[----:B------:R-:W-:Y:S02]  /*1ad0*/  IMAD.X R7, R8, 0x1, R7, P0 ;  /* 0x0000000108077824 */ /* 0x000fe400000e0607 */
[----:B------:R-:W-:-:S03]  /*1ae0*/  IMAD.HI.U32 R8, R11, R4, RZ ;  /* 0x000000040b087227 */ /* 0x000fc600078e00ff */
[----:B------:R-:W-:Y:S01]  /*1af0*/  IADD3.X R7, PT, PT, RZ, RZ, R7, P2, P1 ;  /* 0x000000ffff077210 */ /* 0x000fe200017e2407 */
[----:B------:R-:W-:-:S04]  /*1b00*/  IMAD.WIDE.U32 R8, R11, R5, R8 ;  /* 0x000000050b087225 */ /* 0x000fc800078e0008 */
[C---:B------:R-:W-:Y:S02]  /*1b10*/  IMAD R11, R7.reuse, R5, RZ ;  /* 0x00000005070b7224 */ /* 0x040fe400078e02ff */
[----:B------:R-:W-:-:S04]  /*1b20*/  IMAD.HI.U32 R8, P0, R7, R4, R8 ;  /* 0x0000000407087227 */ /* 0x000fc80007800008 */
[----:B------:R-:W-:Y:S01]  /*1b30*/  IMAD.HI.U32 R7, R7, R5, RZ ;  /* 0x0000000507077227 */ /* 0x000fe200078e00ff */
[----:B------:R-:W-:-:S03]  /*1b40*/  IADD3 R11, P1, PT, R11, R8, RZ ;  /* 0x000000080b0b7210 */ /* 0x000fc60007f3e0ff */
[----:B------:R-:W-:Y:S02]  /*1b50*/  IMAD.X R7, RZ, RZ, R7, P0 ;  /* 0x000000ffff077224 */ /* 0x000fe400000e0607 */
[----:B------:R-:W-:-:S04]  /*1b60*/  IMAD.WIDE.U32 R8, R11, UR4, RZ ;  /* 0x000000040b087c25 */ /* 0x000fc8000f8e00ff */
[----:B------:R-:W-:Y:S01]  /*1b70*/  IMAD.X R7, RZ, RZ, R7, P1 ;  /* 0x000000ffff077224 */ /* 0x000fe200008e0607 */
[----:B------:R-:W-:Y:S01]  /*1b80*/  IADD3 R4, P1, PT, -R8, R4, RZ ;  /* 0x0000000408047210 */ /* 0x000fe20007f3e1ff */
[----:B------:R-:W-:-:S03]  /*1b90*/  IMAD R10, R11, UR5, R9 ;  /* 0x000000050b0a7c24 */ /* 0x000fc6000f8e0209 */
[----:B------:R-:W-:Y:S01]  /*1ba0*/  ISETP.GE.U32.AND P0, PT, R4, UR4, PT ;  /* 0x0000000404007c0c */ /* 0x000fe2000bf06070 */
[----:B------:R-:W-:-:S05]  /*1bb0*/  IMAD R10, R7, UR4, R10 ;  /* 0x00000004070a7c24 */ /* 0x000fca000f8e020a */
[----:B------:R-:W-:Y:S02]  /*1bc0*/  IADD3.X R5, PT, PT, ~R10, R5, RZ, P1, !PT ;  /* 0x000000050a057210 */ /* 0x000fe40000ffe5ff */
[----:B------:R-:W-:Y:S02]  /*1bd0*/  IADD3 R7, P1, PT, R4, -UR4, RZ ;  /* 0x8000000404077c10 */ /* 0x000fe4000ff3e0ff */
[C---:B------:R-:W-:Y:S02]  /*1be0*/  ISETP.GE.U32.AND.EX P0, PT, R5.reuse, UR5, PT, P0 ;  /* 0x0000000505007c0c */ /* 0x040fe4000bf06100 */
[----:B------:R-:W-:Y:S02]  /*1bf0*/  IADD3.X R8, PT, PT, R5, ~UR5, RZ, P1, !PT ;  /* 0x8000000505087c10 */ /* 0x000fe40008ffe4ff */
[----:B------:R-:W-:Y:S02]  /*1c00*/  SEL R7, R7, R4, P0 ;  /* 0x0000000407077207 */ /* 0x000fe40000000000 */
[----:B------:R-:W-:-:S02]  /*1c10*/  SEL R8, R8, R5, P0 ;  /* 0x0000000508087207 */ /* 0x000fc40000000000 */
[C---:B------:R-:W-:Y:S02]  /*1c20*/  ISETP.GE.U32.AND P0, PT, R7.reuse, UR4, PT ;  /* 0x0000000407007c0c */ /* 0x040fe4000bf06070 */
[----:B------:R-:W-:Y:S02]  /*1c30*/  IADD3 R4, P2, PT, R7, -UR4, RZ ;  /* 0x8000000407047c10 */ /* 0x000fe4000ff5e0ff */
[C---:B------:R-:W-:Y:S02]  /*1c40*/  ISETP.GE.U32.AND.EX P0, PT, R8.reuse, UR5, PT, P0 ;  /* 0x0000000508007c0c */ /* 0x040fe4000bf06100 */
[----:B------:R-:W-:Y:S02]  /*1c50*/  ISETP.NE.U32.AND P1, PT, RZ, UR4, PT ;  /* 0x00000004ff007c0c */ /* 0x000fe4000bf25070 */
[----:B------:R-:W-:Y:S02]  /*1c60*/  IADD3.X R5, PT, PT, R8, ~UR5, RZ, P2, !PT ;  /* 0x8000000508057c10 */ /* 0x000fe400097fe4ff */
[----:B------:R-:W-:Y:S01]  /*1c70*/  SEL R4, R4, R7, P0 ;  /* 0x0000000704047207 */ /* 0x000fe20000000000 */
[----:B------:R-:W-:Y:S01]  /*1c80*/  IMAD.MOV.U32 R7, RZ, RZ, 0x0 ;  /* 0x00000000ff077424 */ /* 0x000fe200078e00ff */
[----:B------:R-:W-:-:S02]  /*1c90*/  ISETP.NE.AND.EX P1, PT, RZ, UR5, PT, P1 ;  /* 0x00000005ff007c0c */ /* 0x000fc4000bf25310 */
[----:B------:R-:W-:Y:S02]  /*1ca0*/  SEL R5, R5, R8, P0 ;  /* 0x0000000805057207 */ /* 0x000fe40000000000 */
[----:B------:R-:W-:Y:S02]  /*1cb0*/  SEL R4, R4, 0xffffffff, P1 ;  /* 0xffffffff04047807 */ /* 0x000fe40000800000 */
[----:B------:R-:W-:Y:S01]  /*1cc0*/  SEL R5, R5, 0xffffffff, P1 ;  /* 0xffffffff05057807 */ /* 0x000fe20000800000 */
[----:B------:R-:W-:Y:S06]  /*1cd0*/  RET.REL.NODEC R6 `(_Z20randValQuickerKernelPfS_ml) ;  /* 0xffffffe006c87950 */ /* 0x000fec0003c3ffff */
.L_x_464:
        /* <DEDUP_REMOVED lines=10> */
.L_x_575:


//--------------------- .text._Z18randValQuickKernelPfS_ml --------------------------
	.section	.text._Z18randValQuickKernelPfS_ml,"ax",@progbits
	.align	128
        .global         _Z18randValQuickKernelPfS_ml
        .type           _Z18randValQuickKernelPfS_ml,@function
        .size           _Z18randValQuickKernelPfS_ml,(.L_x_576 - _Z18randValQuickKernelPfS_ml)
        .other          _Z18randValQuickKernelPfS_ml,@"STO_CUDA_ENTRY STV_DEFAULT"
_Z18randValQuickKernelPfS_ml:
.text._Z18randValQuickKernelPfS_ml:
[----:B------:R-:W0:Y:S01]  /*0000*/  LDC R1, c[0x0][0x37c] ;  /* 0x0000df00ff017b82 */ /* 0x000e220000000800 */
[----:B------:R-:W1:Y:S01]  /*0010*/  S2R R17, SR_TID.X ;  /* 0x0000000000117919 */ /* 0x000e620000002100 */
[----:B------:R-:W2:Y:S06]  /*0020*/  LDCU UR5, c[0x0][0x2fc] ;  /* 0x00005f80ff0577ac */ /* 0x000eac0008000800 */
[----:B------:R-:W1:Y:S01]  /*0030*/  S2UR UR6, SR_CTAID.X ;  /* 0x00000000000679c3 */ /* 0x000e620000002500 */
[----:B0-----:R-:W-:Y:S01]  /*0040*/  VIADD R1, R1, 0xfffffff8 ;  /* 0xfffffff801017836 */ /* 0x001fe20000000000 */
[----:B------:R-:W-:Y:S01]  /*0050*/  BSSY.RECONVERGENT B6, `(.L_x_465) ;  /* 0x0000032000067945 */ /* 0x000fe20003800200 */
[----:B------:R-:W0:Y:S01]  /*0060*/  LDCU UR4, c[0x0][0x2f8] ;  /* 0x00005f00ff0477ac */ /* 0x000e220008000800 */
[----:B------:R-:W3:Y:S04]  /*0070*/  LDCU.64 UR36, c[0x0][0x398] ;  /* 0x00007300ff2477ac */ /* 0x000ee80008000a00 */
[----:B------:R-:W1:Y:S01]  /*0080*/  LDC R0, c[0x0][0x360] ;  /* 0x0000d800ff007b82 */ /* 0x000e620000000800 */
[----:B0-----:R-:W-:-:S05]  /*0090*/  IADD3 R6, P1, PT, R1, UR4, RZ ;  /* 0x0000000401067c10 */ /* 0x001fca000ff3e0ff */
[----:B--2---:R-:W-:Y:S02]  /*00a0*/  IMAD.X R7, RZ, RZ, UR5, P1 ;  /* 0x00000005ff077e24 */ /* 0x004fe400088e06ff */
[----:B-1----:R-:W-:-:S05]  /*00b0*/  IMAD R17, R0, UR6, R17 ;  /* 0x0000000600117c24 */ /* 0x002fca000f8e0211 */
[----:B------:R-:W-:-:S13]  /*00c0*/  ISETP.NE.AND P0, PT, R17, RZ, PT ;  /* 0x000000ff1100720c */ /* 0x000fda0003f05270 */
[----:B---3--:R-:W-:Y:S05]  /*00d0*/  @P0 BRA `(.L_x_466) ;  /* 0x0000000000a40947 */ /* 0x008fea0003800000 */
[----:B------:R-:W0:Y:S01]  /*00e0*/  LDCU UR4, c[0x0][0x394] ;  /* 0x00007280ff0477ac */ /* 0x000e220008000800 */
[----:B------:R-:W0:Y:S02]  /*00f0*/  LDCU UR5, c[0x0][0x39c] ;  /* 0x00007380ff0577ac */ /* 0x000e240008000800 */
[----:B0-----:R-:W-:-:S04]  /*0100*/  ULOP3.LUT UR4, UR4, UR5, URZ, 0xfc, !UPT ;  /* 0x0000000504047292 */ /* 0x001fc8000f8efcff */
[----:B------:R-:W-:-:S09]  /*0110*/  UISETP.NE.U32.AND UP0, UPT, UR4, URZ, UPT ;  /* 0x000000ff0400728c */ /* 0x000fd2000bf05070 */
[----:B------:R-:W-:Y:S05]  /*0120*/  BRA.U UP0, `(.L_x_467) ;  /* 0x0000000100547547 */ /* 0x000fea000b800000 */
[----:B------:R-:W0:Y:S01]  /*0130*/  LDCU UR4, c[0x0][0x398] ;  /* 0x00007300ff0477ac */ /* 0x000e220008000800 */
[----:B------:R-:W1:Y:S01]  /*0140*/  LDC R4, c[0x0][0x390] ;  /* 0x0000e400ff047b82 */ /* 0x000e620000000800 */
[----:B0-----:R-:W0:Y:S01]  /*0150*/  I2F.U32.RP R0, UR4 ;  /* 0x0000000400007d06 */ /* 0x001e220008209000 */
[----:B------:R-:W-:-:S07]  /*0160*/  ISETP.NE.U32.AND P1, PT, RZ, UR4, PT ;  /* 0x00000004ff007c0c */ /* 0x000fce000bf25070 */
[----:B0-----:R-:W0:Y:S02]  /*0170*/  MUFU.RCP R0, R0 ;  /* 0x0000000000007308 */ /* 0x001e240000001000 */
[----:B0-----:R-:W-:-:S06]  /*0180*/  VIADD R2, R0, 0xffffffe ;  /* 0x0ffffffe00027836 */ /* 0x001fcc0000000000 */
[----:B------:R0:W2:Y:S02]  /*0190*/  F2I.FTZ.U32.TRUNC.NTZ R3, R2 ;  /* 0x0000000200037305 */ /* 0x0000a4000021f000 */
[----:B0-----:R-:W-:Y:S01]  /*01a0*/  IMAD.MOV.U32 R2, RZ, RZ, RZ ;  /* 0x000000ffff027224 */ /* 0x001fe200078e00ff */
[----:B--2---:R-:W-:-:S05]  /*01b0*/  IADD3 R5, PT, PT, RZ, -R3, RZ ;  /* 0x80000003ff057210 */ /* 0x004fca0007ffe0ff */
[----:B------:R-:W-:-:S04]  /*01c0*/  IMAD R5, R5, UR4, RZ ;  /* 0x0000000405057c24 */ /* 0x000fc8000f8e02ff */
[----:B------:R-:W-:-:S06]  /*01d0*/  IMAD.HI.U32 R3, R3, R5, R2 ;  /* 0x0000000503037227 */ /* 0x000fcc00078e0002 */
[----:B-1----:R-:W-:-:S04]  /*01e0*/  IMAD.HI.U32 R3, R3, R4, RZ ;  /* 0x0000000403037227 */ /* 0x002fc800078e00ff */
        /* <DEDUP_REMOVED lines=9> */
.L_x_467:
[----:B------:R-:W0:Y:S01]  /*0280*/  LDCU.64 UR4, c[0x0][0x390] ;  /* 0x00007200ff0477ac */ /* 0x000e220008000a00 */
[----:B------:R-:W-:Y:S01]  /*0290*/  MOV R2, 0x2d0 ;  /* 0x000002d000027802 */ /* 0x000fe20000000f00 */
[----:B0-----:R-:W-:Y:S02]  /*02a0*/  IMAD.U32 R0, RZ, RZ, UR4 ;  /* 0x00000004ff007e24 */ /* 0x001fe4000f8e00ff */
[----:B------:R-:W-:-:S07]  /*02b0*/  IMAD.U32 R3, RZ, RZ, UR5 ;  /* 0x00000005ff037e24 */ /* 0x000fce000f8e00ff */
[----:B------:R-:W-:Y:S05]  /*02c0*/  CALL.REL.NOINC `($__internal_1_$__cuda_sm20_rem_u64) ;  /* 0x0000000400007944 */ /* 0x000fea0003c00000 */
[----:B------:R-:W-:Y:S01]  /*02d0*/  MOV R2, R0 ;  /* 0x0000000000027202 */ /* 0x000fe20000000f00 */
[----:B------:R-:W-:-:S07]  /*02e0*/  IMAD.MOV.U32 R3, RZ, RZ, R5 ;  /* 0x000000ffff037224 */ /* 0x000fce00078e0005 */
.L_x_468:
[----:B------:R-:W-:Y:S01]  /*02f0*/  MOV R0, 0x188 ;  /* 0x0000018800007802 */ /* 0x000fe20000000f00 */
[----:B------:R0:W-:Y:S01]  /*0300*/  STL.64 [R1], R2 ;  /* 0x0000000201007387 */ /* 0x0001e20000100a00 */
[----:B------:R-:W1:Y:S02]  /*0310*/  LDCU.64 UR4, c[0x4][0x180] ;  /* 0x01003000ff0477ac */ /* 0x000e640008000a00 */
[----:B------:R0:W2:Y:S01]  /*0320*/  LDC.64 R8, c[0x4][R0] ;  /* 0x0100000000087b82 */ /* 0x0000a20000000a00 */
[----:B-1----:R-:W-:Y:S02]  /*0330*/  IMAD.U32 R4, RZ, RZ, UR4 ;  /* 0x00000004ff047e24 */ /* 0x002fe4000f8e00ff */
[----:B0-----:R-:W-:-:S07]  /*0340*/  IMAD.U32 R5, RZ, RZ, UR5 ;  /* 0x00000005ff057e24 */ /* 0x001fce000f8e00ff */
[----:B------:R-:W-:-:S07]  /*0350*/  LEPC R20, `(.L_x_466) ;  /* 0x000000001014794e */ /* 0x000fce0000000000 */
[----:B--2---:R-:W-:Y:S05]  /*0360*/  CALL.ABS.NOINC R8 ;  /* 0x0000000008007343 */ /* 0x004fea0003c00000 */
.L_x_466:
[----:B------:R-:W-:Y:S05]  /*0370*/  BSYNC.RECONVERGENT B6 ;  /* 0x0000000000067941 */ /* 0x000fea0003800200 */
.L_x_465:
[----:B------:R-:W0:Y:S01]  /*0380*/  LDC.64 R2, c[0x0][0x398] ;  /* 0x0000e600ff027b82 */ /* 0x000e220000000a00 */
[----:B------:R-:W-:Y:S02]  /*0390*/  SHF.R.S32.HI R0, RZ, 0x1f, R17 ;  /* 0x0000001fff007819 */ /* 0x000fe40000011411 */
[----:B0-----:R-:W-:-:S04]  /*03a0*/  ISETP.GE.U32.AND P0, PT, R17, R2, PT ;  /* 0x000000021100720c */ /* 0x001fc80003f06070 */
[----:B------:R-:W-:-:S13]  /*03b0*/  ISETP.GE.AND.EX P0, PT, R0, R3, PT, P0 ;  /* 0x000000030000720c */ /* 0x000fda0003f06300 */
[----:B------:R-:W-:Y:S05]  /*03c0*/  @P0 EXIT ;  /* 0x000000000000094d */ /* 0x000fea0003800000 */
[----:B------:R-:W0:Y:S01]  /*03d0*/  LDCU.64 UR4, c[0x0][0x390] ;  /* 0x00007200ff0477ac */ /* 0x000e220008000a00 */
[----:B------:R-:W1:Y:S01]  /*03e0*/  LDC.64 R6, c[0x0][0x358] ;  /* 0x0000d600ff067b82 */ /* 0x000e620000000a00 */
[----:B------:R-:W-:Y:S01]  /*03f0*/  BSSY.RECONVERGENT B0, `(.L_x_469) ;  /* 0x0000020000007945 */ /* 0x000fe20003800200 */
[----:B0-----:R-:W-:-:S04]  /*0400*/  IADD3 R17, P0, PT, R17, UR4, RZ ;  /* 0x0000000411117c10 */ /* 0x001fc8000ff1e0ff */
[----:B------:R-:W-:-:S04]  /*0410*/  IADD3.X R4, PT, PT, R0, UR5, RZ, P0, !PT ;  /* 0x0000000500047c10 */ /* 0x000fc800087fe4ff */
[----:B------:R-:W-:-:S04]  /*0420*/  LOP3.LUT R3, R4, R3, RZ, 0xfc, !PT ;  /* 0x0000000304037212 */ /* 0x000fc800078efcff */
[----:B------:R-:W-:-:S13]  /*0430*/  ISETP.NE.U32.AND P0, PT, R3, RZ, PT ;  /* 0x000000ff0300720c */ /* 0x000fda0003f05070 */
[----:B------:R-:W-:Y:S05]  /*0440*/  @P0 BRA `(.L_x_470) ;  /* 0x0000000000500947 */ /* 0x000fea0003800000 */
[----:B------:R-:W0:Y:S01]  /*0450*/  I2F.U32.RP R3, R2 ;  /* 0x0000000200037306 */ /* 0x000e220000209000 */
[----:B------:R-:W-:-:S07]  /*0460*/  ISETP.NE.U32.AND P1, PT, R2, RZ, PT ;  /* 0x000000ff0200720c */ /* 0x000fce0003f25070 */
[----:B0-----:R-:W0:Y:S02]  /*0470*/  MUFU.RCP R3, R3 ;  /* 0x0000000300037308 */ /* 0x001e240000001000 */
[----:B0-----:R-:W-:Y:S01]  /*0480*/  IADD3 R4, PT, PT, R3, 0xffffffe, RZ ;  /* 0x0ffffffe03047810 */ /* 0x001fe20007ffe0ff */
[----:B------:R-:W-:-:S05]  /*0490*/  IMAD.MOV.U32 R3, RZ, RZ, RZ ;  /* 0x000000ffff037224 */ /* 0x000fca00078e00ff */
[----:B------:R0:W2:Y:S02]  /*04a0*/  F2I.FTZ.U32.TRUNC.NTZ R5, R4 ;  /* 0x0000000400057305 */ /* 0x0000a4000021f000 */
[----:B0-----:R-:W-:Y:S02]  /*04b0*/  IMAD.MOV.U32 R4, RZ, RZ, RZ ;  /* 0x000000ffff047224 */ /* 0x001fe400078e00ff */
[----:B--2---:R-:W-:-:S04]  /*04c0*/  IMAD.MOV R9, RZ, RZ, -R5 ;  /* 0x000000ffff097224 */ /* 0x004fc800078e0a05 */
[----:B------:R-:W-:-:S04]  /*04d0*/  IMAD R9, R9, R2, RZ ;  /* 0x0000000209097224 */ /* 0x000fc800078e02ff */
[----:B------:R-:W-:-:S06]  /*04e0*/  IMAD.HI.U32 R0, R5, R9, R4 ;  /* 0x0000000905007227 */ /* 0x000fcc00078e0004 */
[----:B------:R-:W-:-:S05]  /*04f0*/  IMAD.HI.U32 R0, R0, R17, RZ ;  /* 0x0000001100007227 */ /* 0x000fca00078e00ff */
[----:B------:R-:W-:-:S05]  /*0500*/  IADD3 R0, PT, PT, -R0, RZ, RZ ;  /* 0x000000ff00007210 */ /* 0x000fca0007ffe1ff */
[----:B------:R-:W-:-:S05]  /*0510*/  IMAD R5, R2, R0, R17 ;  /* 0x0000000002057224 */ /* 0x000fca00078e0211 */
[----:B------:R-:W-:-:S13]  /*0520*/  ISETP.GE.U32.AND P0, PT, R5, R2, PT ;  /* 0x000000020500720c */ /* 0x000fda0003f06070 */
[----:B------:R-:W-:-:S05]  /*0530*/  @P0 IMAD.IADD R5, R5, 0x1, -R2 ;  /* 0x0000000105050824 */ /* 0x000fca00078e0a02 */
[----:B------:R-:W-:-:S13]  /*0540*/  ISETP.GE.U32.AND P0, PT, R5, R2, PT ;  /* 0x000000020500720c */ /* 0x000fda0003f06070 */
[----:B------:R-:W-:Y:S01]  /*0550*/  @P0 IMAD.IADD R5, R5, 0x1, -R2 ;  /* 0x0000000105050824 */ /* 0x000fe200078e0a02 */
[----:B------:R-:W-:-:S04]  /*0560*/  @!P1 LOP3.LUT R5, RZ, R2, RZ, 0x33, !PT ;  /* 0x00000002ff059212 */ /* 0x000fc800078e33ff */
[----:B------:R-:W-:Y:S01]  /*0570*/  MOV R2, R5 ;  /* 0x0000000500027202 */ /* 0x000fe20000000f00 */
[----:B------:R-:W-:Y:S06]  /*0580*/  BRA `(.L_x_471) ;  /* 0x0000000000187947 */ /* 0x000fec0003800000 */
.L_x_470:
[----:B------:R-:W-:Y:S01]  /*0590*/  IMAD.MOV.U32 R0, RZ, RZ, R17 ;  /* 0x000000ffff007224 */ /* 0x000fe200078e0011 */
[----:B------:R-:W-:Y:S02]  /*05a0*/  MOV R3, R4 ;  /* 0x0000000400037202 */ /* 0x000fe40000000f00 */
[----:B------:R-:W-:-:S07]  /*05b0*/  MOV R2, 0x5d0 ;  /* 0x000005d000027802 */ /* 0x000fce0000000f00 */
[----:B-1----:R-:W-:Y:S05]  /*05c0*/  CALL.REL.NOINC `($__internal_1_$__cuda_sm20_rem_u64) ;  /* 0x0000000000407944 */ /* 0x002fea0003c00000 */
[----:B------:R-:W-:Y:S02]  /*05d0*/  IMAD.MOV.U32 R2, RZ, RZ, R0 ;  /* 0x000000ffff027224 */ /* 0x000fe400078e0000 */
[----:B------:R-:W-:-:S07]  /*05e0*/  IMAD.MOV.U32 R3, RZ, RZ, R5 ;  /* 0x000000ffff037224 */ /* 0x000fce00078e0005 */
.L_x_471:
[----:B------:R-:W-:Y:S05]  /*05f0*/  BSYNC.RECONVERGENT B0 ;  /* 0x0000000000007941 */ /* 0x000fea0003800200 */
.L_x_469:
[----:B------:R-:W0:Y:S01]  /*0600*/  LDCU.64 UR4, c[0x0][0x380] ;  /* 0x00007000ff0477ac */ /* 0x000e220008000a00 */
[----:B-1----:R-:W-:Y:S02]  /*0610*/  R2UR UR6, R6 ;  /* 0x00000000060672ca */ /* 0x002fe400000e0000 */
[----:B------:R-:W-:Y:S02]  /*0620*/  R2UR UR7, R7 ;  /* 0x00000000070772ca */ /* 0x000fe400000e0000 */
[----:B0-----:R-:W-:-:S04]  /*0630*/  LEA R4, P0, R2, UR4, 0x2 ;  /* 0x0000000402047c11 */ /* 0x001fc8000f8010ff */
[----:B------:R-:W-:-:S07]  /*0640*/  LEA.HI.X R5, R2, UR5, R3, 0x2, P0 ;  /* 0x0000000502057c11 */ /* 0x000fce00080f1403 */
[----:B------:R-:W2:Y:S02]  /*0650*/  LDG.E R5, desc[UR6][R4.64] ;  /* 0x0000000604057981 */ /* 0x000ea4000c1e1900 */
[----:B--2---:R-:W-:-:S13]  /*0660*/  FSETP.NEU.AND P0, PT, R5, +INF , PT ;  /* 0x7f8000000500780b */ /* 0x004fda0003f0d000 */
[----:B------:R-:W-:Y:S05]  /*0670*/  @!P0 EXIT ;  /* 0x000000000000894d */ /* 0x000fea0003800000 */
[----:B------:R-:W0:Y:S01]  /*0680*/  LDC.64 R2, c[0x0][0x388] ;  /* 0x0000e200ff027b82 */ /* 0x000e220000000a00 */
[----:B------:R-:W-:Y:S02]  /*0690*/  R2UR UR4, R6 ;  /* 0x00000000060472ca */ /* 0x000fe400000e0000 */
[----:B------:R-:W-:-:S13]  /*06a0*/  R2UR UR5, R7 ;  /* 0x00000000070572ca */ /* 0x000fda00000e0000 */
[----:B0-----:R-:W-:Y:S01]  /*06b0*/  STG.E desc[UR4][R2.64], R5 ;  /* 0x0000000502007986 */ /* 0x001fe2000c101904 */
[----:B------:R-:W-:Y:S05]  /*06c0*/  EXIT ;  /* 0x000000000000794d */ /* 0x000fea0003800000 */
        .weak           $__internal_1_$__cuda_sm20_rem_u64
        .type           $__internal_1_$__cuda_sm20_rem_u64,@function
        .size           $__internal_1_$__cuda_sm20_rem_u64,(.L_x_576 - $__internal_1_$__cuda_sm20_rem_u64)
$__internal_1_$__cuda_sm20_rem_u64:
        /* <DEDUP_REMOVED lines=14> */
[----:B------:R-:W-:-:S05]  /*07b0*/  IMAD.HI.U32 R8, P1, R5, R11, R8 ;  /* 0x0000000b05087227 */ /* 0x000fca0007820008 */
[----:B------:R-:W-:Y:S02]  /*07c0*/  IADD3 R9, P2, PT, R15, R8, RZ ;  /* 0x000000080f097210 */ /* 0x000fe40007f5e0ff */
[----:B------:R-:W-:-:S03]  /*07d0*/  IADD3.X R8, PT, PT, R13, R5, RZ, P0, !PT ;  /* 0x000000050d087210 */ /* 0x000fc600007fe4ff */
[----:B------:R-:W-:Y:S01]  /*07e0*/  IMAD.WIDE.U32 R4, R9, UR36, RZ ;  /* 0x0000002409047c25 */ /* 0x000fe2000f8e00ff */
[----:B------:R-:W-:-:S03]  /*07f0*/  IADD3.X R11, PT, PT, RZ, RZ, R8, P2, P1 ;  /* 0x000000ffff0b7210 */ /* 0x000fc600017e2408 */
        /* <DEDUP_REMOVED lines=43> */
[----:B------:R-:W-:Y:S06]  /*0ab0*/  RET.REL.NODEC R2 `(_Z18randValQuickKernelPfS_ml) ;  /* 0xfffffff402507950 */ /* 0x000fec0003c3ffff */
.L_x_472:
        /* <DEDUP_REMOVED lines=12> */
.L_x_576:


//--------------------- .text._Z20randValPrescanKernelPfS_ml --------------------------
	.section	.text._Z20randValPrescanKernelPfS_ml,"ax",@progbits
	.align	128
        .global         _Z20randValPrescanKernelPfS_ml
        .type           _Z20randValPrescanKernelPfS_ml,@function
        .size           _Z20randValPrescanKernelPfS_ml,(.L_x_577 - _Z20randValPrescanKernelPfS_ml)
        .other          _Z20randValPrescanKernelPfS_ml,@"STO_CUDA_ENTRY STV_DEFAULT"
_Z20randValPrescanKernelPfS_ml:
.text._Z20randValPrescanKernelPfS_ml:
[----:B------:R-:W-:Y:S01]  /*0000*/  LDC R1, c[0x0][0x37c] ;  /* 0x0000df00ff017b82 */ /* 0x000fe20000000800 */
[----:B------:R-:W0:Y:S07]  /*0010*/  S2R R0, SR_TID.X ;  /* 0x0000000000007919 */ /* 0x000e2e0000002100 */
[----:B------:R-:W0:Y:S01]  /*0020*/  S2UR UR4, SR_CTAID.X ;  /* 0x00000000000479c3 */ /* 0x000e220000002500 */
[----:B------:R-:W1:Y:S07]  /*0030*/  LDCU.64 UR6, c[0x0][0x398] ;  /* 0x00007300ff0677ac */ /* 0x000e6e0008000a00 */
[----:B------:R-:W0:Y:S02]  /*0040*/  LDC R3, c[0x0][0x360] ;  /* 0x0000d800ff037b82 */ /* 0x000e240000000800 */
[----:B0-----:R-:W-:-:S05]  /*0050*/  IMAD R0, R3, UR4, R0 ;  /* 0x0000000403007c24 */ /* 0x001fca000f8e0200 */
[----:B-1----:R-:W-:Y:S02]  /*0060*/  ISETP.GE.U32.AND P0, PT, R0, UR6, PT ;  /* 0x0000000600007c0c */ /* 0x002fe4000bf06070 */
[----:B------:R-:W-:-:S04]  /*0070*/  SHF.R.S32.HI R5, RZ, 0x1f, R0 ;  /* 0x0000001fff057819 */ /* 0x000fc80000011400 */
[----:B------:R-:W-:-:S13]  /*0080*/  ISETP.GE.AND.EX P0, PT, R5, UR7, PT, P0 ;  /* 0x0000000705007c0c */ /* 0x000fda000bf06300 */
[----:B------:R-:W-:Y:S05]  /*0090*/  @P0 EXIT ;  /* 0x000000000000094d */ /* 0x000fea0003800000 */
[----:B------:R-:W0:Y:S01]  /*00a0*/  LDCU.64 UR4, c[0x0][0x390] ;  /* 0x00007200ff0477ac */ /* 0x000e220008000a00 */
[----:B------:R-:W-:Y:S01]  /*00b0*/  BSSY.RECONVERGENT B0, `(.L_x_473) ;  /* 0x000001d000007945 */ /* 0x000fe20003800200 */
[----:B0-----:R-:W-:-:S04]  /*00c0*/  IADD3 R4, P0, PT, R0, UR4, RZ ;  /* 0x0000000400047c10 */ /* 0x001fc8000ff1e0ff */
[----:B------:R-:W-:Y:S01]  /*00d0*/  IADD3.X R5, PT, PT, R5, UR5, RZ, P0, !PT ;  /* 0x0000000505057c10 */ /* 0x000fe200087fe4ff */
[----:B------:R-:W0:Y:S03]  /*00e0*/  LDCU.64 UR4, c[0x0][0x358] ;  /* 0x00006b00ff0477ac */ /* 0x000e260008000a00 */
[----:B------:R-:W-:-:S04]  /*00f0*/  LOP3.LUT R2, R5, UR7, RZ, 0xfc, !PT ;  /* 0x0000000705027c12 */ /* 0x000fc8000f8efcff */
[----:B------:R-:W-:-:S13]  /*0100*/  ISETP.NE.U32.AND P0, PT, R2, RZ, PT ;  /* 0x000000ff0200720c */ /* 0x000fda0003f05070 */
[----:B0-----:R-:W-:Y:S05]  /*0110*/  @P0 BRA `(.L_x_474) ;  /* 0x0000000000500947 */ /* 0x001fea0003800000 */
[----:B------:R-:W0:Y:S01]  /*0120*/  I2F.U32.RP R5, UR6 ;  /* 0x0000000600057d06 */ /* 0x000e220008209000 */
        /* <DEDUP_REMOVED lines=16> */
[----:B------:R-:W-:-:S04]  /*0230*/  @!P1 LOP3.LUT R4, RZ, UR6, RZ, 0x33, !PT ;  /* 0x00000006ff049c12 */ /* 0x000fc8000f8e33ff */
[----:B------:R-:W-:Y:S01]  /*0240*/  MOV R2, R4 ;  /* 0x0000000400027202 */ /* 0x000fe20000000f00 */
[----:B------:R-:W-:Y:S06]  /*0250*/  BRA `(.L_x_475) ;  /* 0x0000000000087947 */ /* 0x000fec0003800000 */
.L_x_474:
[----:B------:R-:W-:-:S07]  /*0260*/  MOV R6, 0x280 ;  /* 0x0000028000067802 */ /* 0x000fce0000000f00 */
[----:B------:R-:W-:Y:S05]  /*0270*/  CALL.REL.NOINC `($__internal_2_$__cuda_sm20_rem_u64) ;  /* 0x0000000000387944 */ /* 0x000fea0003c00000 */
.L_x_475:
[----:B------:R-:W-:Y:S05]  /*0280*/  BSYNC.RECONVERGENT B0 ;  /* 0x0000000000007941 */ /* 0x000fea0003800200 */
.L_x_473:
[----:B------:R-:W0:Y:S02]  /*0290*/  LDCU.64 UR8, c[0x0][0x380] ;  /* 0x00007000ff0877ac */ /* 0x000e240008000a00 */
[----:B0-----:R-:W-:-:S04]  /*02a0*/  LEA R4, P0, R2, UR8, 0x2 ;  /* 0x0000000802047c11 */ /* 0x001fc8000f8010ff */
[----:B------:R-:W-:-:S05]  /*02b0*/  LEA.HI.X R5, R2, UR9, R3, 0x2, P0 ;  /* 0x0000000902057c11 */ /* 0x000fca00080f1403 */
[----:B------:R-:W2:Y:S02]  /*02c0*/  LDG.E R7, desc[UR4][R4.64] ;  /* 0x0000000404077981 */ /* 0x000ea4000c1e1900 */
[----:B--2---:R-:W-:-:S13]  /*02d0*/  FSETP.NEU.AND P0, PT, R7, +INF , PT ;  /* 0x7f8000000700780b */ /* 0x004fda0003f0d000 */
[----:B------:R-:W-:Y:S05]  /*02e0*/  @!P0 EXIT ;  /* 0x000000000000894d */ /* 0x000fea0003800000 */
[----:B------:R-:W0:Y:S01]  /*02f0*/  LDC.64 R2, c[0x0][0x388] ;  /* 0x0000e200ff027b82 */ /* 0x000e220000000a00 */
[----:B------:R-:W-:-:S04]  /*0300*/  SHF.R.S32.HI R5, RZ, 0x1f, R0 ;  /* 0x0000001fff057819 */ /* 0x000fc80000011400 */
[----:B------:R-:W-:-:S04]  /*0310*/  LEA.HI R5, R5, R0, RZ, 0xa ;  /* 0x0000000005057211 */ /* 0x000fc800078f50ff */
[----:B------:R-:W-:-:S05]  /*0320*/  SHF.R.S32.HI R5, RZ, 0xa, R5 ;  /* 0x0000000aff057819 */ /* 0x000fca0000011405 */
[----:B0-----:R-:W-:-:S05]  /*0330*/  IMAD.WIDE R2, R5, 0x4, R2 ;  /* 0x0000000405027825 */ /* 0x001fca00078e0202 */
[----:B------:R-:W-:Y:S01]  /*0340*/  STG.E desc[UR4][R2.64], R7 ;  /* 0x0000000702007986 */ /* 0x000fe2000c101904 */
[----:B------:R-:W-:Y:S05]  /*0350*/  EXIT ;  /* 0x000000000000794d */ /* 0x000fea0003800000 */
        .weak           $__internal_2_$__cuda_sm20_rem_u64
        .type           $__internal_2_$__cuda_sm20_rem_u64,@function
        .size           $__internal_2_$__cuda_sm20_rem_u64,(.L_x_577 - $__internal_2_$__cuda_sm20_rem_u64)
$__internal_2_$__cuda_sm20_rem_u64:
[----:B------:R-:W0:Y:S01]  /*0360*/  LDCU.64 UR8, c[0x0][0x398] ;  /* 0x00007300ff0877ac */ /* 0x000e220008000a00 */
[----:B------:R-:W1:Y:S01]  /*0370*/  LDC.64 R2, c[0x0][0x398] ;  /* 0x0000e600ff027b82 */ /* 0x000e620000000a00 */
[----:B0-----:R-:W0:Y:S08]  /*0380*/  I2F.U64.RP R7, UR8 ;  /* 0x0000000800077d12 */ /* 0x001e300008309000 */
[----:B0-----:R-:W0:Y:S02]  /*0390*/  MUFU.RCP R7, R7 ;  /* 0x0000000700077308 */ /* 0x001e240000001000 */
[----:B0-----:R-:W-:-:S06]  /*03a0*/  VIADD R8, R7, 0x1ffffffe ;  /* 0x1ffffffe07087836 */ /* 0x001fcc0000000000 */
[----:B------:R-:W1:Y:S02]  /*03b0*/  F2I.U64.TRUNC R8, R8 ;  /* 0x0000000800087311 */ /* 0x000e64000020d800 */
[----:B-1----:R-:W-:-:S04]  /*03c0*/  IMAD.WIDE.U32 R10, R8, R2, RZ ;  /* 0x00000002080a7225 */ /* 0x002fc800078e00ff */
[----:B------:R-:W-:Y:S01]  /*03d0*/  IMAD R11, R8, R3, R11 ;  /* 0x00000003080b7224 */ /* 0x000fe200078e020b */
[----:B------:R-:W-:-:S03]  /*03e0*/  IADD3 R13, P0, PT, RZ, -R10, RZ ;  /* 0x8000000aff0d7210 */ /* 0x000fc60007f1e0ff */
[----:B------:R-:W-:Y:S02]  /*03f0*/  IMAD R11, R9, R2, R11 ;  /* 0x00000002090b7224 */ /* 0x000fe400078e020b */
[----:B------:R-:W-:-:S03]  /*0400*/  IMAD.HI.U32 R10, R8, R13, RZ ;  /* 0x0000000d080a7227 */ /* 0x000fc600078e00ff */
[----:B------:R-:W-:Y:S01]  /*0410*/  IADD3.X R15, PT, PT, RZ, ~R11, RZ, P0, !PT ;  /* 0x8000000bff0f7210 */ /* 0x000fe200007fe4ff */
[----:B------:R-:W-:-:S04]  /*0420*/  IMAD.MOV.U32 R11, RZ, RZ, R8 ;  /* 0x000000ffff0b7224 */ /* 0x000fc800078e0008 */
[----:B------:R-:W-:-:S04]  /*0430*/  IMAD.WIDE.U32 R10, P0, R8, R15, R10 ;  /* 0x0000000f080a7225 */ /* 0x000fc8000780000a */
[C---:B------:R-:W-:Y:S02]  /*0440*/  IMAD R17, R9.reuse, R15, RZ ;  /* 0x0000000f09117224 */ /* 0x040fe400078e02ff */
[----:B------:R-:W-:-:S04]  /*0450*/  IMAD.HI.U32 R10, P1, R9, R13, R10 ;  /* 0x0000000d090a7227 */ /* 0x000fc8000782000a */
[----:B------:R-:W-:Y:S01]  /*0460*/  IMAD.HI.U32 R7, R9, R15, RZ ;  /* 0x0000000f09077227 */ /* 0x000fe200078e00ff */
[----:B------:R-:W-:-:S03]  /*0470*/  IADD3 R11, P2, PT, R17, R10, RZ ;  /* 0x0000000a110b7210 */ /* 0x000fc60007f5e0ff */
[----:B------:R-:W-:Y:S02]  /*0480*/  IMAD.X R7, R7, 0x1, R9, P0 ;  /* 0x0000000107077824 */ /* 0x000fe400000e0609 */
[----:B------:R-:W-:-:S03]  /*0490*/  IMAD.WIDE.U32 R8, R11, R2, RZ ;  /* 0x000000020b087225 */ /* 0x000fc600078e00ff */
[----:B------:R-:W-:Y:S01]  /*04a0*/  IADD3.X R7, PT, PT, RZ, RZ, R7, P2, P1 ;  /* 0x000000ffff077210 */ /* 0x000fe200017e2407 */
[----:B------:R-:W-:Y:S01]  /*04b0*/  IMAD R9, R11, R3, R9 ;  /* 0x000000030b097224 */ /* 0x000fe200078e0209 */
[----:B------:R-:W-:-:S03]  /*04c0*/  IADD3 R13, P0, PT, RZ, -R8, RZ ;  /* 0x80000008ff0d7210 */ /* 0x000fc60007f1e0ff */
[----:B------:R-:W-:Y:S02]  /*04d0*/  IMAD R9, R7, R2, R9 ;  /* 0x0000000207097224 */ /* 0x000fe400078e0209 */
[----:B------:R-:W-:-:S03]  /*04e0*/  IMAD.HI.U32 R10, R11, R13, RZ ;  /* 0x0000000d0b0a7227 */ /* 0x000fc600078e00ff */
[----:B------:R-:W-:Y:S01]  /*04f0*/  IADD3.X R8, PT, PT, RZ, ~R9, RZ, P0, !PT ;  /* 0x80000009ff087210 */ /* 0x000fe200007fe4ff */
[----:B------:R-:W-:-:S04]  /*0500*/  IMAD.MOV.U32 R9, RZ, RZ, RZ ;  /* 0x000000ffff097224 */ /* 0x000fc800078e00ff */
[----:B------:R-:W-:-:S04]  /*0510*/  IMAD.WIDE.U32 R10, P0, R11, R8, R10 ;  /* 0x000000080b0a7225 */ /* 0x000fc8000780000a */
[C---:B------:R-:W-:Y:S02]  /*0520*/  IMAD R12, R7.reuse, R8, RZ ;  /* 0x00000008070c7224 */ /* 0x040fe400078e02ff */
[----:B------:R-:W-:-:S04]  /*0530*/  IMAD.HI.U32 R11, P1, R7, R13, R10 ;  /* 0x0000000d070b7227 */ /* 0x000fc8000782000a */
        /* <DEDUP_REMOVED lines=9> */
[----:B------:R-:W-:-:S04]  /*05d0*/  IADD3 R11, P1, PT, R11, R8, RZ ;  /* 0x000000080b0b7210 */ /* 0x000fc80007f3e0ff */
[----:B------:R-:W-:Y:S01]  /*05e0*/  IADD3.X R7, PT, PT, R7, RZ, RZ, P0, !PT ;  /* 0x000000ff07077210 */ /* 0x000fe200007fe4ff */
[----:B------:R-:W-:-:S04]  /*05f0*/  IMAD.WIDE.U32 R8, R11, R2, RZ ;  /* 0x000000020b087225 */ /* 0x000fc800078e00ff */
[----:B------:R-:W-:Y:S02]  /*0600*/  IMAD.X R7, RZ, RZ, R7, P1 ;  /* 0x000000ffff077224 */ /* 0x000fe400008e0607 */
[----:B------:R-:W-:Y:S01]  /*0610*/  IMAD R11, R11, R3, R9 ;  /* 0x000000030b0b7224 */ /* 0x000fe200078e0209 */
[----:B------:R-:W-:-:S03]  /*0620*/  IADD3 R9, P1, PT, -R8, R4, RZ ;  /* 0x0000000408097210 */ /* 0x000fc60007f3e1ff */
[-C--:B------:R-:W-:Y:S01]  /*0630*/  IMAD R4, R7, R2.reuse, R11 ;  /* 0x0000000207047224 */ /* 0x080fe200078e020b */
[----:B------:R-:W-:-:S03]  /*0640*/  ISETP.GE.U32.AND P0, PT, R9, R2, PT ;  /* 0x000000020900720c */ /* 0x000fc60003f06070 */
[----:B------:R-:W-:Y:S01]  /*0650*/  IMAD.X R4, R5, 0x1, ~R4, P1 ;  /* 0x0000000105047824 */ /* 0x000fe200008e0e04 */
[----:B------:R-:W-:-:S04]  /*0660*/  IADD3 R7, P1, PT, R9, -R2, RZ ;  /* 0x8000000209077210 */ /* 0x000fc80007f3e0ff */
[CC--:B------:R-:W-:Y:S02]  /*0670*/  ISETP.GE.U32.AND.EX P0, PT, R4.reuse, R3.reuse, PT, P0 ;  /* 0x000000030400720c */ /* 0x0c0fe40003f06100 */
[----:B------:R-:W-:Y:S02]  /*0680*/  IADD3.X R8, PT, PT, R4, ~R3, RZ, P1, !PT ;  /* 0x8000000304087210 */ /* 0x000fe40000ffe4ff */
[----:B------:R-:W-:Y:S02]  /*0690*/  SEL R7, R7, R9, P0 ;  /* 0x0000000907077207 */ /* 0x000fe40000000000 */
[----:B------:R-:W-:Y:S02]  /*06a0*/  SEL R8, R8, R4, P0 ;  /* 0x0000000408087207 */ /* 0x000fe40000000000 */
[CC--:B------:R-:W-:Y:S02]  /*06b0*/  ISETP.GE.U32.AND P0, PT, R7.reuse, R2.reuse, PT ;  /* 0x000000020700720c */ /* 0x0c0fe40003f06070 */
[----:B------:R-:W-:-:S02]  /*06c0*/  IADD3 R4, P2, PT, R7, -R2, RZ ;  /* 0x8000000207047210 */ /* 0x000fc40007f5e0ff */
[----:B------:R-:W-:Y:S02]  /*06d0*/  ISETP.GE.U32.AND.EX P0, PT, R8, R3, PT, P0 ;  /* 0x000000030800720c */ /* 0x000fe40003f06100 */
[----:B------:R-:W-:Y:S01]  /*06e0*/  ISETP.NE.U32.AND P1, PT, R2, RZ, PT ;  /* 0x000000ff0200720c */ /* 0x000fe20003f25070 */
[----:B------:R-:W-:Y:S01]  /*06f0*/  IMAD.X R5, R8, 0x1, ~R3, P2 ;  /* 0x0000000108057824 */ /* 0x000fe200010e0e03 */
[----:B------:R-:W-:Y:S01]  /*0700*/  SEL R2, R4, R7, P0 ;  /* 0x0000000704027207 */ /* 0x000fe20000000000 */
[----:B------:R-:W-:Y:S01]  /*0710*/  HFMA2 R7, -RZ, RZ, 0, 0 ;  /* 0x00000000ff077431 */ /* 0x000fe200000001ff */
[----:B------:R-:W-:Y:S02]  /*0720*/  ISETP.NE.AND.EX P1, PT, R3, RZ, PT, P1 ;  /* 0x000000ff0300720c */ /* 0x000fe40003f25310 */
[----:B------:R-:W-:Y:S02]  /*0730*/  SEL R3, R5, R8, P0 ;  /* 0x0000000805037207 */ /* 0x000fe40000000000 */
[----:B------:R-:W-:-:S02]  /*0740*/  SEL R2, R2, 0xffffffff, P1 ;  /* 0xffffffff02027807 */ /* 0x000fc40000800000 */
[----:B------:R-:W-:Y:S01]  /*0750*/  SEL R3, R3, 0xffffffff, P1 ;  /* 0xffffffff03037807 */ /* 0x000fe20000800000 */
[----:B------:R-:W-:Y:S06]  /*0760*/  RET.REL.NODEC R6 `(_Z20randValPrescanKernelPfS_ml) ;  /* 0xfffffff806247950 */ /* 0x000fec0003c3ffff */
.L_x_476:
        /* <DEDUP_REMOVED lines=9> */
.L_x_577:


//--------------------- .text._Z25randValPrescanSetupKernelPfl --------------------------
	.section	.text._Z25randValPrescanSetupKernelPfl,"ax",@progbits
	.align	128
        .global         _Z25randValPrescanSetupKernelPfl
        .type           _Z25randValPrescanSetupKernelPfl,@function
        .size           _Z25randValPrescanSetupKernelPfl,(.L_x_593 - _Z25randValPrescanSetupKernelPfl)
        .other          _Z25randValPrescanSetupKernelPfl,@"STO_CUDA_ENTRY STV_DEFAULT"
_Z25randValPrescanSetupKernelPfl:
.text._Z25randValPrescanSetupKernelPfl:
        /* <DEDUP_REMOVED lines=11> */
[----:B------:R-:W-:Y:S01]  /*00b0*/  IMAD.MOV.U32 R5, RZ, RZ, 0x7f800000 ;  /* 0x7f800000ff057424 */ /* 0x000fe200078e00ff */
[----:B------:R-:W1:Y:S01]  /*00c0*/  LDCU.64 UR4, c[0x0][0x358] ;  /* 0x00006b00ff0477ac */ /* 0x000e620008000a00 */
[----:B0-----:R-:W-:-:S04]  /*00d0*/  LEA R2, P0, R0, UR6, 0x2 ;  /* 0x0000000600027c11 */ /* 0x001fc8000f8010ff */
[----:B------:R-:W-:-:S05]  /*00e0*/  LEA.HI.X R3, R0, UR7, R3, 0x2, P0 ;  /* 0x0000000700037c11 */ /* 0x000fca00080f1403 */
[----:B-1----:R-:W-:Y:S01]  /*00f0*/  STG.E desc[UR4][R2.64], R5 ;  /* 0x0000000502007986 */ /* 0x002fe2000c101904 */
[----:B------:R-:W-:Y:S05]  /*0100*/  EXIT ;  /* 0x000000000000794d */ /* 0x000fea0003800000 */
.L_x_477:
        /* <DEDUP_REMOVED lines=15> */
.L_x_593:


//--------------------- .text._Z13randValKernelPfS_ml --------------------------
	.section	.text._Z13randValKernelPfS_ml,"ax",@progbits
	.align	128
        .global         _Z13randValKernelPfS_ml
        .type           _Z13randValKernelPfS_ml,@function
        .size           _Z13randValKernelPfS_ml,(.L_x_578 - _Z13randValKernelPfS_ml)
        .other          _Z13randValKernelPfS_ml,@"STO_CUDA_ENTRY STV_DEFAULT"
_Z13randValKernelPfS_ml:
.text._Z13randValKernelPfS_ml:
[----:B------:R-:W0:Y:S01]  /*0000*/  LDC R1, c[0x0][0x37c] ;  /* 0x0000df00ff017b82 */ /* 0x000e220000000800 */
[----:B------:R-:W1:Y:S01]  /*0010*/  S2R R3, SR_TID.X ;  /* 0x0000000000037919 */ /* 0x000e620000002100 */
[----:B------:R-:W2:Y:S06]  /*0020*/  LDCU UR5, c[0x0][0x39c] ;  /* 0x00007380ff0577ac */ /* 0x000eac0008000800 */
[----:B------:R-:W1:Y:S01]  /*0030*/  S2UR UR4, SR_CTAID.X ;  /* 0x00000000000479c3 */ /* 0x000e620000002500 */
[----:B0-----:R-:W-:-:S07]  /*0040*/  VIADD R1, R1, 0xffffffd0 ;  /* 0xffffffd001017836 */ /* 0x001fce0000000000 */
[----:B------:R-:W1:Y:S01]  /*0050*/  LDC R0, c[0x0][0x360] ;  /* 0x0000d800ff007b82 */ /* 0x000e620000000800 */
[----:B--2---:R-:W-:Y:S01]  /*0060*/  UISETP.NE.U32.AND UP0, UPT, UR5, URZ, UPT ;  /* 0x000000ff0500728c */ /* 0x004fe2000bf05070 */
[----:B-1----:R-:W-:-:S08]  /*0070*/  IMAD R10, R0, UR4, R3 ;  /* 0x00000004000a7c24 */ /* 0x002fd0000f8e0203 */
[----:B------:R-:W-:Y:S05]  /*0080*/  BRA.U UP0, `(.L_x_478) ;  /* 0x0000000100507547 */ /* 0x000fea000b800000 */
[----:B------:R-:W0:Y:S01]  /*0090*/  I2F.U32.RP R4, R0 ;  /* 0x0000000000047306 */ /* 0x000e220000209000 */
[----:B------:R-:W1:Y:S01]  /*00a0*/  LDCU UR4, c[0x0][0x398] ;  /* 0x00007300ff0477ac */ /* 0x000e620008000800 */
[----:B------:R-:W-:-:S06]  /*00b0*/  ISETP.NE.U32.AND P2, PT, R0, RZ, PT ;  /* 0x000000ff0000720c */ /* 0x000fcc0003f45070 */
[----:B0-----:R-:W0:Y:S02]  /*00c0*/  MUFU.RCP R4, R4 ;  /* 0x0000000400047308 */ /* 0x001e240000001000 */
[----:B0-----:R-:W-:-:S06]  /*00d0*/  VIADD R2, R4, 0xffffffe ;  /* 0x0ffffffe04027836 */ /* 0x001fcc0000000000 */
[----:B------:R0:W2:Y:S02]  /*00e0*/  F2I.FTZ.U32.TRUNC.NTZ R3, R2 ;  /* 0x0000000200037305 */ /* 0x0000a4000021f000 */
[----:B0-----:R-:W-:Y:S02]  /*00f0*/  IMAD.MOV.U32 R2, RZ, RZ, RZ ;  /* 0x000000ffff027224 */ /* 0x001fe400078e00ff */
[----:B--2---:R-:W-:-:S04]  /*0100*/  IMAD.MOV R5, RZ, RZ, -R3 ;  /* 0x000000ffff057224 */ /* 0x004fc800078e0a03 */
[----:B------:R-:W-:-:S04]  /*0110*/  IMAD R5, R5, R0, RZ ;  /* 0x0000000005057224 */ /* 0x000fc800078e02ff */
[----:B------:R-:W-:-:S06]  /*0120*/  IMAD.HI.U32 R3, R3, R5, R2 ;  /* 0x0000000503037227 */ /* 0x000fcc00078e0002 */
[----:B-1----:R-:W-:-:S04]  /*0130*/  IMAD.HI.U32 R11, R3, UR4, RZ ;  /* 0x00000004030b7c27 */ /* 0x002fc8000f8e00ff */
[----:B------:R-:W-:-:S04]  /*0140*/  IMAD.MOV R3, RZ, RZ, -R11 ;  /* 0x000000ffff037224 */ /* 0x000fc800078e0a0b */
[----:B------:R-:W-:-:S05]  /*0150*/  IMAD R3, R0, R3, UR4 ;  /* 0x0000000400037e24 */ /* 0x000fca000f8e0203 */
[----:B------:R-:W-:-:S13]  /*0160*/  ISETP.GE.U32.AND P0, PT, R3, R0, PT ;  /* 0x000000000300720c */ /* 0x000fda0003f06070 */
[----:B------:R-:W-:Y:S02]  /*0170*/  @P0 IMAD.IADD R3, R3, 0x1, -R0 ;  /* 0x0000000103030824 */ /* 0x000fe400078e0a00 */
[----:B------:R-:W-:-:S03]  /*0180*/  @P0 VIADD R11, R11, 0x1 ;  /* 0x000000010b0b0836 */ /* 0x000fc60000000000 */
[----:B------:R-:W-:-:S13]  /*0190*/  ISETP.GE.U32.AND P1, PT, R3, R0, PT ;  /* 0x000000000300720c */ /* 0x000fda0003f26070 */
[----:B------:R-:W-:Y:S01]  /*01a0*/  @P1 VIADD R11, R11, 0x1 ;  /* 0x000000010b0b1836 */ /* 0x000fe20000000000 */
[----:B------:R-:W-:Y:S01]  /*01b0*/  @!P2 LOP3.LUT R11, RZ, R0, RZ, 0x33, !PT ;  /* 0x00000000ff0ba212 */ /* 0x000fe200078e33ff */
[----:B------:R-:W-:Y:S06]  /*01c0*/  BRA `(.L_x_479) ;  /* 0x0000000000087947 */ /* 0x000fec0003800000 */
.L_x_478:
[----:B------:R-:W-:-:S07]  /*01d0*/  MOV R2, 0x1f0 ;  /* 0x000001f000027802 */ /* 0x000fce0000000f00 */
[----:B------:R-:W-:Y:S05]  /*01e0*/  CALL.REL.NOINC `($__internal_3_$__cuda_sm20_div_s64) ;  /* 0x0000003400407944 */ /* 0x000fea0003c00000 */
.L_x_479:
[----:B------:R-:W0:Y:S01]  /*01f0*/  LDCU.64 UR4, c[0x0][0x398] ;  /* 0x00007300ff0477ac */ /* 0x000e220008000a00 */
[----:B------:R-:W-:-:S05]  /*0200*/  IMAD R0, R10, R11, RZ ;  /* 0x0000000b0a007224 */ /* 0x000fca00078e02ff */
[----:B0-----:R-:W-:Y:S02]  /*0210*/  ISETP.GE.U32.AND P0, PT, R0, UR4, PT ;  /* 0x0000000400007c0c */ /* 0x001fe4000bf06070 */
[----:B------:R-:W-:-:S04]  /*0220*/  SHF.R.S32.HI R0, RZ, 0x1f, R0 ;  /* 0x0000001fff007819 */ /* 0x000fc80000011400 */
[----:B------:R-:W-:-:S13]  /*0230*/  ISETP.GE.AND.EX P0, PT, R0, UR5, PT, P0 ;  /* 0x0000000500007c0c */ /* 0x000fda000bf06300 */
[----:B------:R-:W-:Y:S05]  /*0240*/  @P0 EXIT ;  /* 0x000000000000094d */ /* 0x000fea0003800000 */
[----:B------:R-:W0:Y:S01]  /*0250*/  LDC.64 R2, c[0x0][0x390] ;  /* 0x0000e400ff027b82 */ /* 0x000e220000000a00 */
[----:B------:R-:W-:Y:S01]  /*0260*/  ISETP.NE.AND P0, PT, R10, RZ, PT ;  /* 0x000000ff0a00720c */ /* 0x000fe20003f05270 */
[----:B------:R-:W1:Y:S01]  /*0270*/  LDCU.64 UR6, c[0x0][0x358] ;  /* 0x00006b00ff0677ac */ /* 0x000e620008000a00 */
[----:B------:R-:W-:Y:S01]  /*0280*/  BSSY.RECONVERGENT B0, `(.L_x_480) ;  /* 0x0000261000007945 */ /* 0x000fe20003800200 */
[----:B0-----:R-:W-:Y:S02]  /*0290*/  LOP3.LUT R0, R2, 0xaad26b49, RZ, 0x3c, !PT ;  /* 0xaad26b4902007812 */ /* 0x001fe400078e3cff */
[----:B------:R-:W-:-:S03]  /*02a0*/  LOP3.LUT R2, R3, 0xf7dcefdd, RZ, 0x3c, !PT ;  /* 0xf7dcefdd03027812 */ /* 0x000fc600078e3cff */
[----:B------:R-:W-:Y:S02]  /*02b0*/  IMAD R0, R0, 0x4182bed5, RZ ;  /* 0x4182bed500007824 */ /* 0x000fe400078e02ff */
[----:B------:R-:W-:Y:S02]  /*02c0*/  IMAD R9, R2, -0x658354e5, RZ ;  /* 0x9a7cab1b02097824 */ /* 0x000fe400078e02ff */
[C---:B------:R-:W-:Y:S01]  /*02d0*/  VIADD R3, R0.reuse, 0x75bcd15 ;  /* 0x075bcd1500037836 */ /* 0x040fe20000000000 */
[C---:B------:R-:W-:Y:S01]  /*02e0*/  LOP3.LUT R6, R0.reuse, 0x159a55e5, RZ, 0x3c, !PT ;  /* 0x159a55e500067812 */ /* 0x040fe200078e3cff */
[C---:B------:R-:W-:Y:S01]  /*02f0*/  VIADD R5, R0.reuse, 0x583f19 ;  /* 0x00583f1900057836 */ /* 0x040fe20000000000 */
[----:B------:R-:W-:Y:S01]  /*0300*/  IADD3 R2, PT, PT, R0, 0x64f0c9, R9 ;  /* 0x0064f0c900027810 */ /* 0x000fe20007ffe009 */
[C---:B------:R-:W-:Y:S01]  /*0310*/  VIADD R7, R9.reuse, 0x1f123bb5 ;  /* 0x1f123bb509077836 */ /* 0x040fe20000000000 */
[----:B------:R-:W-:-:S03]  /*0320*/  LOP3.LUT R4, R9, 0x5491333, RZ, 0x3c, !PT ;  /* 0x0549133309047812 */ /* 0x000fc600078e3cff */
[----:B------:R0:W-:Y:S04]  /*0330*/  STL.64 [R1], R2 ;  /* 0x0000000201007387 */ /* 0x0001e80000100a00 */
[----:B------:R0:W-:Y:S04]  /*0340*/  STL.64 [R1+0x8], R6 ;  /* 0x0000080601007387 */ /* 0x0001e80000100a00 */
[----:B------:R0:W-:Y:S01]  /*0350*/  STL.64 [R1+0x10], R4 ;  /* 0x0000100401007387 */ /* 0x0001e20000100a00 */
[----:B-1----:R-:W-:Y:S05]  /*0360*/  @!P0 BRA `(.L_x_481) ;  /* 0x0000002400488947 */ /* 0x002fea0003800000 */
[--C-:B------:R-:W-:Y:S01]  /*0370*/  SHF.R.S32.HI R13, RZ, 0x1f, R10.reuse ;  /* 0x0000001fff0d7819 */ /* 0x100fe2000001140a */
[----:B------:R-:W-:Y:S02]  /*0380*/  IMAD.MOV.U32 R12, RZ, RZ, R10 ;  /* 0x000000ffff0c7224 */ /* 0x000fe400078e000a */
[----:B0-----:R-:W-:-:S07]  /*0390*/  IMAD.MOV.U32 R2, RZ, RZ, RZ ;  /* 0x000000ffff027224 */ /* 0x001fce00078e00ff */
.L_x_490:
[----:B------:R-:W-:Y:S01]  /*03a0*/  LOP3.LUT R0, R12, 0x3, RZ, 0xc0, !PT ;  /* 0x000000030c007812 */ /* 0x000fe200078ec0ff */
[----:B------:R-:W-:Y:S03]  /*03b0*/  BSSY.RECONVERGENT B1, `(.L_x_482) ;  /* 0x0000247000017945 */ /* 0x000fe60003800200 */
[----:B------:R-:W-:-:S04]  /*03c0*/  ISETP.NE.U32.AND P0, PT, R0, RZ, PT ;  /* 0x000000ff0000720c */ /* 0x000fc80003f05070 */
[----:B------:R-:W-:-:S13]  /*03d0*/  ISETP.NE.AND.EX P0, PT, RZ, RZ, PT, P0 ;  /* 0x000000ffff00720c */ /* 0x000fda0003f05300 */
[----:B0-----:R-:W-:Y:S05]  /*03e0*/  @!P0 BRA `(.L_x_483) ;  /* 0x00000024000c8947 */ /* 0x001fea0003800000 */
[----:B------:R-:W0:Y:S01]  /*03f0*/  LDC.64 R8, c[0x4][RZ] ;  /* 0x01000000ff087b82 */ /* 0x000e220000000a00 */
[----:B------:R-:W-:Y:S01]  /*0400*/  IMAD.MOV.U32 R0, RZ, RZ, RZ ;  /* 0x000000ffff007224 */ /* 0x000fe200078e00ff */
[----:B------:R-:W-:Y:S02]  /*0410*/  CS2R R4, SRZ ;  /* 0x0000000000047805 */ /* 0x000fe4000001ff00 */
[----:B------:R-:W-:Y:S01]  /*0420*/  CS2R R6, SRZ ;  /* 0x0000000000067805 */ /* 0x000fe2000001ff00 */
[----:B------:R-:W-:Y:S02]  /*0430*/  IMAD.MOV.U32 R3, RZ, RZ, RZ ;  /* 0x000000ffff037224 */ /* 0x000fe400078e00ff */
[----:B0-----:R-:W-:-:S07]  /*0440*/  IMAD.WIDE.U32 R8, R2, 0xc80, R8 ;  /* 0x00000c8002087825 */ /* 0x001fce00078e0008 */
.L_x_485:
[----:B------:R-:W-:-:S06]  /*0450*/  IMAD R16, R0, 0x4, R1 ;  /* 0x0000000400107824 */ /* 0x000fcc00078e0201 */
[----:B------:R-:W5:Y:S01]  /*0460*/  LDL R16, [R16+0x4] ;  /* 0x0000040010107983 */ /* 0x000f620000100800 */
[----:B------:R-:W-:-:S05]  /*0470*/  UMOV UR4, URZ ;  /* 0x000000ff00047c82 */ /* 0x000fca0008000000 */
.L_x_484:
[----:B-----5:R-:W-:Y:S01]  /*0480*/  SHF.R.U32.HI R21, RZ, UR4, R16 ;  /* 0x00000004ff157c19 */ /* 0x020fe20008011610 */
[----:B------:R-:W-:-:S03]  /*0490*/  IMAD.SHL.U32 R14, R0, 0x20, RZ ;  /* 0x00000020000e7824 */ /* 0x000fc600078e00ff */
[----:B------:R-:W-:Y:S01]  /*04a0*/  LOP3.LUT R15, R21, 0x1, RZ, 0xc0, !PT ;  /* 0x00000001150f7812 */ /* 0x000fe200078ec0ff */
[----:B------:R-:W-:-:S03]  /*04b0*/  VIADD R14, R14, UR4 ;  /* 0x000000040e0e7c36 */ /* 0x000fc60008000000 */
[----:B------:R-:W-:Y:S01]  /*04c0*/  ISETP.NE.U32.AND P0, PT, R15, 0x1, PT ;  /* 0x000000010f00780c */ /* 0x000fe20003f05070 */
[----:B------:R-:W-:-:S03]  /*04d0*/  IMAD R15, R14, 0x5, RZ ;  /* 0x000000050e0f7824 */ /* 0x000fc600078e02ff */
[----:B------:R-:W-:Y:S01]  /*04e0*/  R2P PR, R21, 0x7e ;  /* 0x0000007e15007804 */ /* 0x000fe20000000000 */
[----:B------:R-:W-:-:S08]  /*04f0*/  IMAD.WIDE.U32 R14, R15, 0x4, R8 ;  /* 0x000000040f0e7825 */ /* 0x000fd000078e0008 */
[----:B------:R-:W2:Y:S04]  /*0500*/  @!P0 LDG.E R20, desc[UR6][R14.64+0x10] ;  /* 0x000010060e148981 */ /* 0x000ea8000c1e1900 */
[----:B------:R-:W3:Y:S04]  /*0510*/  @P1 LDG.E R22, desc[UR6][R14.64+0x24] ;  /* 0x000024060e161981 */ /* 0x000ee8000c1e1900 */
[----:B------:R-:W4:Y:S04]  /*0520*/  @P2 LDG.E R24, desc[UR6][R14.64+0x38] ;  /* 0x000038060e182981 */ /* 0x000f28000c1e1900 */
[----:B------:R-:W4:Y:S04]  /*0530*/  @P3 LDG.E R26, desc[UR6][R14.64+0x4c] ;  /* 0x00004c060e1a3981 */ /* 0x000f28000c1e1900 */
[----:B------:R-:W4:Y:S04]  /*0540*/  @P4 LDG.E R28, desc[UR6][R14.64+0x60] ;  /* 0x000060060e1c4981 */ /* 0x000f28000c1e1900 */
[----:B------:R-:W4:Y:S04]  /*0550*/  @!P0 LDG.E R18, desc[UR6][R14.64] ;  /* 0x000000060e128981 */ /* 0x000f28000c1e1900 */
[----:B------:R-:W4:Y:S04]  /*0560*/  @!P0 LDG.E R17, desc[UR6][R14.64+0x4] ;  /* 0x000004060e118981 */ /* 0x000f28000c1e1900 */
[----:B------:R-:W4:Y:S04]  /*0570*/  @P5 LDG.E R19, desc[UR6][R14.64+0x74] ;  /* 0x000074060e135981 */ /* 0x000f28000c1e1900 */
[----:B------:R-:W4:Y:S04]  /*0580*/  @P1 LDG.E R23, desc[UR6][R14.64+0x20] ;  /* 0x000020060e171981 */ /* 0x000f28000c1e1900 */
[----:B------:R-:W4:Y:S01]  /*0590*/  @P3 LDG.E R25, desc[UR6][R14.64+0x48] ;  /* 0x000048060e193981 */ /* 0x000f22000c1e1900 */
[----:B--2---:R-:W-:-:S03]  /*05a0*/  @!P0 LOP3.LUT R5, R5, R20, RZ, 0x3c, !PT ;  /* 0x0000001405058212 */ /* 0x004fc600078e3cff */
[----:B------:R-:W2:Y:S01]  /*05b0*/  @P1 LDG.E R20, desc[UR6][R14.64+0x14] ;  /* 0x000014060e141981 */ /* 0x000ea2000c1e1900 */
[----:B---3--:R-:W-:-:S03]  /*05c0*/  @P1 LOP3.LUT R5, R5, R22, RZ, 0x3c, !PT ;  /* 0x0000001605051212 */ /* 0x008fc600078e3cff */
[----:B------:R-:W3:Y:S01]  /*05d0*/  @P1 LDG.E R22, desc[UR6][R14.64+0x1c] ;  /* 0x00001c060e161981 */ /* 0x000ee2000c1e1900 */
[----:B----4-:R-:W-:-:S03]  /*05e0*/  @P2 LOP3.LUT R5, R5, R24, RZ, 0x3c, !PT ;  /* 0x0000001805052212 */ /* 0x010fc600078e3cff */
[----:B------:R-:W4:Y:S01]  /*05f0*/  @P2 LDG.E R24, desc[UR6][R14.64+0x28] ;  /* 0x000028060e182981 */ /* 0x000f22000c1e1900 */
[----:B------:R-:W-:-:S03]  /*0600*/  @P3 LOP3.LUT R5, R5, R26, RZ, 0x3c, !PT ;  /* 0x0000001a05053212 */ /* 0x000fc600078e3cff */
[----:B------:R-:W3:Y:S01]  /*0610*/  @P6 LDG.E R26, desc[UR6][R14.64+0x88] ;  /* 0x000088060e1a6981 */ /* 0x000ee2000c1e1900 */
[----:B------:R-:W-:Y:S02]  /*0620*/  @P4 LOP3.LUT R5, R5, R28, RZ, 0x3c, !PT ;  /* 0x0000001c05054212 */ /* 0x000fe400078e3cff */
[----:B------:R-:W-:Y:S02]  /*0630*/  @!P0 LOP3.LUT R3, R3, R18, RZ, 0x3c, !PT ;  /* 0x0000001203038212 */ /* 0x000fe400078e3cff */
[----:B------:R-:W3:Y:S01]  /*0640*/  @!P0 LDG.E R18, desc[UR6][R14.64+0x8] ;  /* 0x000008060e128981 */ /* 0x000ee2000c1e1900 */
[----:B------:R-:W-:-:S03]  /*0650*/  @!P0 LOP3.LUT R6, R6, R17, RZ, 0x3c, !PT ;  /* 0x0000001106068212 */ /* 0x000fc600078e3cff */
[----:B------:R-:W3:Y:S01]  /*0660*/  @!P0 LDG.E R17, desc[UR6][R14.64+0xc] ;  /* 0x00000c060e118981 */ /* 0x000ee2000c1e1900 */
[----:B------:R-:W-:-:S03]  /*0670*/  @P5 LOP3.LUT R5, R5, R19, RZ, 0x3c, !PT ;  /* 0x0000001305055212 */ /* 0x000fc600078e3cff */
[----:B------:R-:W3:Y:S01]  /*0680*/  @P1 LDG.E R19, desc[UR6][R14.64+0x18] ;  /* 0x000018060e131981 */ /* 0x000ee2000c1e1900 */
[----:B--2---:R-:W-:-:S03]  /*0690*/  @P1 LOP3.LUT R3, R3, R20, RZ, 0x3c, !PT ;  /* 0x0000001403031212 */ /* 0x004fc600078e3cff */
[----:B------:R-:W2:Y:S01]  /*06a0*/  @P3 LDG.E R20, desc[UR6][R14.64+0x3c] ;  /* 0x00003c060e143981 */ /* 0x000ea2000c1e1900 */
[----:B----4-:R-:W-:-:S03]  /*06b0*/  @P2 LOP3.LUT R3, R3, R24, RZ, 0x3c, !PT ;  /* 0x0000001803032212 */ /* 0x010fc600078e3cff */
[----:B------:R-:W4:Y:S01]  /*06c0*/  @P4 LDG.E R24, desc[UR6][R14.64+0x50] ;  /* 0x000050060e184981 */ /* 0x000f22000c1e1900 */
[----:B---3--:R-:W-:-:S03]  /*06d0*/  @!P0 LOP3.LUT R7, R7, R18, RZ, 0x3c, !PT ;  /* 0x0000001207078212 */ /* 0x008fc600078e3cff */
[----:B------:R-:W3:Y:S01]  /*06e0*/  @P2 LDG.E R18, desc[UR6][R14.64+0x30] ;  /* 0x000030060e122981 */ /* 0x000ee2000c1e1900 */
[----:B------:R-:W-:-:S03]  /*06f0*/  @!P0 LOP3.LUT R4, R4, R17, RZ, 0x3c, !PT ;  /* 0x0000001104048212 */ /* 0x000fc600078e3cff */
[----:B------:R-:W3:Y:S01]  /*0700*/  @P2 LDG.E R17, desc[UR6][R14.64+0x2c] ;  /* 0x00002c060e112981 */ /* 0x000ee2000c1e1900 */
[----:B------:R-:W-:-:S03]  /*0710*/  @P1 LOP3.LUT R6, R6, R19, RZ, 0x3c, !PT ;  /* 0x0000001306061212 */ /* 0x000fc600078e3cff */
[----:B------:R-:W3:Y:S01]  /*0720*/  @P2 LDG.E R19, desc[UR6][R14.64+0x34] ;  /* 0x000034060e132981 */ /* 0x000ee2000c1e1900 */
[----:B------:R-:W-:Y:S02]  /*0730*/  @P1 LOP3.LUT R7, R7, R22, RZ, 0x3c, !PT ;  /* 0x0000001607071212 */ /* 0x000fe400078e3cff */
[----:B------:R-:W-:Y:S01]  /*0740*/  @P1 LOP3.LUT R4, R4, R23, RZ, 0x3c, !PT ;  /* 0x0000001704041212 */ /* 0x000fe200078e3cff */
[----:B------:R-:W3:Y:S04]  /*0750*/  @P3 LDG.E R22, desc[UR6][R14.64+0x44] ;  /* 0x000044060e163981 */ /* 0x000ee8000c1e1900 */
[----:B------:R-:W3:Y:S01]  /*0760*/  @P3 LDG.E R23, desc[UR6][R14.64+0x40] ;  /* 0x000040060e173981 */ /* 0x000ee2000c1e1900 */
[----:B--2---:R-:W-:-:S03]  /*0770*/  @P3 LOP3.LUT R3, R3, R20, RZ, 0x3c, !PT ;  /* 0x0000001403033212 */ /* 0x004fc600078e3cff */
[----:B------:R-:W2:Y:S01]  /*0780*/  @P5 LDG.E R20, desc[UR6][R14.64+0x64] ;  /* 0x000064060e145981 */ /* 0x000ea2000c1e1900 */
[----:B----4-:R-:W-:-:S03]  /*0790*/  @P4 LOP3.LUT R3, R3, R24, RZ, 0x3c, !PT ;  /* 0x0000001803034212 */ /* 0x010fc600078e3cff */
[----:B------:R-:W4:Y:S01]  /*07a0*/  @P6 LDG.E R24, desc[UR6][R14.64+0x78] ;  /* 0x000078060e186981 */ /* 0x000f22000c1e1900 */
[----:B---3--:R-:W-:-:S03]  /*07b0*/  @P2 LOP3.LUT R7, R7, R18, RZ, 0x3c, !PT ;  /* 0x0000001207072212 */ /* 0x008fc600078e3cff */
[----:B------:R-:W3:Y:S01]  /*07c0*/  @P4 LDG.E R18, desc[UR6][R14.64+0x58] ;  /* 0x000058060e124981 */ /* 0x000ee2000c1e1900 */
[----:B------:R-:W-:-:S03]  /*07d0*/  @P2 LOP3.LUT R6, R6, R17, RZ, 0x3c, !PT ;  /* 0x0000001106062212 */ /* 0x000fc600078e3cff */
[----:B------:R-:W3:Y:S01]  /*07e0*/  @P4 LDG.E R17, desc[UR6][R14.64+0x54] ;  /* 0x000054060e114981 */ /* 0x000ee2000c1e1900 */
[----:B------:R-:W-:-:S03]  /*07f0*/  @P2 LOP3.LUT R4, R4, R19, RZ, 0x3c, !PT ;  /* 0x0000001304042212 */ /* 0x000fc600078e3cff */
[----:B------:R-:W3:Y:S01]  /*0800*/  @P4 LDG.E R19, desc[UR6][R14.64+0x5c] ;  /* 0x00005c060e134981 */ /* 0x000ee2000c1e1900 */
[----:B------:R-:W-:Y:S02]  /*0810*/  @P3 LOP3.LUT R7, R7, R22, RZ, 0x3c, !PT ;  /* 0x0000001607073212 */ /* 0x000fe400078e3cff */
[----:B------:R-:W-:Y:S01]  /*0820*/  @P3 LOP3.LUT R4, R4, R25, RZ, 0x3c, !PT ;  /* 0x0000001904043212 */ /* 0x000fe200078e3cff */
[----:B------:R-:W3:Y:S01]  /*0830*/  @P5 LDG.E R22, desc[UR6][R14.64+0x6c] ;  /* 0x00006c060e165981 */ /* 0x000ee2000c1e1900 */
[----:B------:R-:W-:-:S03]  /*0840*/  @P3 LOP3.LUT R6, R6, R23, RZ, 0x3c, !PT ;  /* 0x0000001706063212 */ /* 0x000fc600078e3cff */
[----:B------:R-:W3:Y:S04]  /*0850*/  @P5 LDG.E R23, desc[UR6][R14.64+0x68] ;  /* 0x000068060e175981 */ /* 0x000ee8000c1e1900 */
[----:B------:R-:W3:Y:S01]  /*0860*/  @P5 LDG.E R25, desc[UR6][R14.64+0x70] ;  /* 0x000070060e195981 */ /* 0x000ee2000c1e1900 */
[----:B------:R-:W-:Y:S02]  /*0870*/  LOP3.LUT P0, RZ, R21, 0x80, RZ, 0xc0, !PT ;  /* 0x0000008015ff7812 */ /* 0x000fe4000780c0ff */
[----:B--2---:R-:W-:-:S11]  /*0880*/  @P5 LOP3.LUT R3, R3, R20, RZ, 0x3c, !PT ;  /* 0x0000001403035212 */ /* 0x004fd600078e3cff */
        /* <DEDUP_REMOVED lines=15> */
[----:B------:R-:W-:Y:S02]  /*0980*/  @P6 LOP3.LUT R5, R5, R26, RZ, 0x3c, !PT ;  /* 0x0000001a05056212 */ /* 0x000fe400078e3cff */
[----:B--2---:R-:W-:Y:S02]  /*0990*/  @P0 LOP3.LUT R3, R3, R20, RZ, 0x3c, !PT ;  /* 0x0000001403030212 */ /* 0x004fe400078e3cff */
[----:B----4-:R-:W-:Y:S02]  /*09a0*/  @P0 LOP3.LUT R5, R5, R24, RZ, 0x3c, !PT ;  /* 0x0000001805050212 */ /* 0x010fe400078e3cff */
[----:B---3--:R-:W-:Y:S02]  /*09b0*/  @P6 LOP3.LUT R7, R7, R18, RZ, 0x3c, !PT ;  /* 0x0000001207076212 */ /* 0x008fe400078e3cff */
[----:B------:R-:W-:Y:S02]  /*09c0*/  @P6 LOP3.LUT R6, R6, R17, RZ, 0x3c, !PT ;  /* 0x0000001106066212 */ /* 0x000fe400078e3cff */
[----:B------:R-:W-:-:S02]  /*09d0*/  @P6 LOP3.LUT R4, R4, R19, RZ, 0x3c, !PT ;  /* 0x0000001304046212 */ /* 0x000fc400078e3cff */
[----:B------:R-:W-:Y:S02]  /*09e0*/  @P0 LOP3.LUT R7, R7, R22, RZ, 0x3c, !PT ;  /* 0x0000001607070212 */ /* 0x000fe400078e3cff */
[----:B------:R-:W-:Y:S02]  /*09f0*/  @P0 LOP3.LUT R6, R6, R23, RZ, 0x3c, !PT ;  /* 0x0000001706060212 */ /* 0x000fe400078e3cff */
[----:B------:R-:W-:Y:S02]  /*0a00*/  @P0 LOP3.LUT R4, R4, R25, RZ, 0x3c, !PT ;  /* 0x0000001904040212 */ /* 0x000fe400078e3cff */
[----:B------:R-:W-:-:S13]  /*0a10*/  R2P PR, R21.B1, 0x7f ;  /* 0x0000007f15007804 */ /* 0x000fda0000001000 */
[----:B------:R-:W2:Y:S04]  /*0a20*/  @P0 LDG.E R18, desc[UR6][R14.64+0xa0] ;  /* 0x0000a0060e120981 */ /* 0x000ea8000c1e1900 */
[----:B------:R-:W3:Y:S04]  /*0a30*/  @P0 LDG.E R17, desc[UR6][R14.64+0xa4] ;  /* 0x0000a4060e110981 */ /* 0x000ee8000c1e1900 */
[----:B------:R-:W4:Y:S04]  /*0a40*/  @P0 LDG.E R20, desc[UR6][R14.64+0xa8] ;  /* 0x0000a8060e140981 */ /* 0x000f28000c1e1900 */
[----:B------:R-:W4:Y:S04]  /*0a50*/  @P0 LDG.E R19, desc[UR6][R14.64+0xac] ;  /* 0x0000ac060e130981 */ /* 0x000f28000c1e1900 */
[----:B------:R-:W4:Y:S04]  /*0a60*/  @P0 LDG.E R22, desc[UR6][R14.64+0xb0] ;  /* 0x0000b0060e160981 */ /* 0x000f28000c1e1900 */
[----:B------:R-:W4:Y:S04]  /*0a70*/  @P1 LDG.E R24, desc[UR6][R14.64+0xb4] ;  /* 0x0000b4060e181981 */ /* 0x000f28000c1e1900 */
[----:B------:R-:W4:Y:S04]  /*0a80*/  @P1 LDG.E R26, desc[UR6][R14.64+0xbc] ;  /* 0x0000bc060e1a1981 */ /* 0x000f28000c1e1900 */
[----:B------:R-:W4:Y:S04]  /*0a90*/  @P1 LDG.E R23, desc[UR6][R14.64+0xb8] ;  /* 0x0000b8060e171981 */ /* 0x000f28000c1e1900 */
[----:B------:R-:W4:Y:S04]  /*0aa0*/  @P1 LDG.E R28, desc[UR6][R14.64+0xc4] ;  /* 0x0000c4060e1c1981 */ /* 0x000f28000c1e1900 */
[----:B------:R-:W4:Y:S01]  /*0ab0*/  @P1 LDG.E R25, desc[UR6][R14.64+0xc0] ;  /* 0x0000c0060e191981 */ /* 0x000f22000c1e1900 */
[----:B--2---:R-:W-:-:S03]  /*0ac0*/  @P0 LOP3.LUT R3, R3, R18, RZ, 0x3c, !PT ;  /* 0x0000001203030212 */ /* 0x004fc600078e3cff */
[----:B------:R-:W2:Y:S01]  /*0ad0*/  @P2 LDG.E R18, desc[UR6][R14.64+0xc8] ;  /* 0x0000c8060e122981 */ /* 0x000ea2000c1e1900 */
[----:B---3--:R-:W-:-:S03]  /*0ae0*/  @P0 LOP3.LUT R6, R6, R17, RZ, 0x3c, !PT ;  /* 0x0000001106060212 */ /* 0x008fc600078e3cff */
[----:B------:R-:W3:Y:S01]  /*0af0*/  @P2 LDG.E R17, desc[UR6][R14.64+0xcc] ;  /* 0x0000cc060e112981 */ /* 0x000ee2000c1e1900 */
[----:B----4-:R-:W-:-:S03]  /*0b00*/  @P0 LOP3.LUT R7, R7, R20, RZ, 0x3c, !PT ;  /* 0x0000001407070212 */ /* 0x010fc600078e3cff */
[----:B------:R-:W4:Y:S01]  /*0b10*/  @P3 LDG.E R20, desc[UR6][R14.64+0xec] ;  /* 0x0000ec060e143981 */ /* 0x000f22000c1e1900 */
[----:B------:R-:W-:-:S03]  /*0b20*/  @P0 LOP3.LUT R4, R4, R19, RZ, 0x3c, !PT ;  /* 0x0000001304040212 */ /* 0x000fc600078e3cff */
[----:B------:R-:W4:Y:S01]  /*0b30*/  @P2 LDG.E R19, desc[UR6][R14.64+0xd4] ;  /* 0x0000d4060e132981 */ /* 0x000f22000c1e1900 */
[----:B------:R-:W-:Y:S02]  /*0b40*/  @P0 LOP3.LUT R5, R5, R22, RZ, 0x3c, !PT ;  /* 0x0000001605050212 */ /* 0x000fe400078e3cff */
[----:B------:R-:W-:Y:S01]  /*0b50*/  LOP3.LUT P0, RZ, R21, 0x8000, RZ, 0xc0, !PT ;  /* 0x0000800015ff7812 */ /* 0x000fe2000780c0ff */
[----:B------:R-:W4:Y:S01]  /*0b60*/  @P2 LDG.E R22, desc[UR6][R14.64+0xd0] ;  /* 0x0000d0060e162981 */ /* 0x000f22000c1e1900 */
[----:B------:R-:W-:-:S03]  /*0b70*/  @P1 LOP3.LUT R3, R3, R24, RZ, 0x3c, !PT ;  /* 0x0000001803031212 */ /* 0x000fc600078e3cff */
[----:B------:R-:W4:Y:S01]  /*0b80*/  @P3 LDG.E R21, desc[UR6][R14.64+0xe0] ;  /* 0x0000e0060e153981 */ /* 0x000f22000c1e1900 */
[----:B------:R-:W-:-:S03]  /*0b90*/  @P1 LOP3.LUT R7, R7, R26, RZ, 0x3c, !PT ;  /* 0x0000001a07071212 */ /* 0x000fc600078e3cff */
[----:B------:R-:W4:Y:S01]  /*0ba0*/  @P2 LDG.E R24, desc[UR6][R14.64+0xd8] ;  /* 0x0000d8060e182981 */ /* 0x000f22000c1e1900 */
[----:B------:R-:W-:-:S03]  /*0bb0*/  @P1 LOP3.LUT R6, R6, R23, RZ, 0x3c, !PT ;  /* 0x0000001706061212 */ /* 0x000fc600078e3cff */
[----:B------:R-:W4:Y:S01]  /*0bc0*/  @P3 LDG.E R26, desc[UR6][R14.64+0xdc] ;  /* 0x0000dc060e1a3981 */ /* 0x000f22000c1e1900 */
[----:B------:R-:W-:-:S03]  /*0bd0*/  @P1 LOP3.LUT R5, R5, R28, RZ, 0x3c, !PT ;  /* 0x0000001c05051212 */ /* 0x000fc600078e3cff */
[----:B------:R-:W4:Y:S04]  /*0be0*/  @P3 LDG.E R28, desc[UR6][R14.64+0xe4] ;  /* 0x0000e4060e1c3981 */ /* 0x000f28000c1e1900 */
[----:B------:R-:W4:Y:S01]  /*0bf0*/  @P3 LDG.E R23, desc[UR6][R14.64+0xe8] ;  /* 0x0000e8060e173981 */ /* 0x000f22000c1e1900 */
[----:B--2---:R-:W-:-:S03]  /*0c00*/  @P2 LOP3.LUT R3, R3, R18, RZ, 0x3c, !PT ;  /* 0x0000001203032212 */ /* 0x004fc600078e3cff */
[----:B------:R-:W2:Y:S01]  /*0c10*/  @P4 LDG.E R18, desc[UR6][R14.64+0xf0] ;  /* 0x0000f0060e124981 */ /* 0x000ea2000c1e1900 */
[----:B---3--:R-:W-:Y:S02]  /*0c20*/  @P2 LOP3.LUT R6, R6, R17, RZ, 0x3c, !PT ;  /* 0x0000001106062212 */ /* 0x008fe400078e3cff */
[----:B------:R-:W-:Y:S01]  /*0c30*/  @P1 LOP3.LUT R4, R4, R25, RZ, 0x3c, !PT ;  /* 0x0000001904041212 */ /* 0x000fe200078e3cff */
[----:B------:R-:W3:Y:S03]  /*0c40*/  @P5 LDG.E R17, desc[UR6][R14.64+0x110] ;  /* 0x000110060e115981 */ /* 0x000ee6000c1e1900 */
[----:B----4-:R-:W-:Y:S02]  /*0c50*/  @P2 LOP3.LUT R4, R4, R19, RZ, 0x3c, !PT ;  /* 0x0000001304042212 */ /* 0x010fe400078e3cff */
[----:B------:R-:W4:Y:S01]  /*0c60*/  @P4 LDG.E R19, desc[UR6][R14.64+0xf4] ;  /* 0x0000f4060e134981 */ /* 0x000f22000c1e1900 */
        /* <DEDUP_REMOVED lines=12> */
[----:B--2---:R-:W-:-:S03]  /*0d30*/  @P4 LOP3.LUT R3, R3, R18, RZ, 0x3c, !PT ;  /* 0x0000001203034212 */ /* 0x004fc600078e3cff */
[----:B------:R-:W2:Y:S01]  /*0d40*/  @P5 LDG.E R18, desc[UR6][R14.64+0x114] ;  /* 0x000114060e125981 */ /* 0x000ea2000c1e1900 */
[----:B------:R-:W-:-:S03]  /*0d50*/  @P3 LOP3.LUT R5, R5, R20, RZ, 0x3c, !PT ;  /* 0x0000001405053212 */ /* 0x000fc600078e3cff */
[----:B------:R-:W2:Y:S01]  /*0d60*/  @P6 LDG.E R20, desc[UR6][R14.64+0x118] ;  /* 0x000118060e146981 */ /* 0x000ea2000c1e1900 */
[----:B----4-:R-:W-:-:S03]  /*0d70*/  @P4 LOP3.LUT R6, R6, R19, RZ, 0x3c, !PT ;  /* 0x0000001306064212 */ /* 0x010fc600078e3cff */
[----:B------:R-:W4:Y:S01]  /*0d80*/  @P6 LDG.E R19, desc[UR6][R14.64+0x11c] ;  /* 0x00011c060e136981 */ /* 0x000f22000c1e1900 */
[----:B---3--:R-:W-:-:S03]  /*0d90*/  @P4 LOP3.LUT R7, R7, R22, RZ, 0x3c, !PT ;  /* 0x0000001607074212 */ /* 0x008fc600078e3cff */
[----:B------:R-:W3:Y:S01]  /*0da0*/  @P6 LDG.E R22, desc[UR6][R14.64+0x120] ;  /* 0x000120060e166981 */ /* 0x000ee2000c1e1900 */
[----:B------:R-:W-:-:S03]  /*0db0*/  @P4 LOP3.LUT R4, R4, R21, RZ, 0x3c, !PT ;  /* 0x0000001504044212 */ /* 0x000fc600078e3cff */
[----:B------:R-:W3:Y:S01]  /*0dc0*/  @P0 LDG.E R21, desc[UR6][R14.64+0x130] ;  /* 0x000130060e150981 */ /* 0x000ee2000c1e1900 */
[----:B------:R-:W-:Y:S02]  /*0dd0*/  @P4 LOP3.LUT R5, R5, R24, RZ, 0x3c, !PT ;  /* 0x0000001805054212 */ /* 0x000fe400078e3cff */
[----:B------:R-:W-:Y:S01]  /*0de0*/  @P5 LOP3.LUT R4, R4, R17, RZ, 0x3c, !PT ;  /* 0x0000001104045212 */ /* 0x000fe200078e3cff */
[----:B------:R-:W3:Y:S01]  /*0df0*/  @P6 LDG.E R24, desc[UR6][R14.64+0x128] ;  /* 0x000128060e186981 */ /* 0x000ee2000c1e1900 */
[----:B------:R-:W-:-:S03]  /*0e00*/  @P5 LOP3.LUT R3, R3, R26, RZ, 0x3c, !PT ;  /* 0x0000001a03035212 */ /* 0x000fc600078e3cff */
[----:B------:R-:W3:Y:S01]  /*0e10*/  @P6 LDG.E R17, desc[UR6][R14.64+0x124] ;  /* 0x000124060e116981 */ /* 0x000ee2000c1e1900 */
[----:B------:R-:W-:-:S03]  /*0e20*/  @P5 LOP3.LUT R7, R7, R28, RZ, 0x3c, !PT ;  /* 0x0000001c07075212 */ /* 0x000fc600078e3cff */
[----:B------:R-:W3:Y:S01]  /*0e30*/  @P0 LDG.E R26, desc[UR6][R14.64+0x12c] ;  /* 0x00012c060e1a0981 */ /* 0x000ee2000c1e1900 */
[----:B------:R-:W-:-:S03]  /*0e40*/  @P5 LOP3.LUT R6, R6, R23, RZ, 0x3c, !PT ;  /* 0x0000001706065212 */ /* 0x000fc600078e3cff */
[----:B------:R-:W3:Y:S04]  /*0e50*/  @P0 LDG.E R28, desc[UR6][R14.64+0x13c] ;  /* 0x00013c060e1c0981 */ /* 0x000ee8000c1e1900 */
[----:B------:R-:W3:Y:S01]  /*0e60*/  @P0 LDG.E R23, desc[UR6][R14.64+0x138] ;  /* 0x000138060e170981 */ /* 0x000ee2000c1e1900 */
[----:B--2---:R-:W-:-:S03]  /*0e70*/  @P5 LOP3.LUT R5, R5, R18, RZ, 0x3c, !PT ;  /* 0x0000001205055212 */ /* 0x004fc600078e3cff */
[----:B------:R-:W2:Y:S01]  /*0e80*/  @P0 LDG.E R18, desc[UR6][R14.64+0x134] ;  /* 0x000134060e120981 */ /* 0x000ea2000c1e1900 */
[----:B------:R-:W-:-:S04]  /*0e90*/  UIADD3 UR4, UPT, UPT, UR4, 0x10, URZ ;  /* 0x0000001004047890 */ /* 0x000fc8000fffe0ff */
[----:B------:R-:W-:Y:S01]  /*0ea0*/  UISETP.NE.AND UP0, UPT, UR4, 0x20, UPT ;  /* 0x000000200400788c */ /* 0x000fe2000bf05270 */
[----:B------:R-:W-:Y:S02]  /*0eb0*/  @P6 LOP3.LUT R3, R3, R20, RZ, 0x3c, !PT ;  /* 0x0000001403036212 */ /* 0x000fe400078e3cff */
[----:B----4-:R-:W-:Y:S02]  /*0ec0*/  @P6 LOP3.LUT R6, R6, R19, RZ, 0x3c, !PT ;  /* 0x0000001306066212 */ /* 0x010fe400078e3cff */
[----:B---3--:R-:W-:Y:S02]  /*0ed0*/  @P6 LOP3.LUT R7, R7, R22, RZ, 0x3c, !PT ;  /* 0x0000001607076212 */ /* 0x008fe400078e3cff */
[----:B------:R-:W-:Y:S02]  /*0ee0*/  @P0 LOP3.LUT R6, R6, R21, RZ, 0x3c, !PT ;  /* 0x0000001506060212 */ /* 0x000fe400078e3cff */
[----:B------:R-:W-:Y:S02]  /*0ef0*/  @P6 LOP3.LUT R5, R5, R24, RZ, 0x3c, !PT ;  /* 0x0000001805056212 */ /* 0x000fe400078e3cff */
[----:B------:R-:W-:-:S02]  /*0f00*/  @P6 LOP3.LUT R4, R4, R17, RZ, 0x3c, !PT ;  /* 0x0000001104046212 */ /* 0x000fc400078e3cff */
[----:B------:R-:W-:Y:S02]  /*0f10*/  @P0 LOP3.LUT R3, R3, R26, RZ, 0x3c, !PT ;  /* 0x0000001a03030212 */ /* 0x000fe400078e3cff */
[----:B------:R-:W-:Y:S02]  /*0f20*/  @P0 LOP3.LUT R5, R5, R28, RZ, 0x3c, !PT ;  /* 0x0000001c05050212 */ /* 0x000fe400078e3cff */
[----:B------:R-:W-:Y:S02]  /*0f30*/  @P0 LOP3.LUT R4, R4, R23, RZ, 0x3c, !PT ;  /* 0x0000001704040212 */ /* 0x000fe400078e3cff */
[----:B--2---:R-:W-:Y:S01]  /*0f40*/  @P0 LOP3.LUT R7, R7, R18, RZ, 0x3c, !PT ;  /* 0x0000001207070212 */ /* 0x004fe200078e3cff */
[----:B------:R-:W-:Y:S06]  /*0f50*/  BRA.U UP0, `(.L_x_484) ;  /* 0xfffffff500487547 */ /* 0x000fec000b83ffff */
[----:B------:R-:W-:-:S05]  /*0f60*/  VIADD R0, R0, 0x1 ;  /* 0x0000000100007836 */ /* 0x000fca0000000000 */
[----:B------:R-:W-:-:S13]  /*0f70*/  ISETP.NE.AND P0, PT, R0, 0x5, PT ;  /* 0x000000050000780c */ /* 0x000fda0003f05270 */
[----:B------:R-:W-:Y:S05]  /*0f80*/  @P0 BRA `(.L_x_485) ;  /* 0xfffffff400300947 */ /* 0x000fea000383ffff */
[----:B------:R-:W-:Y:S01]  /*0f90*/  LOP3.LUT R0, R12, 0x3, RZ, 0xc0, !PT ;  /* 0x000000030c007812 */ /* 0x000fe200078ec0ff */
[----:B------:R0:W-:Y:S03]  /*0fa0*/  STL.64 [R1+0x8], R6 ;  /* 0x0000080601007387 */ /* 0x0001e60000100a00 */
[----:B------:R-:W-:Y:S01]  /*0fb0*/  ISETP.NE.U32.AND P0, PT, R0, 0x1, PT ;  /* 0x000000010000780c */ /* 0x000fe20003f05070 */
[----:B------:R0:W-:Y:S03]  /*0fc0*/  STL.64 [R1+0x10], R4 ;  /* 0x0000100401007387 */ /* 0x0001e60000100a00 */
[----:B------:R-:W-:Y:S01]  /*0fd0*/  ISETP.NE.AND.EX P0, PT, RZ, RZ, PT, P0 ;  /* 0x000000ffff00720c */ /* 0x000fe20003f05300 */
[----:B------:R0:W-:-:S12]  /*0fe0*/  STL [R1+0x4], R3 ;  /* 0x0000040301007387 */ /* 0x0001d80000100800 */
[----:B0-----:R-:W-:Y:S05]  /*0ff0*/  @!P0 BRA `(.L_x_483) ;  /* 0x0000001800088947 */ /* 0x001fea0003800000 */
[----:B------:R-:W-:Y:S01]  /*1000*/  UMOV UR4, URZ ;  /* 0x000000ff00047c82 */ /* 0x000fe20008000000 */
[----:B------:R-:W-:Y:S01]  /*1010*/  UMOV UR5, URZ ;  /* 0x000000ff00057c82 */ /* 0x000fe20008000000 */
[----:B------:R-:W-:Y:S02]  /*1020*/  IMAD.MOV.U32 R0, RZ, RZ, RZ ;  /* 0x000000ffff007224 */ /* 0x000fe400078e00ff */
[----:B------:R-:W-:Y:S02]  /*1030*/  IMAD.MOV.U32 R4, RZ, RZ, RZ ;  /* 0x000000ffff047224 */ /* 0x000fe400078e00ff */
[----:B------:R-:W-:Y:S02]  /*1040*/  IMAD.MOV.U32 R7, RZ, RZ, RZ ;  /* 0x000000ffff077224 */ /* 0x000fe400078e00ff */
[----:B------:R-:W-:Y:S02]  /*1050*/  IMAD.MOV.U32 R3, RZ, RZ, RZ ;  /* 0x000000ffff037224 */ /* 0x000fe400078e00ff */
[----:B------:R-:W-:-:S02]  /*1060*/  IMAD.U32 R5, RZ, RZ, UR4 ;  /* 0x00000004ff057e24 */ /* 0x000fc4000f8e00ff */
[----:B------:R-:W-:-:S07]  /*1070*/  IMAD.U32 R6, RZ, RZ, UR5 ;  /* 0x00000005ff067e24 */ /* 0x000fce000f8e00ff */
.L_x_487:
[----:B------:R-:W-:-:S06]  /*1080*/  IMAD R16, R0, 0x4, R1 ;  /* 0x0000000400107824 */ /* 0x000fcc00078e0201 */
[----:B------:R-:W5:Y:S01]  /*1090*/  LDL R16, [R16+0x4] ;  /* 0x0000040010107983 */ /* 0x000f620000100800 */
[----:B------:R-:W-:-:S05]  /*10a0*/  UMOV UR4, URZ ;  /* 0x000000ff00047c82 */ /* 0x000fca0008000000 */
.L_x_486:
        /* <DEDUP_REMOVED lines=178> */
[----:B------:R0:W-:Y:S03]  /*1bd0*/  STL [R1+0x4], R3 ;  /* 0x0000040301007387 */ /* 0x0001e60000100800 */
[----:B------:R-:W-:Y:S01]  /*1be0*/  ISETP.NE.U32.AND P0, PT, R0, 0x3, PT ;  /* 0x000000030000780c */ /* 0x000fe20003f05070 */
[----:B------:R0:W-:Y:S03]  /*1bf0*/  STL.64 [R1+0x8], R6 ;  /* 0x0000080601007387 */ /* 0x0001e60000100a00 */
[----:B------:R-:W-:Y:S01]  /*1c00*/  ISETP.NE.AND.EX P0, PT, RZ, RZ, PT, P0 ;  /* 0x000000ffff00720c */ /* 0x000fe20003f05300 */
[----:B------:R0:W-:-:S12]  /*1c10*/  STL.64 [R1+0x10], R4 ;  /* 0x0000100401007387 */ /* 0x0001d80000100a00 */
[----:B0-----:R-:W-:Y:S05]  /*1c20*/  @P0 BRA `(.L_x_483) ;  /* 0x0000000800fc0947 */ /* 0x001fea0003800000 */
        /* <DEDUP_REMOVED lines=8> */
.L_x_489:
[----:B------:R-:W-:-:S06]  /*1cb0*/  IMAD R16, R0, 0x4, R1 ;  /* 0x0000000400107824 */ /* 0x000fcc00078e0201 */
[----:B------:R-:W5:Y:S01]  /*1cc0*/  LDL R16, [R16+0x4] ;  /* 0x0000040010107983 */ /* 0x000f620000100800 */
[----:B------:R-:W-:-:S05]  /*1cd0*/  UMOV UR4, URZ ;  /* 0x000000ff00047c82 */ /* 0x000fca0008000000 */
.L_x_488:
        /* <DEDUP_REMOVED lines=177> */
[----:B------:R0:W-:Y:S04]  /*27f0*/  STL [R1+0x4], R3 ;  /* 0x0000040301007387 */ /* 0x0001e80000100800 */
[----:B------:R0:W-:Y:S04]  /*2800*/  STL.64 [R1+0x8], R6 ;  /* 0x0000080601007387 */ /* 0x0001e80000100a00 */
[----:B------:R0:W-:Y:S02]  /*2810*/  STL.64 [R1+0x10], R4 ;  /* 0x0000100401007387 */ /* 0x0001e40000100a00 */
.L_x_483:
[----:B------:R-:W-:Y:S05]  /*2820*/  BSYNC.RECONVERGENT B1 ;  /* 0x0000000000017941 */ /* 0x000fea0003800200 */
.L_x_482:
[----:B------:R-:W-:Y:S01]  /*2830*/  ISETP.GT.U32.AND P0, PT, R12, 0x3, PT ;  /* 0x000000030c00780c */ /* 0x000fe20003f04070 */
[----:B------:R-:W-:Y:S01]  /*2840*/  VIADD R2, R2, 0x1 ;  /* 0x0000000102027836 */ /* 0x000fe20000000000 */
[--C-:B------:R-:W-:Y:S02]  /*2850*/  SHF.R.U64 R12, R12, 0x2, R13.reuse ;  /* 0x000000020c0c7819 */ /* 0x100fe4000000120d */
[----:B------:R-:W-:Y:S02]  /*2860*/  ISETP.GT.U32.AND.EX P0, PT, R13, RZ, PT, P0 ;  /* 0x000000ff0d00720c */ /* 0x000fe40003f04100 */
[----:B------:R-:W-:-:S11]  /*2870*/  SHF.R.U32.HI R13, RZ, 0x2, R13 ;  /* 0x00000002ff0d7819 */ /* 0x000fd6000001160d */
[----:B------:R-:W-:Y:S05]  /*2880*/  @P0 BRA `(.L_x_490) ;  /* 0xffffffd800c40947 */ /* 0x000fea000383ffff */
.L_x_481:
[----:B------:R-:W-:Y:S05]  /*2890*/  BSYNC.RECONVERGENT B0 ;  /* 0x0000000000007941 */ /* 0x000fea0003800200 */
.L_x_480:
[----:B------:R-:W1:Y:S01]  /*28a0*/  LDC.64 R8, c[0x0][0x390] ;  /* 0x0000e400ff087b82 */ /* 0x000e620000000a00 */
[----:B------:R-:W-:Y:S02]  /*28b0*/  SHF.R.U32.HI R0, RZ, 0x2, R3 ;  /* 0x00000002ff007819 */ /* 0x000fe40000011603 */
[----:B------:R-:W-:Y:S02]  /*28c0*/  ISETP.GE.AND P0, PT, R11, 0x1, PT ;  /* 0x000000010b00780c */ /* 0x000fe40003f06270 */
[----:B------:R-:W-:Y:S01]  /*28d0*/  LOP3.LUT R0, R0, R3, RZ, 0x3c, !PT ;  /* 0x0000000300007212 */ /* 0x000fe200078e3cff */
[----:B0-----:R-:W-:-:S04]  /*28e0*/  IMAD.SHL.U32 R3, R5, 0x10, RZ ;  /* 0x0000001005037824 */ /* 0x001fc800078e00ff */
[----:B------:R-:W-:-:S05]  /*28f0*/  IMAD.SHL.U32 R2, R0, 0x2, RZ ;  /* 0x0000000200027824 */ /* 0x000fca00078e00ff */
[----:B------:R-:W-:-:S04]  /*2900*/  LOP3.LUT R2, R0, R2, R3, 0x96, !PT ;  /* 0x0000000200027212 */ /* 0x000fc800078e9603 */
[----:B------:R-:W-:Y:S02]  /*2910*/  LOP3.LUT R5, R2, R5, RZ, 0x3c, !PT ;  /* 0x0000000502057212 */ /* 0x000fe400078e3cff */
[----:B-1----:R-:W-:Y:S02]  /*2920*/  LOP3.LUT R8, R8, 0xaad26b49, RZ, 0x3c, !PT ;  /* 0xaad26b4908087812 */ /* 0x002fe400078e3cff */
[----:B------:R-:W-:-:S03]  /*2930*/  LOP3.LUT R9, R9, 0xf7dcefdd, RZ, 0x3c, !PT ;  /* 0xf7dcefdd09097812 */ /* 0x000fc600078e3cff */
[----:B------:R-:W-:Y:S02]  /*2940*/  IMAD R8, R8, 0x4182bed5, RZ ;  /* 0x4182bed508087824 */ /* 0x000fe400078e02ff */
[----:B------:R-:W-:-:S05]  /*2950*/  IMAD R9, R9, -0x658354e5, RZ ;  /* 0x9a7cab1b09097824 */ /* 0x000fca00078e02ff */
[----:B------:R-:W-:Y:S01]  /*2960*/  IADD3 R0, PT, PT, R8, 0x64f0c9, R9 ;  /* 0x0064f0c908007810 */ /* 0x000fe20007ffe009 */
[----:B------:R-:W-:Y:S06]  /*2970*/  @!P0 BRA `(.L_x_491) ;  /* 0x0000000000888947 */ /* 0x000fec0003800000 */
[----:B------:R-:W0:Y:S01]  /*2980*/  I2F.U32.RP R4, R11 ;  /* 0x0000000b00047306 */ /* 0x000e220000209000 */
[----:B------:R-:W1:Y:S01]  /*2990*/  LDC.64 R8, c[0x0][0x380] ;  /* 0x0000e000ff087b82 */ /* 0x000e620000000a00 */
[----:B------:R-:W-:Y:S01]  /*29a0*/  ISETP.NE.U32.AND P1, PT, R11, RZ, PT ;  /* 0x000000ff0b00720c */ /* 0x000fe20003f25070 */
[----:B------:R-:W-:Y:S01]  /*29b0*/  BSSY.RECONVERGENT B0, `(.L_x_491) ;  /* 0x000001e000007945 */ /* 0x000fe20003800200 */
[----:B------:R-:W-:-:S04]  /*29c0*/  IMAD.MOV.U32 R12, RZ, RZ, RZ ;  /* 0x000000ffff0c7224 */ /* 0x000fc800078e00ff */
[----:B0-----:R-:W0:Y:S02]  /*29d0*/  MUFU.RCP R4, R4 ;  /* 0x0000000400047308 */ /* 0x001e240000001000 */
[----:B0-----:R-:W-:-:S06]  /*29e0*/  VIADD R3, R4, 0xffffffe ;  /* 0x0ffffffe04037836 */ /* 0x001fcc0000000000 */
[----:B------:R-:W0:Y:S02]  /*29f0*/  F2I.FTZ.U32.TRUNC.NTZ R3, R3 ;  /* 0x0000000300037305 */ /* 0x000e24000021f000 */
[----:B0-----:R-:W-:-:S04]  /*2a00*/  IMAD.MOV R2, RZ, RZ, -R3 ;  /* 0x000000ffff027224 */ /* 0x001fc800078e0a03 */
[----:B------:R-:W-:Y:S02]  /*2a10*/  IMAD R7, R2, R11, RZ ;  /* 0x0000000b02077224 */ /* 0x000fe400078e02ff */
[----:B------:R-:W-:-:S04]  /*2a20*/  IMAD.MOV.U32 R2, RZ, RZ, RZ ;  /* 0x000000ffff027224 */ /* 0x000fc800078e00ff */
[----:B------:R-:W-:Y:S01]  /*2a30*/  IMAD.HI.U32 R7, R3, R7, R2 ;  /* 0x0000000703077227 */ /* 0x000fe200078e0002 */
[----:B------:R-:W-:-:S05]  /*2a40*/  IADD3 R2, PT, PT, R0, 0x587c5, R5 ;  /* 0x000587c500027810 */ /* 0x000fca0007ffe005 */
[----:B------:R-:W-:-:S04]  /*2a50*/  IMAD.HI.U32 R7, R7, R2, RZ ;  /* 0x0000000207077227 */ /* 0x000fc800078e00ff */
[----:B------:R-:W-:-:S04]  /*2a60*/  IMAD.MOV R7, RZ, RZ, -R7 ;  /* 0x000000ffff077224 */ /* 0x000fc800078e0a07 */
[----:B------:R-:W-:-:S05]  /*2a70*/  IMAD R2, R11, R7, R2 ;  /* 0x000000070b027224 */ /* 0x000fca00078e0202 */
[----:B------:R-:W-:-:S13]  /*2a80*/  ISETP.GE.U32.AND P0, PT, R2, R11, PT ;  /* 0x0000000b0200720c */ /* 0x000fda0003f06070 */
[----:B------:R-:W-:-:S05]  /*2a90*/  @P0 IMAD.IADD R2, R2, 0x1, -R11 ;  /* 0x0000000102020824 */ /* 0x000fca00078e0a0b */
[----:B------:R-:W-:-:S13]  /*2aa0*/  ISETP.GE.U32.AND P0, PT, R2, R11, PT ;  /* 0x0000000b0200720c */ /* 0x000fda0003f06070 */
[----:B------:R-:W-:Y:S01]  /*2ab0*/  @P0 IMAD.IADD R2, R2, 0x1, -R11 ;  /* 0x0000000102020824 */ /* 0x000fe200078e0a0b */
[----:B------:R-:W-:-:S05]  /*2ac0*/  @!P1 LOP3.LUT R2, RZ, R11, RZ, 0x33, !PT ;  /* 0x0000000bff029212 */ /* 0x000fca00078e33ff */
[----:B-1----:R-:W-:-:S07]  /*2ad0*/  IMAD.MOV.U32 R4, RZ, RZ, R2 ;  /* 0x000000ffff047224 */ /* 0x002fce00078e0002 */
.L_x_492:
[----:B------:R-:W-:-:S04]  /*2ae0*/  IMAD R3, R10, R11, RZ ;  /* 0x0000000b0a037224 */ /* 0x000fc800078e02ff */
[----:B------:R-:W-:-:S04]  /*2af0*/  IMAD.IADD R3, R3, 0x1, R4 ;  /* 0x0000000103037824 */ /* 0x000fc800078e0204 */
[----:B------:R-:W-:-:S06]  /*2b00*/  IMAD.WIDE R2, R3, 0x4, R8 ;  /* 0x0000000403027825 */ /* 0x000fcc00078e0208 */
[----:B------:R-:W2:Y:S01]  /*2b10*/  LDG.E R3, desc[UR6][R2.64] ;  /* 0x0000000602037981 */ /* 0x000ea2000c1e1900 */
[----:B------:R-:W-:Y:S02]  /*2b20*/  VIADD R12, R12, 0x1 ;  /* 0x000000010c0c7836 */ /* 0x000fe40000000000 */
[----:B------:R-:W-:-:S03]  /*2b30*/  VIADD R4, R4, 0x1 ;  /* 0x0000000104047836 */ /* 0x000fc60000000000 */
[-C--:B------:R-:W-:Y:S02]  /*2b40*/  ISETP.GE.AND P1, PT, R12, R11.reuse, PT ;  /* 0x0000000b0c00720c */ /* 0x080fe40003f26270 */
[----:B------:R-:W-:-:S04]  /*2b50*/  ISETP.NE.AND P0, PT, R4, R11, PT ;  /* 0x0000000b0400720c */ /* 0x000fc80003f05270 */
[----:B------:R-:W-:Y:S02]  /*2b60*/  SEL R4, R4, RZ, P0 ;  /* 0x000000ff04047207 */ /* 0x000fe40000000000 */
[----:B--2---:R-:W-:-:S13]  /*2b70*/  FSETP.EQ.AND P2, PT, |R3|, +INF , PT ;  /* 0x7f8000000300780b */ /* 0x004fda0003f42200 */
[----:B------:R-:W-:Y:S05]  /*2b80*/  @!P1 BRA P2, `(.L_x_492) ;  /* 0xfffffffc00d49947 */ /* 0x000fea000103ffff */
[----:B------:R-:W-:Y:S05]  /*2b90*/  BSYNC.RECONVERGENT B0 ;  /* 0x0000000000007941 */ /* 0x000fea0003800200 */
.L_x_491:
[----:B------:R-:W0:Y:S01]  /*2ba0*/  S2UR UR5, SR_CgaCtaId ;  /* 0x00000000000579c3 */ /* 0x000e220000008800 */
[----:B------:R-:W-:Y:S01]  /*2bb0*/  UMOV UR4, 0x400 ;  /* 0x0000040000047882 */ /* 0x000fe20000000000 */
[----:B------:R-:W-:Y:S01]  /*2bc0*/  ISETP.NE.AND P0, PT, R10, RZ, PT ;  /* 0x000000ff0a00720c */ /* 0x000fe20003f05270 */
[----:B0-----:R-:W-:-:S06]  /*2bd0*/  ULEA UR4, UR5, UR4, 0x18 ;  /* 0x0000000405047291 */ /* 0x001fcc000f8ec0ff */
[----:B------:R-:W-:-:S05]  /*2be0*/  LEA R10, R10, UR4, 0x2 ;  /* 0x000000040a0a7c11 */ /* 0x000fca000f8e10ff */
[----:B------:R0:W-:Y:S01]  /*2bf0*/  STS [R10], R3 ;  /* 0x000000030a007388 */ /* 0x0001e20000000800 */
[----:B------:R-:W-:Y:S06]  /*2c00*/  BAR.SYNC.DEFER_BLOCKING 0x0 ;  /* 0x0000000000007b1d */ /* 0x000fec0000010000 */
[----:B------:R-:W-:Y:S05]  /*2c10*/  @P0 EXIT ;  /* 0x000000000000094d */ /* 0x000fea0003800000 */
[----:B0-----:R-:W-:Y:S01]  /*2c20*/  SHF.R.U32.HI R3, RZ, 0x2, R6 ;  /* 0x00000002ff037819 */ /* 0x001fe20000011606 */
[----:B------:R-:W-:Y:S01]  /*2c30*/  IMAD.SHL.U32 R2, R5, 0x10, RZ ;  /* 0x0000001005027824 */ /* 0x000fe200078e00ff */
[----:B------:R-:W-:Y:S02]  /*2c40*/  BSSY.RECONVERGENT B0, `(.L_x_493) ;  /* 0x00000a7000007945 */ /* 0x000fe40003800200 */
[----:B------:R-:W-:-:S05]  /*2c50*/  LOP3.LUT R3, R3, R6, RZ, 0x3c, !PT ;  /* 0x0000000603037212 */ /* 0x000fca00078e3cff */
[----:B------:R-:W-:-:S05]  /*2c60*/  IMAD.SHL.U32 R4, R3, 0x2, RZ ;  /* 0x0000000203047824 */ /* 0x000fca00078e00ff */
[----:B------:R-:W-:-:S04]  /*2c70*/  LOP3.LUT R2, R3, R4, R2, 0x96, !PT ;  /* 0x0000000403027212 */ /* 0x000fc800078e9602 */
[----:B------:R-:W-:-:S04]  /*2c80*/  LOP3.LUT R5, R2, R5, RZ, 0x3c, !PT ;  /* 0x0000000502057212 */ /* 0x000fc800078e3cff */
[----:B------:R-:W-:-:S05]  /*2c90*/  IADD3 R0, PT, PT, R0, 0xb0f8a, R5 ;  /* 0x000b0f8a00007810 */ /* 0x000fca0007ffe005 */
[----:B------:R-:W-:-:S05]  /*2ca0*/  IMAD.SHL.U32 R2, R0, 0x4, RZ ;  /* 0x0000000400027824 */ /* 0x000fca00078e00ff */
[----:B------:R-:W-:-:S05]  /*2cb0*/  LOP3.LUT R3, R2, 0x7c, RZ, 0xc0, !PT ;  /* 0x0000007c02037812 */ /* 0x000fca00078ec0ff */
[----:B------:R-:W0:Y:S02]  /*2cc0*/  LDS R5, [R3+UR4] ;  /* 0x0000000403057984 */ /* 0x000e240008000800 */
[----:B0-----:R-:W-:-:S13]  /*2cd0*/  FSETP.NEU.AND P0, PT, R5, +INF , PT ;  /* 0x7f8000000500780b */ /* 0x001fda0003f0d000 */
[----:B------:R-:W-:Y:S05]  /*2ce0*/  @P0 BRA `(.L_x_494) ;  /* 0x0000000800700947 */ /* 0x000fea0003800000 */
[----:B------:R-:W-:-:S05]  /*2cf0*/  VIADD R3, R2, 0x4 ;  /* 0x0000000402037836 */ /* 0x000fca0000000000 */
        /* <DEDUP_REMOVED lines=74> */
[----:B------:R-:W-:-:S05]  /*31a0*/  IMAD.SHL.U32 R0, R0, 0x4, RZ ;  /* 0x0000000400007824 */ /* 0x000fca00078e00ff */
[----:B------:R-:W-:-:S04]  /*31b0*/  LOP3.LUT R0, R0, 0x7c, RZ, 0xe2, !PT ;  /* 0x0000007c00007812 */ /* 0x000fc800078ee2ff */
        /* <DEDUP_REMOVED lines=78> */
[----:B------:R-:W-:-:S07]  /*36a0*/  @!P0 IMAD.MOV.U32 R5, RZ, RZ, 0x7f800000 ;  /* 0x7f800000ff058424 */ /* 0x000fce00078e00ff */
.L_x_494:
[----:B------:R-:W-:Y:S05]  /*36b0*/  BSYNC.RECONVERGENT B0 ;  /* 0x0000000000007941 */ /* 0x000fea0003800200 */
.L_x_493:
[----:B------:R-:W0:Y:S02]  /*36c0*/  LDC.64 R2, c[0x0][0x388] ;  /* 0x0000e200ff027b82 */ /* 0x000e240000000a00 */
[----:B0-----:R-:W-:Y:S01]  /*36d0*/  STG.E desc[UR6][R2.64], R5 ;  /* 0x0000000502007986 */ /* 0x001fe2000c101906 */
[----:B------:R-:W-:Y:S05]  /*36e0*/  EXIT ;  /* 0x000000000000794d */ /* 0x000fea0003800000 */
        .weak           $__internal_3_$__cuda_sm20_div_s64
        .type           $__internal_3_$__cuda_sm20_div_s64,@function
        .size           $__internal_3_$__cuda_sm20_div_s64,(.L_x_578 - $__internal_3_$__cuda_sm20_div_s64)
$__internal_3_$__cuda_sm20_div_s64:
[----:B------:R-:W-:Y:S02]  /*36f0*/  IMAD.MOV.U32 R8, RZ, RZ, R0 ;  /* 0x000000ffff087224 */ /* 0x000fe400078e0000 */
[----:B------:R-:W-:-:S04]  /*3700*/  IMAD.MOV.U32 R9, RZ, RZ, RZ ;  /* 0x000000ffff097224 */ /* 0x000fc800078e00ff */
[----:B------:R-:W0:Y:S08]  /*3710*/  I2F.U64.RP R3, R8 ;  /* 0x0000000800037312 */ /* 0x000e300000309000 */
[----:B0-----:R-:W0:Y:S02]  /*3720*/  MUFU.RCP R3, R3 ;  /* 0x0000000300037308 */ /* 0x001e240000001000 */
[----:B0-----:R-:W-:-:S06]  /*3730*/  VIADD R6, R3, 0x1ffffffe ;  /* 0x1ffffffe03067836 */ /* 0x001fcc0000000000 */
[----:B------:R-:W0:Y:S02]  /*3740*/  F2I.U64.TRUNC R6, R6 ;  /* 0x0000000600067311 */ /* 0x000e24000020d800 */
[----:B0-----:R-:W-:-:S04]  /*3750*/  IMAD.WIDE.U32 R4, R6, R0, RZ ;  /* 0x0000000006047225 */ /* 0x001fc800078e00ff */
[----:B------:R-:W-:Y:S01]  /*3760*/  IMAD R5, R7, R0, R5 ;  /* 0x0000000007057224 */ /* 0x000fe200078e0205 */
[----:B------:R-:W-:-:S05]  /*3770*/  IADD3 R11, P0, PT, RZ, -R4, RZ ;  /* 0x80000004ff0b7210 */ /* 0x000fca0007f1e0ff */
[----:B------:R-:W-:-:S04]  /*3780*/  IMAD.HI.U32 R4, R6, R11, RZ ;  /* 0x0000000b06047227 */ /* 0x000fc800078e00ff */
[----:B------:R-:W-:Y:S02]  /*3790*/  IMAD.X R13, RZ, RZ, ~R5, P0 ;  /* 0x000000ffff0d7224 */ /* 0x000fe400000e0e05 */
[----:B------:R-:W-:Y:S02]  /*37a0*/  IMAD.MOV.U32 R5, RZ, RZ, R6 ;  /* 0x000000ffff057224 */ /* 0x000fe400078e0006 */
[-C--:B------:R-:W-:Y:S02]  /*37b0*/  IMAD R9, R7, R13.reuse, RZ ;  /* 0x0000000d07097224 */ /* 0x080fe400078e02ff */
[----:B------:R-:W-:-:S04]  /*37c0*/  IMAD.WIDE.U32 R4, P0, R6, R13, R4 ;  /* 0x0000000d06047225 */ /* 0x000fc80007800004 */
[----:B------:R-:W-:-:S04]  /*37d0*/  IMAD.HI.U32 R3, R7, R13, RZ ;  /* 0x0000000d07037227 */ /* 0x000fc800078e00ff */
[----:B------:R-:W-:-:S04]  /*37e0*/  IMAD.HI.U32 R4, P1, R7, R11, R4 ;  /* 0x0000000b07047227 */ /* 0x000fc80007820004 */
[----:B------:R-:W-:Y:S01]  /*37f0*/  IMAD.X R3, R3, 0x1, R7, P0 ;  /* 0x0000000103037824 */ /* 0x000fe200000e0607 */
[----:B------:R-:W-:Y:S02]  /*3800*/  IADD3 R9, P2, PT, R9, R4, RZ ;  /* 0x0000000409097210 */ /* 0x000fe40007f5e0ff */
[----:B------:R-:W0:Y:S02]  /*3810*/  LDC.64 R4, c[0x0][0x398] ;  /* 0x0000e600ff047b82 */ /* 0x000e240000000a00 */
[----:B------:R-:W-:Y:S01]  /*3820*/  IADD3.X R3, PT, PT, RZ, RZ, R3, P2, P1 ;  /* 0x000000ffff037210 */ /* 0x000fe200017e2403 */
[----:B------:R-:W-:-:S03]  /*3830*/  IMAD.WIDE.U32 R6, R9, R0, RZ ;  /* 0x0000000009067225 */ /* 0x000fc600078e00ff */
[----:B------:R-:W-:Y:S01]  /*3840*/  IADD3 R13, P0, PT, RZ, -R6, RZ ;  /* 0x80000006ff0d7210 */ /* 0x000fe20007f1e0ff */
[----:B------:R-:W-:-:S04]  /*3850*/  IMAD R6, R3, R0, R7 ;  /* 0x0000000003067224 */ /* 0x000fc800078e0207 */
[----:B------:R-:W-:-:S04]  /*3860*/  IMAD.HI.U32 R8, R9, R13, RZ ;  /* 0x0000000d09087227 */ /* 0x000fc800078e00ff */
[----:B------:R-:W-:-:S04]  /*3870*/  IMAD.X R6, RZ, RZ, ~R6, P0 ;  /* 0x000000ffff067224 */ /* 0x000fc800000e0e06 */
[----:B------:R-:W-:Y:S01]  /*3880*/  IMAD.WIDE.U32 R8, P0, R9, R6, R8 ;  /* 0x0000000609087225 */ /* 0x000fe20007800008 */
[----:B0-----:R-:W-:Y:S02]  /*3890*/  ISETP.GE.AND P1, PT, R5, RZ, PT ;  /* 0x000000ff0500720c */ /* 0x001fe40003f26270 */
[----:B------:R-:W-:Y:S01]  /*38a0*/  IADD3 R11, P4, PT, RZ, -R4, RZ ;  /* 0x80000004ff0b7210 */ /* 0x000fe20007f9e0ff */
[----:B------:R-:W-:-:S03]  /*38b0*/  IMAD.HI.U32 R7, P2, R3, R13, R8 ;  /* 0x0000000d03077227 */ /* 0x000fc60007840008 */
[----:B------:R-:W-:Y:S01]  /*38c0*/  SEL R9, R11, R4, !P1 ;  /* 0x000000040b097207 */ /* 0x000fe20004800000 */
[CC--:B------:R-:W-:Y:S02]  /*38d0*/  IMAD R8, R3.reuse, R6.reuse, RZ ;  /* 0x0000000603087224 */ /* 0x0c0fe400078e02ff */
[----:B------:R-:W-:-:S03]  /*38e0*/  IMAD.HI.U32 R4, R3, R6, RZ ;  /* 0x0000000603047227 */ /* 0x000fc600078e00ff */
[----:B------:R-:W-:Y:S01]  /*38f0*/  IADD3 R7, P3, PT, R8, R7, RZ ;  /* 0x0000000708077210 */ /* 0x000fe20007f7e0ff */
[----:B------:R-:W-:Y:S02]  /*3900*/  IMAD.X R6, RZ, RZ, ~R5, P4 ;  /* 0x000000ffff067224 */ /* 0x000fe400020e0e05 */
[----:B------:R-:W-:Y:S02]  /*3910*/  IMAD.X R3, R4, 0x1, R3, P0 ;  /* 0x0000000104037824 */ /* 0x000fe400000e0603 */
[C---:B------:R-:W-:Y:S01]  /*3920*/  IMAD.HI.U32 R4, R7.reuse, R9, RZ ;  /* 0x0000000907047227 */ /* 0x040fe200078e00ff */
[----:B------:R-:W-:Y:S02]  /*3930*/  SEL R6, R6, R5, !P1 ;  /* 0x0000000506067207 */ /* 0x000fe40004800000 */
[----:B------:R-:W-:Y:S01]  /*3940*/  IADD3.X R3, PT, PT, RZ, RZ, R3, P3, P2 ;  /* 0x000000ffff037210 */ /* 0x000fe20001fe4403 */
[----:B------:R-:W-:Y:S02]  /*3950*/  IMAD.MOV.U32 R5, RZ, RZ, RZ ;  /* 0x000000ffff057224 */ /* 0x000fe400078e00ff */
[----:B------:R-:W-:-:S04]  /*3960*/  IMAD.WIDE.U32 R4, R7, R6, R4 ;  /* 0x0000000607047225 */ /* 0x000fc800078e0004 */
[C---:B------:R-:W-:Y:S02]  /*3970*/  IMAD R7, R3.reuse, R6, RZ ;  /* 0x0000000603077224 */ /* 0x040fe400078e02ff */
[----:B------:R-:W-:-:S04]  /*3980*/  IMAD.HI.U32 R4, P0, R3, R9, R4 ;  /* 0x0000000903047227 */ /* 0x000fc80007800004 */
[----:B------:R-:W-:Y:S01]  /*3990*/  IMAD.HI.U32 R3, R3, R6, RZ ;  /* 0x0000000603037227 */ /* 0x000fe200078e00ff */
[----:B------:R-:W-:-:S03]  /*39a0*/  IADD3 R7, P2, PT, R7, R4, RZ ;  /* 0x0000000407077210 */ /* 0x000fc60007f5e0ff */
[----:B------:R-:W-:Y:S02]  /*39b0*/  IMAD.X R3, RZ, RZ, R3, P0 ;  /* 0x000000ffff037224 */ /* 0x000fe400000e0603 */
[----:B------:R-:W-:-:S04]  /*39c0*/  IMAD.WIDE.U32 R4, R7, R0, RZ ;  /* 0x0000000007047225 */ /* 0x000fc800078e00ff */
[----:B------:R-:W-:Y:S01]  /*39d0*/  IMAD.X R3, RZ, RZ, R3, P2 ;  /* 0x000000ffff037224 */ /* 0x000fe200010e0603 */
[----:B------:R-:W-:Y:S01]  /*39e0*/  IADD3 R9, P0, PT, -R4, R9, RZ ;  /* 0x0000000904097210 */ /* 0x000fe20007f1e1ff */
[----:B------:R-:W-:Y:S02]  /*39f0*/  VIADD R4, R7, 0x1 ;  /* 0x0000000107047836 */ /* 0x000fe40000000000 */
[----:B------:R-:W-:-:S04]  /*3a00*/  IMAD R3, R3, R0, R5 ;  /* 0x0000000003037224 */ /* 0x000fc800078e0205 */
[----:B------:R-:W-:Y:S01]  /*3a10*/  IMAD.X R6, R6, 0x1, ~R3, P0 ;  /* 0x0000000106067824 */ /* 0x000fe200000e0e03 */
[----:B------:R-:W-:Y:S02]  /*3a20*/  ISETP.GE.U32.AND P0, PT, R9, R0, PT ;  /* 0x000000000900720c */ /* 0x000fe40003f06070 */
[-C--:B------:R-:W-:Y:S02]  /*3a30*/  IADD3 R3, P2, PT, -R0, R9.reuse, RZ ;  /* 0x0000000900037210 */ /* 0x080fe40007f5e1ff */
[C---:B------:R-:W-:Y:S02]  /*3a40*/  ISETP.GE.U32.AND.EX P0, PT, R6.reuse, RZ, PT, P0 ;  /* 0x000000ff0600720c */ /* 0x040fe40003f06100 */
[----:B------:R-:W-:Y:S02]  /*3a50*/  IADD3.X R5, PT, PT, R6, -0x1, RZ, P2, !PT ;  /* 0xffffffff06057810 */ /* 0x000fe400017fe4ff */
[----:B------:R-:W-:Y:S02]  /*3a60*/  SEL R3, R3, R9, P0 ;  /* 0x0000000903037207 */ /* 0x000fe40000000000 */
[----:B------:R-:W-:-:S02]  /*3a70*/  SEL R4, R4, R7, P0 ;  /* 0x0000000704047207 */ /* 0x000fc40000000000 */
[----:B------:R-:W-:Y:S02]  /*3a80*/  SEL R5, R5, R6, P0 ;  /* 0x0000000605057207 */ /* 0x000fe40000000000 */
[----:B------:R-:W-:Y:S01]  /*3a90*/  ISETP.GE.U32.AND P0, PT, R3, R0, PT ;  /* 0x000000000300720c */ /* 0x000fe20003f06070 */
[----:B------:R-:W-:Y:S02]  /*3aa0*/  VIADD R11, R4, 0x1 ;  /* 0x00000001040b7836 */ /* 0x000fe40000000000 */
[----:B------:R-:W-:Y:S01]  /*3ab0*/  IMAD.MOV.U32 R3, RZ, RZ, 0x0 ;  /* 0x00000000ff037424 */ /* 0x000fe200078e00ff */
[----:B------:R-:W-:-:S04]  /*3ac0*/  ISETP.GE.U32.AND.EX P0, PT, R5, RZ, PT, P0 ;  /* 0x000000ff0500720c */ /* 0x000fc80003f06100 */
[----:B------:R-:W-:Y:S02]  /*3ad0*/  SEL R11, R11, R4, P0 ;  /* 0x000000040b0b7207 */ /* 0x000fe40000000000 */
[----:B------:R-:W-:-:S03]  /*3ae0*/  ISETP.NE.U32.AND P0, PT, R0, RZ, PT ;  /* 0x000000ff0000720c */ /* 0x000fc60003f05070 */
[----:B------:R-:W-:Y:S01]  /*3af0*/  IMAD.MOV R0, RZ, RZ, -R11 ;  /* 0x000000ffff007224 */ /* 0x000fe200078e0a0b */
[----:B------:R-:W-:-:S04]  /*3b00*/  ISETP.NE.AND.EX P0, PT, RZ, RZ, PT, P0 ;  /* 0x000000ffff00720c */ /* 0x000fc80003f05300 */
[----:B------:R-:W-:-:S04]  /*3b10*/  SEL R11, R0, R11, !P1 ;  /* 0x0000000b000b7207 */ /* 0x000fc80004800000 */
[----:B------:R-:W-:Y:S01]  /*3b20*/  SEL R11, R11, 0xffffffff, P0 ;  /* 0xffffffff0b0b7807 */ /* 0x000fe20000000000 */
[----:B------:R-:W-:Y:S06]  /*3b30*/  RET.REL.NODEC R2 `(_Z13randValKernelPfS_ml) ;  /* 0xffffffc402307950 */ /* 0x000fec0003c3ffff */
.L_x_495:
        /* <DEDUP_REMOVED lines=12> */
.L_x_578:


//--------------------- .text._Z13compactKernelPfS_Pil --------------------------
	.section	.text._Z13compactKernelPfS_Pil,"ax",@progbits
	.align	128
        .global         _Z13compactKernelPfS_Pil
        .type           _Z13compactKernelPfS_Pil,@function
        .size           _Z13compactKernelPfS_Pil,(.L_x_595 - _Z13compactKernelPfS_Pil)
        .other          _Z13compactKernelPfS_Pil,@"STO_CUDA_ENTRY STV_DEFAULT"
_Z13compactKernelPfS_Pil:
.text._Z13compactKernelPfS_Pil:
        /* <DEDUP_REMOVED lines=11> */
[----:B------:R-:W1:Y:S01]  /*00b0*/  LDCU.64 UR4, c[0x0][0x358] ;  /* 0x00006b00ff0477ac */ /* 0x000e620008000a00 */
[----:B0-----:R-:W-:-:S04]  /*00c0*/  LEA R2, P0, R0, UR6, 0x2 ;  /* 0x0000000600027c11 */ /* 0x001fc8000f8010ff */
[----:B------:R-:W-:-:S05]  /*00d0*/  LEA.HI.X R3, R0, UR7, R3, 0x2, P0 ;  /* 0x0000000700037c11 */ /* 0x000fca00080f1403 */
[----:B-1----:R-:W2:Y:S02]  /*00e0*/  LDG.E R7, desc[UR4][R2.64] ;  /* 0x0000000402077981 */ /* 0x002ea4000c1e1900 */
[----:B--2---:R-:W-:-:S13]  /*00f0*/  FSETP.NEU.AND P0, PT, R7, +INF , PT ;  /* 0x7f8000000700780b */ /* 0x004fda0003f0d000 */
[----:B------:R-:W-:Y:S05]  /*0100*/  @!P0 EXIT ;  /* 0x000000000000894d */ /* 0x000fea0003800000 */
[----:B------:R-:W0:Y:S01]  /*0110*/  S2R R5, SR_LANEID ;  /* 0x0000000000057919 */ /* 0x000e220000000000 */
[----:B------:R-:W-:Y:S01]  /*0120*/  VOTEU.ANY UR6, UPT, PT ;  /* 0x0000000000067886 */ /* 0x000fe200038e0100 */
[----:B------:R-:W1:Y:S01]  /*0130*/  LDC.64 R2, c[0x0][0x390] ;  /* 0x0000e400ff027b82 */ /* 0x000e620000000a00 */
[----:B------:R-:W0:Y:S08]  /*0140*/  FLO.U32 R0, UR6 ;  /* 0x0000000600007d00 */ /* 0x000e3000080e0000 */
[----:B------:R-:W1:Y:S01]  /*0150*/  POPC R11, UR6 ;  /* 0x00000006000b7d09 */ /* 0x000e620008000000 */
[----:B0-----:R-:W-:Y:S01]  /*0160*/  ISETP.EQ.U32.AND P0, PT, R0, R5, PT ;  /* 0x000000050000720c */ /* 0x001fe20003f02070 */
[----:B------:R-:W0:Y:S01]  /*0170*/  S2R R6, SR_LTMASK ;  /* 0x0000000000067919 */ /* 0x000e220000003900 */
[----:B------:R-:W2:Y:S11]  /*0180*/  LDC.64 R4, c[0x0][0x388] ;  /* 0x0000e200ff047b82 */ /* 0x000eb60000000a00 */
[----:B-1----:R-:W3:Y:S01]  /*0190*/  @P0 ATOMG.E.ADD.STRONG.GPU PT, R3, desc[UR4][R2.64], R11 ;  /* 0x8000000b020309a8 */ /* 0x002ee200081ef104 */
[----:B0-----:R-:W-:-:S06]  /*01a0*/  LOP3.LUT R6, R6, UR6, RZ, 0xc0, !PT ;  /* 0x0000000606067c12 */ /* 0x001fcc000f8ec0ff */
[----:B------:R-:W0:Y:S01]  /*01b0*/  POPC R6, R6 ;  /* 0x0000000600067309 */ /* 0x000e220000000000 */
[----:B---3--:R-:W0:Y:S02]  /*01c0*/  SHFL.IDX PT, R9, R3, R0, 0x1f ;  /* 0x00001f0003097589 */ /* 0x008e2400000e0000 */
[----:B0-----:R-:W-:-:S04]  /*01d0*/  IMAD.IADD R9, R9, 0x1, R6 ;  /* 0x0000000109097824 */ /* 0x001fc800078e0206 */
[----:B--2---:R-:W-:-:S05]  /*01e0*/  IMAD.WIDE R4, R9, 0x4, R4 ;  /* 0x0000000409047825 */ /* 0x004fca00078e0204 */
[----:B------:R-:W-:Y:S01]  /*01f0*/  STG.E desc[UR4][R4.64], R7 ;  /* 0x0000000704007986 */ /* 0x000fe2000c101904 */
[----:B------:R-:W-:Y:S05]  /*0200*/  EXIT ;  /* 0x000000000000794d */ /* 0x000fea0003800000 */
.L_x_496:
        /* <DEDUP_REMOVED lines=15> */
.L_x_595:


//--------------------- .text._Z17reduceCountKernelPfPil --------------------------
	.section	.text._Z17reduceCountKernelPfPil,"ax",@progbits
	.align	128
        .global         _Z17reduceCountKernelPfPil
        .type           _Z17reduceCountKernelPfPil,@function
        .size           _Z17reduceCountKernelPfPil,(.L_x_580 - _Z17reduceCountKernelPfPil)
        .other          _Z17reduceCountKernelPfPil,@"STO_CUDA_ENTRY STV_DEFAULT"
_Z17reduceCountKernelPfPil:
.text._Z17reduceCountKernelPfPil:
[----:B------:R-:W-:Y:S01]  /*0000*/  LDC R1, c[0x0][0x37c] ;  /* 0x0000df00ff017b82 */ /* 0x000fe20000000800 */
[----:B------:R-:W0:Y:S07]  /*0010*/  S2R R3, SR_TID.X ;  /* 0x0000000000037919 */ /* 0x000e2e0000002100 */
[----:B------:R-:W0:Y:S01]  /*0020*/  S2UR UR4, SR_CTAID.X ;  /* 0x00000000000479c3 */ /* 0x000e220000002500 */
[----:B------:R-:W-:Y:S01]  /*0030*/  MOV R2, 0x400 ;  /* 0x0000040000027802 */ /* 0x000fe20000000f00 */
[----:B------:R-:W1:Y:S06]  /*0040*/  S2R R5, SR_CgaCtaId ;  /* 0x0000000000057919 */ /* 0x000e6c0000008800 */
[----:B------:R-:W0:Y:S02]  /*0050*/  LDC R0, c[0x0][0x360] ;  /* 0x0000d800ff007b82 */ /* 0x000e240000000800 */
[----:B0-----:R-:W-:Y:S01]  /*0060*/  IMAD R3, R0, UR4, R3 ;  /* 0x0000000400037c24 */ /* 0x001fe2000f8e0203 */
[----:B------:R-:W0:Y:S01]  /*0070*/  LDCU UR4, c[0x0][0x394] ;  /* 0x00007280ff0477ac */ /* 0x000e220008000800 */
[----:B-1----:R-:W-:-:S05]  /*0080*/  LEA R2, R5, R2, 0x18 ;  /* 0x0000000205027211 */ /* 0x002fca00078ec0ff */
[----:B------:R-:W-:-:S05]  /*0090*/  IMAD R4, R3, 0x4, R2 ;  /* 0x0000000403047824 */ /* 0x000fca00078e0202 */
[----:B------:R1:W-:Y:S01]  /*00a0*/  STS [R4], RZ ;  /* 0x000000ff04007388 */ /* 0x0003e20000000800 */
[----:B0-----:R-:W-:-:S09]  /*00b0*/  UISETP.NE.AND.EX UP0, UPT, UR4, URZ, UPT, !UPT ;  /* 0x000000ff0400728c */ /* 0x001fd2000bf053f0 */
[----:B-1----:R-:W-:Y:S05]  /*00c0*/  BRA.U UP0, `(.L_x_497) ;  /* 0x0000000100507547 */ /* 0x002fea000b800000 */
        /* <DEDUP_REMOVED lines=14> */
[----:B------:R-:W-:Y:S01]  /*01b0*/  @P0 IMAD.IADD R5, R5, 0x1, -R0 ;  /* 0x0000000105050824 */ /* 0x000fe200078e0a00 */
[----:B------:R-:W-:-:S04]  /*01c0*/  @P0 IADD3 R7, PT, PT, R7, 0x1, RZ ;  /* 0x0000000107070810 */ /* 0x000fc80007ffe0ff */
[----:B------:R-:W-:-:S13]  /*01d0*/  ISETP.GE.U32.AND P1, PT, R5, R0, PT ;  /* 0x000000000500720c */ /* 0x000fda0003f26070 */
[----:B------:R-:W-:Y:S01]  /*01e0*/  @P1 VIADD R7, R7, 0x1 ;  /* 0x0000000107071836 */ /* 0x000fe20000000000 */
[----:B------:R-:W-:Y:S01]  /*01f0*/  @!P2 LOP3.LUT R7, RZ, R0, RZ, 0x33, !PT ;  /* 0x00000000ff07a212 */ /* 0x000fe200078e33ff */
[----:B------:R-:W-:Y:S06]  /*0200*/  BRA `(.L_x_498) ;  /* 0x00000000000c7947 */ /* 0x000fec0003800000 */
.L_x_497:
[----:B------:R-:W-:-:S07]  /*0210*/  MOV R6, 0x230 ;  /* 0x0000023000067802 */ /* 0x000fce0000000f00 */
[----:B------:R-:W-:Y:S05]  /*0220*/  CALL.REL.NOINC `($__internal_4_$__cuda_sm20_div_s64) ;  /* 0x0000000800087944 */ /* 0x000fea0003c00000 */
[----:B------:R-:W-:-:S07]  /*0230*/  IMAD.MOV.U32 R7, RZ, RZ, R5 ;  /* 0x000000ffff077224 */ /* 0x000fce00078e0005 */
.L_x_498:
[----:B------:R-:W-:Y:S01]  /*0240*/  VIADD R6, R0, 0xffffffff ;  /* 0xffffffff00067836 */ /* 0x000fe20000000000 */
[----:B------:R-:W-:Y:S04]  /*0250*/  BSSY.RECONVERGENT B0, `(.L_x_499) ;  /* 0x0000020000007945 */ /* 0x000fe80003800200 */
[C---:B------:R-:W-:Y:S01]  /*0260*/  ISETP.NE.AND P0, PT, R3.reuse, R6, PT ;  /* 0x000000060300720c */ /* 0x040fe20003f05270 */
[----:B------:R-:W-:-:S04]  /*0270*/  IMAD R6, R3, R7, RZ ;  /* 0x0000000703067224 */ /* 0x000fc800078e02ff */
[----:B------:R-:W-:-:S08]  /*0280*/  IMAD.IADD R5, R6, 0x1, R7 ;  /* 0x0000000106057824 */ /* 0x000fd000078e0207 */
[----:B------:R-:W-:Y:S05]  /*0290*/  @P0 BRA `(.L_x_500) ;  /* 0x00000000006c0947 */ /* 0x000fea0003800000 */
[----:B------:R-:W0:Y:S02]  /*02a0*/  LDCU UR4, c[0x0][0x394] ;  /* 0x00007280ff0477ac */ /* 0x000e240008000800 */
[----:B0-----:R-:W-:-:S09]  /*02b0*/  UISETP.NE.AND.EX UP0, UPT, UR4, URZ, UPT, !UPT ;  /* 0x000000ff0400728c */ /* 0x001fd2000bf053f0 */
[----:B------:R-:W-:Y:S05]  /*02c0*/  BRA.U UP0, `(.L_x_501) ;  /* 0x0000000100507547 */ /* 0x000fea000b800000 */
[----:B------:R-:W0:Y:S01]  /*02d0*/  I2F.U32.RP R7, R0 ;  /* 0x0000000000077306 */ /* 0x000e220000209000 */
[----:B------:R-:W1:Y:S01]  /*02e0*/  LDCU UR4, c[0x0][0x390] ;  /* 0x00007200ff0477ac */ /* 0x000e620008000800 */
[----:B------:R-:W-:-:S06]  /*02f0*/  ISETP.NE.U32.AND P1, PT, R0, RZ, PT ;  /* 0x000000ff0000720c */ /* 0x000fcc0003f25070 */
[----:B0-----:R-:W0:Y:S02]  /*0300*/  MUFU.RCP R7, R7 ;  /* 0x0000000700077308 */ /* 0x001e240000001000 */
[----:B0-----:R-:W-:-:S06]  /*0310*/  VIADD R8, R7, 0xffffffe ;  /* 0x0ffffffe07087836 */ /* 0x001fcc0000000000 */
[----:B------:R0:W2:Y:S02]  /*0320*/  F2I.FTZ.U32.TRUNC.NTZ R9, R8 ;  /* 0x0000000800097305 */ /* 0x0000a4000021f000 */
[----:B0-----:R-:W-:Y:S01]  /*0330*/  IMAD.MOV.U32 R8, RZ, RZ, RZ ;  /* 0x000000ffff087224 */ /* 0x001fe200078e00ff */
[----:B--2---:R-:W-:-:S05]  /*0340*/  IADD3 R11, PT, PT, RZ, -R9, RZ ;  /* 0x80000009ff0b7210 */ /* 0x004fca0007ffe0ff */
[----:B------:R-:W-:-:S04]  /*0350*/  IMAD R11, R11, R0, RZ ;  /* 0x000000000b0b7224 */ /* 0x000fc800078e02ff */
[----:B------:R-:W-:-:S06]  /*0360*/  IMAD.HI.U32 R11, R9, R11, R8 ;  /* 0x0000000b090b7227 */ /* 0x000fcc00078e0008 */
[----:B-1----:R-:W-:-:S04]  /*0370*/  IMAD.HI.U32 R11, R11, UR4, RZ ;  /* 0x000000040b0b7c27 */ /* 0x002fc8000f8e00ff */
[----:B------:R-:W-:-:S04]  /*0380*/  IMAD.MOV R11, RZ, RZ, -R11 ;  /* 0x000000ffff0b7224 */ /* 0x000fc800078e0a0b */
[----:B------:R-:W-:-:S05]  /*0390*/  IMAD R11, R0, R11, UR4 ;  /* 0x00000004000b7e24 */ /* 0x000fca000f8e020b */
[----:B------:R-:W-:-:S13]  /*03a0*/  ISETP.GE.U32.AND P0, PT, R11, R0, PT ;  /* 0x000000000b00720c */ /* 0x000fda0003f06070 */
[----:B------:R-:W-:-:S05]  /*03b0*/  @P0 IMAD.IADD R11, R11, 0x1, -R0 ;  /* 0x000000010b0b0824 */ /* 0x000fca00078e0a00 */
[----:B------:R-:W-:-:S13]  /*03c0*/  ISETP.GE.U32.AND P0, PT, R11, R0, PT ;  /* 0x000000000b00720c */ /* 0x000fda0003f06070 */
[----:B------:R-:W-:Y:S01]  /*03d0*/  @P0 IMAD.IADD R11, R11, 0x1, -R0 ;  /* 0x000000010b0b0824 */ /* 0x000fe200078e0a00 */
[----:B------:R-:W-:-:S05]  /*03e0*/  @!P1 LOP3.LUT R11, RZ, R0, RZ, 0x33, !PT ;  /* 0x00000000ff0b9212 */ /* 0x000fca00078e33ff */
[----:B------:R-:W-:Y:S01]  /*03f0*/  IMAD.MOV.U32 R8, RZ, RZ, R11 ;  /* 0x000000ffff087224 */ /* 0x000fe200078e000b */
[----:B------:R-:W-:Y:S06]  /*0400*/  BRA `(.L_x_502) ;  /* 0x00000000000c7947 */ /* 0x000fec0003800000 */
.L_x_501:
[----:B------:R-:W-:-:S07]  /*0410*/  MOV R8, 0x430 ;  /* 0x0000043000087802 */ /* 0x000fce0000000f00 */
[----:B------:R-:W-:Y:S05]  /*0420*/  CALL.REL.NOINC `($__internal_5_$__cuda_sm20_rem_s64) ;  /* 0x00000008009c7944 */ /* 0x000fea0003c00000 */
[----:B------:R-:W-:-:S07]  /*0430*/  MOV R8, R7 ;  /* 0x0000000700087202 */ /* 0x000fce0000000f00 */
.L_x_502:
[----:B------:R-:W-:-:S07]  /*0440*/  IMAD.IADD R5, R5, 0x1, R8 ;  /* 0x0000000105057824 */ /* 0x000fce00078e0208 */
.L_x_500:
[----:B------:R-:W-:Y:S05]  /*0450*/  BSYNC.RECONVERGENT B0 ;  /* 0x0000000000007941 */ /* 0x000fea0003800200 */
.L_x_499:
[----:B------:R-:W0:Y:S01]  /*0460*/  LDCU.64 UR8, c[0x0][0x390] ;  /* 0x00007200ff0877ac */ /* 0x000e220008000a00 */
[----:B------:R-:W-:Y:S01]  /*0470*/  SHF.R.S32.HI R7, RZ, 0x1f, R3 ;  /* 0x0000001fff077819 */ /* 0x000fe20000011403 */
[----:B------:R-:W-:Y:S01]  /*0480*/  BSSY.RECONVERGENT B0, `(.L_x_503) ;  /* 0x000001c000007945 */ /* 0x000fe20003800200 */
[----:B------:R-:W1:Y:S01]  /*0490*/  LDCU.64 UR4, c[0x0][0x358] ;  /* 0x00006b00ff0477ac */ /* 0x000e620008000a00 */
[----:B------:R-:W2:Y:S01]  /*04a0*/  LDCU.64 UR10, c[0x0][0x390] ;  /* 0x00007200ff0a77ac */ /* 0x000ea20008000a00 */
[----:B------:R-:W3:Y:S01]  /*04b0*/  LDCU.64 UR6, c[0x0][0x380] ;  /* 0x00007000ff0677ac */ /* 0x000ee20008000a00 */
[----:B0-----:R-:W-:-:S04]  /*04c0*/  ISETP.GE.U32.AND P0, PT, R3, UR8, PT ;  /* 0x0000000803007c0c */ /* 0x001fc8000bf06070 */
[----:B------:R-:W-:-:S13]  /*04d0*/  ISETP.GE.AND.EX P0, PT, R7, UR9, PT, P0 ;  /* 0x0000000907007c0c */ /* 0x000fda000bf06300 */
[----:B-123--:R-:W-:Y:S05]  /*04e0*/  @P0 BRA `(.L_x_504) ;  /* 0x0000000000540947 */ /* 0x00efea0003800000 */
[----:B------:R-:W-:Y:S02]  /*04f0*/  ISETP.GE.U32.AND P0, PT, R6, UR8, PT ;  /* 0x0000000806007c0c */ /* 0x000fe4000bf06070 */
[----:B------:R-:W-:-:S04]  /*0500*/  SHF.R.S32.HI R7, RZ, 0x1f, R6 ;  /* 0x0000001fff077819 */ /* 0x000fc80000011406 */
[----:B------:R-:W-:-:S04]  /*0510*/  ISETP.GE.AND.EX P0, PT, R7, UR9, PT, P0 ;  /* 0x0000000907007c0c */ /* 0x000fc8000bf06300 */
[----:B------:R-:W-:-:S13]  /*0520*/  ISETP.GE.OR P0, PT, R6, R5, P0 ;  /* 0x000000050600720c */ /* 0x000fda0000706670 */
[----:B------:R-:W-:Y:S05]  /*0530*/  @P0 BRA `(.L_x_504) ;  /* 0x0000000000400947 */ /* 0x000fea0003800000 */
[----:B------:R-:W-:Y:S02]  /*0540*/  IMAD.MOV.U32 R11, RZ, RZ, R7 ;  /* 0x000000ffff0b7224 */ /* 0x000fe400078e0007 */
[----:B------:R-:W-:Y:S02]  /*0550*/  IMAD.MOV.U32 R10, RZ, RZ, R6 ;  /* 0x000000ffff0a7224 */ /* 0x000fe400078e0006 */
[----:B------:R-:W-:-:S07]  /*0560*/  IMAD.MOV.U32 R7, RZ, RZ, RZ ;  /* 0x000000ffff077224 */ /* 0x000fce00078e00ff */
.L_x_505:
[----:B------:R-:W-:-:S04]  /*0570*/  LEA R8, P0, R10, UR6, 0x2 ;  /* 0x000000060a087c11 */ /* 0x000fc8000f8010ff */
[----:B------:R-:W-:-:S05]  /*0580*/  LEA.HI.X R9, R10, UR7, R11, 0x2, P0 ;  /* 0x000000070a097c11 */ /* 0x000fca00080f140b */
[----:B------:R-:W2:Y:S01]  /*0590*/  LDG.E R8, desc[UR4][R8.64] ;  /* 0x0000000408087981 */ /* 0x000ea2000c1e1900 */
[----:B------:R-:W-:-:S04]  /*05a0*/  IADD3 R6, PT, PT, R6, 0x1, RZ ;  /* 0x0000000106067810 */ /* 0x000fc80007ffe0ff */
[--C-:B------:R-:W-:Y:S01]  /*05b0*/  SHF.R.S32.HI R11, RZ, 0x1f, R6.reuse ;  /* 0x0000001fff0b7819 */ /* 0x100fe20000011406 */
[----:B------:R-:W-:Y:S01]  /*05c0*/  IMAD.MOV.U32 R10, RZ, RZ, R6 ;  /* 0x000000ffff0a7224 */ /* 0x000fe200078e0006 */
[----:B------:R-:W-:Y:S02]  /*05d0*/  ISETP.LT.AND P1, PT, R6, R5, PT ;  /* 0x000000050600720c */ /* 0x000fe40003f21270 */
[----:B--2---:R-:W-:-:S13]  /*05e0*/  FSETP.NEU.AND P0, PT, R8, +INF , PT ;  /* 0x7f8000000800780b */ /* 0x004fda0003f0d000 */
[----:B------:R-:W-:-:S05]  /*05f0*/  @P0 VIADD R7, R7, 0x1 ;  /* 0x0000000107070836 */ /* 0x000fca0000000000 */
[----:B------:R0:W-:Y:S01]  /*0600*/  @P0 STS [R4], R7 ;  /* 0x0000000704000388 */ /* 0x0001e20000000800 */
[----:B------:R-:W-:-:S04]  /*0610*/  ISETP.GE.U32.AND P0, PT, R6, UR10, PT ;  /* 0x0000000a06007c0c */ /* 0x000fc8000bf06070 */
[----:B------:R-:W-:-:S13]  /*0620*/  ISETP.GE.AND.EX P0, PT, R11, UR11, PT, P0 ;  /* 0x0000000b0b007c0c */ /* 0x000fda000bf06300 */
[----:B0-----:R-:W-:Y:S05]  /*0630*/  @!P0 BRA P1, `(.L_x_505) ;  /* 0xfffffffc00cc8947 */ /* 0x001fea000083ffff */
.L_x_504:
[----:B------:R-:W-:Y:S05]  /*0640*/  BSYNC.RECONVERGENT B0 ;  /* 0x0000000000007941 */ /* 0x000fea0003800200 */
.L_x_503:
[----:B------:R-:W-:Y:S01]  /*0650*/  BAR.SYNC.DEFER_BLOCKING 0x0 ;  /* 0x0000000000007b1d */ /* 0x000fe20000010000 */
[----:B------:R-:W-:-:S13]  /*0660*/  ISETP.NE.AND P0, PT, R3, RZ, PT ;  /* 0x000000ff0300720c */ /* 0x000fda0003f05270 */
[----:B------:R-:W-:Y:S05]  /*0670*/  @P0 EXIT ;  /* 0x000000000000094d */ /* 0x000fea0003800000 */
[C---:B------:R-:W-:Y:S01]  /*0680*/  ISETP.GE.U32.AND P0, PT, R0.reuse, 0x10, PT ;  /* 0x000000100000780c */ /* 0x040fe20003f06070 */
[----:B------:R-:W-:Y:S01]  /*0690*/  IMAD.MOV.U32 R3, RZ, RZ, RZ ;  /* 0x000000ffff037224 */ /* 0x000fe200078e00ff */
[----:B------:R-:W-:Y:S01]  /*06a0*/  LOP3.LUT R23, R0, 0xf, RZ, 0xc0, !PT ;  /* 0x0000000f00177812 */ /* 0x000fe200078ec0ff */
[----:B------:R-:W-:-:S03]  /*06b0*/  IMAD.MOV.U32 R20, RZ, RZ, RZ ;  /* 0x000000ffff147224 */ /* 0x000fc600078e00ff */
[----:B------:R-:W-:-:S07]  /*06c0*/  ISETP.NE.AND P1, PT, R23, RZ, PT ;  /* 0x000000ff1700720c */ /* 0x000fce0003f25270 */
[----:B------:R-:W-:Y:S06]  /*06d0*/  @!P0 BRA `(.L_x_506) ;  /* 0x0000000000548947 */ /* 0x000fec0003800000 */
[----:B------:R-:W-:Y:S01]  /*06e0*/  LOP3.LUT R22, R0, 0xfffffff0, RZ, 0xc0, !PT ;  /* 0xfffffff000167812 */ /* 0x000fe200078ec0ff */
[----:B------:R-:W-:Y:S01]  /*06f0*/  VIADD R21, R2, 0x20 ;  /* 0x0000002002157836 */ /* 0x000fe20000000000 */
[----:B------:R-:W-:Y:S01]  /*0700*/  LOP3.LUT R3, R0, 0x7f0, RZ, 0xc0, !PT ;  /* 0x000007f000037812 */ /* 0x000fe200078ec0ff */
[----:B------:R-:W-:Y:S01]  /*0710*/  IMAD.MOV.U32 R20, RZ, RZ, RZ ;  /* 0x000000ffff147224 */ /* 0x000fe200078e00ff */
[----:B------:R-:W-:-:S07]  /*0720*/  IADD3 R22, PT, PT, -R22, RZ, RZ ;  /* 0x000000ff16167210 */ /* 0x000fce0007ffe1ff */
.L_x_507:
[----:B------:R-:W0:Y:S01]  /*0730*/  LDS.128 R4, [R21+-0x20] ;  /* 0xffffe00015047984 */ /* 0x000e220000000c00 */
[----:B------:R-:W-:-:S03]  /*0740*/  VIADD R22, R22, 0x10 ;  /* 0x0000001016167836 */ /* 0x000fc60000000000 */
[----:B------:R-:W1:Y:S02]  /*0750*/  LDS.128 R8, [R21+-0x10] ;  /* 0xfffff00015087984 */ /* 0x000e640000000c00 */
[----:B------:R-:W-:Y:S02]  /*0760*/  ISETP.NE.AND P0, PT, R22, RZ, PT ;  /* 0x000000ff1600720c */ /* 0x000fe40003f05270 */
[----:B------:R-:W2:Y:S04]  /*0770*/  LDS.128 R12, [R21] ;  /* 0x00000000150c7984 */ /* 0x000ea80000000c00 */
[----:B------:R3:W4:Y:S02]  /*0780*/  LDS.128 R16, [R21+0x10] ;  /* 0x0000100015107984 */ /* 0x0007240000000c00 */
[----:B---3--:R-:W-:Y:S01]  /*0790*/  VIADD R21, R21, 0x40 ;  /* 0x0000004015157836 */ /* 0x008fe20000000000 */
[----:B0-----:R-:W-:-:S04]  /*07a0*/  IADD3 R4, PT, PT, R5, R4, R20 ;  /* 0x0000000405047210 */ /* 0x001fc80007ffe014 */
[----:B------:R-:W-:-:S04]  /*07b0*/  IADD3 R4, PT, PT, R7, R6, R4 ;  /* 0x0000000607047210 */ /* 0x000fc80007ffe004 */
[----:B-1----:R-:W-:-:S04]  /*07c0*/  IADD3 R4, PT, PT, R9, R8, R4 ;  /* 0x0000000809047210 */ /* 0x002fc80007ffe004 */
[----:B------:R-:W-:-:S04]  /*07d0*/  IADD3 R4, PT, PT, R11, R10, R4 ;  /* 0x0000000a0b047210 */ /* 0x000fc80007ffe004 */
[----:B--2---:R-:W-:-:S04]  /*07e0*/  IADD3 R4, PT, PT, R13, R12, R4 ;  /* 0x0000000c0d047210 */ /* 0x004fc80007ffe004 */
[----:B------:R-:W-:-:S04]  /*07f0*/  IADD3 R4, PT, PT, R15, R14, R4 ;  /* 0x0000000e0f047210 */ /* 0x000fc80007ffe004 */
[----:B----4-:R-:W-:-:S04]  /*0800*/  IADD3 R4, PT, PT, R17, R16, R4 ;  /* 0x0000001011047210 */ /* 0x010fc80007ffe004 */
[----:B------:R-:W-:Y:S01]  /*0810*/  IADD3 R20, PT, PT, R19, R18, R4 ;  /* 0x0000001213147210 */ /* 0x000fe20007ffe004 */
[----:B------:R-:W-:Y:S06]  /*0820*/  @P0 BRA `(.L_x_507) ;  /* 0xfffffffc00c00947 */ /* 0x000fec000383ffff */
.L_x_506:
[----:B------:R-:W-:Y:S05]  /*0830*/  @!P1 BRA `(.L_x_508) ;  /* 0x0000000000789947 */ /* 0x000fea0003800000 */
[----:B------:R-:W-:Y:S02]  /*0840*/  ISETP.GE.U32.AND P0, PT, R23, 0x8, PT ;  /* 0x000000081700780c */ /* 0x000fe40003f06070 */
[----:B------:R-:W-:-:S04]  /*0850*/  LOP3.LUT R13, R0, 0x7, RZ, 0xc0, !PT ;  /* 0x00000007000d7812 */ /* 0x000fc800078ec0ff */
[----:B------:R-:W-:-:S07]  /*0860*/  ISETP.NE.AND P1, PT, R13, RZ, PT ;  /* 0x000000ff0d00720c */ /* 0x000fce0003f25270 */
[----:B------:R-:W-:Y:S06]  /*0870*/  @!P0 BRA `(.L_x_509) ;  /* 0x0000000000208947 */ /* 0x000fec0003800000 */
[C---:B------:R-:W-:Y:S02]  /*0880*/  IMAD R12, R3.reuse, 0x4, R2 ;  /* 0x00000004030c7824 */ /* 0x040fe400078e0202 */
[----:B------:R-:W-:-:S03]  /*0890*/  VIADD R3, R3, 0x8 ;  /* 0x0000000803037836 */ /* 0x000fc60000000000 */
[----:B------:R-:W0:Y:S04]  /*08a0*/  LDS.128 R4, [R12] ;  /* 0x000000000c047984 */ /* 0x000e280000000c00 */
[----:B------:R-:W1:Y:S01]  /*08b0*/  LDS.128 R8, [R12+0x10] ;  /* 0x000010000c087984 */ /* 0x000e620000000c00 */
[----:B0-----:R-:W-:-:S04]  /*08c0*/  IADD3 R4, PT, PT, R5, R4, R20 ;  /* 0x0000000405047210 */ /* 0x001fc80007ffe014 */
[----:B------:R-:W-:-:S04]  /*08d0*/  IADD3 R4, PT, PT, R7, R6, R4 ;  /* 0x0000000607047210 */ /* 0x000fc80007ffe004 */
[----:B-1----:R-:W-:-:S04]  /*08e0*/  IADD3 R4, PT, PT, R9, R8, R4 ;  /* 0x0000000809047210 */ /* 0x002fc80007ffe004 */
[----:B------:R-:W-:-:S07]  /*08f0*/  IADD3 R20, PT, PT, R11, R10, R4 ;  /* 0x0000000a0b147210 */ /* 0x000fce0007ffe004 */
.L_x_509:
[----:B------:R-:W-:Y:S05]  /*0900*/  @!P1 BRA `(.L_x_508) ;  /* 0x0000000000449947 */ /* 0x000fea0003800000 */
[----:B------:R-:W-:Y:S02]  /*0910*/  ISETP.GE.U32.AND P0, PT, R13, 0x4, PT ;  /* 0x000000040d00780c */ /* 0x000fe40003f06070 */
[----:B------:R-:W-:-:S04]  /*0920*/  LOP3.LUT R0, R0, 0x3, RZ, 0xc0, !PT ;  /* 0x0000000300007812 */ /* 0x000fc800078ec0ff */
[----:B------:R-:W-:-:S07]  /*0930*/  ISETP.NE.AND P1, PT, R0, RZ, PT ;  /* 0x000000ff0000720c */ /* 0x000fce0003f25270 */
[C---:B------:R-:W-:Y:S01]  /*0940*/  @P0 IMAD R4, R3.reuse, 0x4, R2 ;  /* 0x0000000403040824 */ /* 0x040fe200078e0202 */
[----:B------:R-:W-:-:S05]  /*0950*/  @P0 IADD3 R3, PT, PT, R3, 0x4, RZ ;  /* 0x0000000403030810 */ /* 0x000fca0007ffe0ff */
[----:B------:R-:W0:Y:S02]  /*0960*/  @P0 LDS.128 R4, [R4] ;  /* 0x0000000004040984 */ /* 0x000e240000000c00 */
[----:B0-----:R-:W-:-:S04]  /*0970*/  @P0 IADD3 R5, PT, PT, R5, R4, R20 ;  /* 0x0000000405050210 */ /* 0x001fc80007ffe014 */
[----:B------:R-:W-:Y:S01]  /*0980*/  @P0 IADD3 R20, PT, PT, R7, R6, R5 ;  /* 0x0000000607140210 */ /* 0x000fe20007ffe005 */
[----:B------:R-:W-:Y:S06]  /*0990*/  @!P1 BRA `(.L_x_508) ;  /* 0x0000000000209947 */ /* 0x000fec0003800000 */
[----:B------:R-:W-:Y:S02]  /*09a0*/  IMAD R2, R3, 0x4, R2 ;  /* 0x0000000403027824 */ /* 0x000fe400078e0202 */
[----:B------:R-:W-:-:S07]  /*09b0*/  IMAD.MOV R0, RZ, RZ, -R0 ;  /* 0x000000ffff007224 */ /* 0x000fce00078e0a00 */
.L_x_510:
[----:B------:R0:W1:Y:S01]  /*09c0*/  LDS R3, [R2] ;  /* 0x0000000002037984 */ /* 0x0000620000000800 */
[----:B------:R-:W-:-:S05]  /*09d0*/  VIADD R0, R0, 0x1 ;  /* 0x0000000100007836 */ /* 0x000fca0000000000 */
[----:B------:R-:W-:Y:S01]  /*09e0*/  ISETP.NE.AND P0, PT, R0, RZ, PT ;  /* 0x000000ff0000720c */ /* 0x000fe20003f05270 */
[----:B0-----:R-:W-:Y:S02]  /*09f0*/  VIADD R2, R2, 0x4 ;  /* 0x0000000402027836 */ /* 0x001fe40000000000 */
[----:B-1----:R-:W-:-:S10]  /*0a00*/  IMAD.IADD R20, R3, 0x1, R20 ;  /* 0x0000000103147824 */ /* 0x002fd400078e0214 */
[----:B------:R-:W-:Y:S05]  /*0a10*/  @P0 BRA `(.L_x_510) ;  /* 0xfffffffc00e80947 */ /* 0x000fea000383ffff */
.L_x_508:
[----:B------:R-:W0:Y:S02]  /*0a20*/  LDC.64 R2, c[0x0][0x388] ;  /* 0x0000e200ff027b82 */ /* 0x000e240000000a00 */
[----:B0-----:R-:W-:Y:S01]  /*0a30*/  STG.E desc[UR4][R2.64], R20 ;  /* 0x0000001402007986 */ /* 0x001fe2000c101904 */
[----:B------:R-:W-:Y:S05]  /*0a40*/  EXIT ;  /* 0x000000000000794d */ /* 0x000fea0003800000 */
        .weak           $__internal_4_$__cuda_sm20_div_s64
        .type           $__internal_4_$__cuda_sm20_div_s64,@function
        .size           $__internal_4_$__cuda_sm20_div_s64,($__internal_5_$__cuda_sm20_rem_s64 - $__internal_4_$__cuda_sm20_div_s64)
$__internal_4_$__cuda_sm20_div_s64:
[----:B------:R-:W-:Y:S01]  /*0a50*/  MOV R12, R0 ;  /* 0x00000000000c7202 */ /* 0x000fe20000000f00 */
        /* <DEDUP_REMOVED lines=22> */
[----:B------:R-:W-:Y:S01]  /*0bc0*/  IMAD.HI.U32 R12, R13, R7, RZ ;  /* 0x000000070d0c7227 */ /* 0x000fe200078e00ff */
[----:B------:R-:W-:-:S05]  /*0bd0*/  IADD3.X R10, PT, PT, RZ, ~R10, RZ, P0, !PT ;  /* 0x8000000aff0a7210 */ /* 0x000fca00007fe4ff */
[----:B------:R-:W-:Y:S01]  /*0be0*/  IMAD.WIDE.U32 R12, P0, R13, R10, R12 ;  /* 0x0000000a0d0c7225 */ /* 0x000fe2000780000c */
[----:B0-----:R-:W-:-:S03]  /*0bf0*/  ISETP.GE.AND P1, PT, R9, RZ, PT ;  /* 0x000000ff0900720c */ /* 0x001fc60003f26270 */
[----:B------:R-:W-:Y:S01]  /*0c00*/  IMAD.HI.U32 R7, P2, R5, R7, R12 ;  /* 0x0000000705077227 */ /* 0x000fe2000784000c */
[----:B------:R-:W-:-:S03]  /*0c10*/  IADD3 R11, P4, PT, RZ, -R8, RZ ;  /* 0x80000008ff0b7210 */ /* 0x000fc60007f9e0ff */
[----:B------:R-:W-:Y:S01]  /*0c20*/  IMAD R12, R5, R10, RZ ;  /* 0x0000000a050c7224 */ /* 0x000fe200078e02ff */
[----:B------:R-:W-:Y:S01]  /*0c30*/  SEL R8, R11, R8, !P1 ;  /* 0x000000080b087207 */ /* 0x000fe20004800000 */
        /* <DEDUP_REMOVED lines=15> */
[----:B------:R-:W-:-:S04]  /*0d30*/  IMAD.X R5, RZ, RZ, R5, P2 ;  /* 0x000000ffff057224 */ /* 0x000fc800010e0605 */
[----:B------:R-:W-:Y:S01]  /*0d40*/  IMAD R5, R5, R0, R11 ;  /* 0x0000000005057224 */ /* 0x000fe200078e020b */
[----:B------:R-:W-:Y:S01]  /*0d50*/  IADD3 R11, P0, PT, -R10, R8, RZ ;  /* 0x000000080a0b7210 */ /* 0x000fe20007f1e1ff */
[----:B------:R-:W-:-:S03]  /*0d60*/  VIADD R8, R7, 0x1 ;  /* 0x0000000107087836 */ /* 0x000fc60000000000 */
[----:B------:R-:W-:Y:S02]  /*0d70*/  IADD3.X R10, PT, PT, ~R5, R12, RZ, P0, !PT ;  /* 0x0000000c050a7210 */ /* 0x000fe400007fe5ff */
[----:B------:R-:W-:Y:S02]  /*0d80*/  ISETP.GE.U32.AND P0, PT, R11, R0, PT ;  /* 0x000000000b00720c */ /* 0x000fe40003f06070 */
[-C--:B------:R-:W-:Y:S02]  /*0d90*/  IADD3 R5, P2, PT, -R0, R11.reuse, RZ ;  /* 0x0000000b00057210 */ /* 0x080fe40007f5e1ff */
[C---:B------:R-:W-:Y:S02]  /*0da0*/  ISETP.GE.U32.AND.EX P0, PT, R10.reuse, RZ, PT, P0 ;  /* 0x000000ff0a00720c */ /* 0x040fe40003f06100 */
[----:B------:R-:W-:Y:S02]  /*0db0*/  IADD3.X R9, PT, PT, R10, -0x1, RZ, P2, !PT ;  /* 0xffffffff0a097810 */ /* 0x000fe400017fe4ff */
[----:B------:R-:W-:-:S02]  /*0dc0*/  SEL R5, R5, R11, P0 ;  /* 0x0000000b05057207 */ /* 0x000fc40000000000 */
[----:B------:R-:W-:Y:S01]  /*0dd0*/  SEL R8, R8, R7, P0 ;  /* 0x0000000708087207 */ /* 0x000fe20000000000 */
[----:B------:R-:W-:Y:S01]  /*0de0*/  IMAD.MOV.U32 R7, RZ, RZ, 0x0 ;  /* 0x00000000ff077424 */ /* 0x000fe200078e00ff */
[----:B------:R-:W-:Y:S02]  /*0df0*/  SEL R9, R9, R10, P0 ;  /* 0x0000000a09097207 */ /* 0x000fe40000000000 */
[----:B------:R-:W-:Y:S01]  /*0e00*/  ISETP.GE.U32.AND P0, PT, R5, R0, PT ;  /* 0x000000000500720c */ /* 0x000fe20003f06070 */
[----:B------:R-:W-:-:S03]  /*0e10*/  VIADD R5, R8, 0x1 ;  /* 0x0000000108057836 */ /* 0x000fc60000000000 */
[----:B------:R-:W-:-:S04]  /*0e20*/  ISETP.GE.U32.AND.EX P0, PT, R9, RZ, PT, P0 ;  /* 0x000000ff0900720c */ /* 0x000fc80003f06100 */
[----:B------:R-:W-:Y:S02]  /*0e30*/  SEL R5, R5, R8, P0 ;  /* 0x0000000805057207 */ /* 0x000fe40000000000 */
[----:B------:R-:W-:-:S03]  /*0e40*/  ISETP.NE.U32.AND P0, PT, R0, RZ, PT ;  /* 0x000000ff0000720c */ /* 0x000fc60003f05070 */
[----:B------:R-:W-:Y:S01]  /*0e50*/  IMAD.MOV R8, RZ, RZ, -R5 ;  /* 0x000000ffff087224 */ /* 0x000fe200078e0a05 */
[----:B------:R-:W-:-:S04]  /*0e60*/  ISETP.NE.AND.EX P0, PT, RZ, RZ, PT, P0 ;  /* 0x000000ffff00720c */ /* 0x000fc80003f05300 */
[----:B------:R-:W-:-:S04]  /*0e70*/  SEL R5, R8, R5, !P1 ;  /* 0x0000000508057207 */ /* 0x000fc80004800000 */
[----:B------:R-:W-:Y:S01]  /*0e80*/  SEL R5, R5, 0xffffffff, P0 ;  /* 0xffffffff05057807 */ /* 0x000fe20000000000 */
[----:B------:R-:W-:Y:S06]  /*0e90*/  RET.REL.NODEC R6 `(_Z17reduceCountKernelPfPil) ;  /* 0xfffffff006587950 */ /* 0x000fec0003c3ffff */
        .weak           $__internal_5_$__cuda_sm20_rem_s64
        .type           $__internal_5_$__cuda_sm20_rem_s64,@function
        .size           $__internal_5_$__cuda_sm20_rem_s64,(.L_x_580 - $__internal_5_$__cuda_sm20_rem_s64)
$__internal_5_$__cuda_sm20_rem_s64:
[----:B------:R-:W-:Y:S02]  /*0ea0*/  HFMA2 R15, -RZ, RZ, 0, 0 ;  /* 0x00000000ff0f7431 */ /* 0x000fe400000001ff */
[----:B------:R-:W-:Y:S01]  /*0eb0*/  IMAD.MOV.U32 R14, RZ, RZ, R0 ;  /* 0x000000ffff0e7224 */ /* 0x000fe200078e0000 */
[----:B------:R-:W0:Y:S03]  /*0ec0*/  LDCU.64 UR4, c[0x0][0x390] ;  /* 0x00007200ff0477ac */ /* 0x000e260008000a00 */
[----:B------:R-:W1:Y:S08]  /*0ed0*/  I2F.U64.RP R7, R14 ;  /* 0x0000000e00077312 */ /* 0x000e700000309000 */
[----:B-1----:R-:W1:Y:S02]  /*0ee0*/  MUFU.RCP R7, R7 ;  /* 0x0000000700077308 */ /* 0x002e640000001000 */
[----:B-1----:R-:W-:-:S06]  /*0ef0*/  VIADD R10, R7, 0x1ffffffe ;  /* 0x1ffffffe070a7836 */ /* 0x002fcc0000000000 */
[----:B------:R-:W1:Y:S02]  /*0f00*/  F2I.U64.TRUNC R10, R10 ;  /* 0x0000000a000a7311 */ /* 0x000e64000020d800 */
[----:B-1----:R-:W-:-:S04]  /*0f10*/  IMAD.WIDE.U32 R12, R10, R0, RZ ;  /* 0x000000000a0c7225 */ /* 0x002fc800078e00ff */
        /* <DEDUP_REMOVED lines=10> */
[----:B------:R-:W-:-:S04]  /*0fc0*/  IADD3 R13, P2, PT, R15, R12, RZ ;  /* 0x0000000c0f0d7210 */ /* 0x000fc80007f5e0ff */
[----:B------:R-:W-:Y:S01]  /*0fd0*/  IADD3.X R9, PT, PT, RZ, RZ, R7, P2, P1 ;  /* 0x000000ffff097210 */ /* 0x000fe200017e2407 */
[----:B------:R-:W-:Y:S01]  /*0fe0*/  IMAD.WIDE.U32 R10, R13, R0, RZ ;  /* 0x000000000d0a7225 */ /* 0x000fe200078e00ff */
[----:B0-----:R-:W-:Y:S02]  /*0ff0*/  ISETP.LE.AND P1, PT, RZ, UR5, PT ;  /* 0x00000005ff007c0c */ /* 0x001fe4000bf23270 */
[----:B------:R-:W-:Y:S02]  /*1000*/  IADD3 R7, P4, PT, RZ, -UR4, RZ ;  /* 0x80000004ff077c10 */ /* 0x000fe4000ff9e0ff */
[----:B------:R-:W-:Y:S01]  /*1010*/  IADD3 R15, P0, PT, RZ, -R10, RZ ;  /* 0x8000000aff0f7210 */ /* 0x000fe20007f1e0ff */
[----:B------:R-:W-:Y:S01]  /*1020*/  IMAD R10, R9, R0, R11 ;  /* 0x00000000090a7224 */ /* 0x000fe200078e020b */
[----:B------:R-:W-:Y:S02]  /*1030*/  SEL R7, R7, UR4, !P1 ;  /* 0x0000000407077c07 */ /* 0x000fe4000c800000 */
[----:B------:R-:W-:Y:S01]  /*1040*/  IADD3.X R14, PT, PT, RZ, ~UR5, RZ, P4, !PT ;  /* 0x80000005ff0e7c10 */ /* 0x000fe2000a7fe4ff */
[----:B------:R-:W-:-:S03]  /*1050*/  IMAD.HI.U32 R12, R13, R15, RZ ;  /* 0x0000000f0d0c7227 */ /* 0x000fc600078e00ff */
[----:B------:R-:W-:Y:S01]  /*1060*/  SEL R14, R14, UR5, !P1 ;  /* 0x000000050e0e7c07 */ /* 0x000fe2000c800000 */
[----:B------:R-:W-:-:S04]  /*1070*/  IMAD.X R10, RZ, RZ, ~R10, P0 ;  /* 0x000000ffff0a7224 */ /* 0x000fc800000e0e0a */
        /* <DEDUP_REMOVED lines=17> */
[----:B------:R-:W-:-:S03]  /*1190*/  IADD3 R7, P0, PT, -R10, R7, RZ ;  /* 0x000000070a077210 */ /* 0x000fc60007f1e1ff */
[----:B------:R-:W-:-:S05]  /*11a0*/  IMAD R9, R9, R0, R11 ;  /* 0x0000000009097224 */ /* 0x000fca00078e020b */
[----:B------:R-:W-:Y:S02]  /*11b0*/  IADD3.X R11, PT, PT, ~R9, R14, RZ, P0, !PT ;  /* 0x0000000e090b7210 */ /* 0x000fe400007fe5ff */
[----:B------:R-:W-:Y:S02]  /*11c0*/  ISETP.GE.U32.AND P0, PT, R7, R0, PT ;  /* 0x000000000700720c */ /* 0x000fe40003f06070 */
[-C--:B------:R-:W-:Y:S02]  /*11d0*/  IADD3 R9, P2, PT, -R0, R7.reuse, RZ ;  /* 0x0000000700097210 */ /* 0x080fe40007f5e1ff */
[C---:B------:R-:W-:Y:S02]  /*11e0*/  ISETP.GE.U32.AND.EX P0, PT, R11.reuse, RZ, PT, P0 ;  /* 0x000000ff0b00720c */ /* 0x040fe40003f06100 */
[----:B------:R-:W-:Y:S02]  /*11f0*/  IADD3.X R10, PT, PT, R11, -0x1, RZ, P2, !PT ;  /* 0xffffffff0b0a7810 */ /* 0x000fe400017fe4ff */
[----:B------:R-:W-:-:S02]  /*1200*/  SEL R9, R9, R7, P0 ;  /* 0x0000000709097207 */ /* 0x000fc40000000000 */
[----:B------:R-:W-:Y:S02]  /*1210*/  SEL R10, R10, R11, P0 ;  /* 0x0000000b0a0a7207 */ /* 0x000fe40000000000 */
[C---:B------:R-:W-:Y:S01]  /*1220*/  ISETP.GE.U32.AND P0, PT, R9.reuse, R0, PT ;  /* 0x000000000900720c */ /* 0x040fe20003f06070 */
[----:B------:R-:W-:-:S03]  /*1230*/  IMAD.IADD R7, R9, 0x1, -R0 ;  /* 0x0000000109077824 */ /* 0x000fc600078e0a00 */
[----:B------:R-:W-:-:S04]  /*1240*/  ISETP.GE.U32.AND.EX P0, PT, R10, RZ, PT, P0 ;  /* 0x000000ff0a00720c */ /* 0x000fc80003f06100 */
[----:B------:R-:W-:Y:S01]  /*1250*/  SEL R7, R7, R9, P0 ;  /* 0x0000000907077207 */ /* 0x000fe20000000000 */
[----:B------:R-:W-:Y:S01]  /*1260*/  IMAD.MOV.U32 R9, RZ, RZ, 0x0 ;  /* 0x00000000ff097424 */ /* 0x000fe200078e00ff */
[----:B------:R-:W-:-:S03]  /*1270*/  ISETP.NE.U32.AND P0, PT, R0, RZ, PT ;  /* 0x000000ff0000720c */ /* 0x000fc60003f05070 */
[----:B------:R-:W-:Y:S01]  /*1280*/  IMAD.MOV R10, RZ, RZ, -R7 ;  /* 0x000000ffff0a7224 */ /* 0x000fe200078e0a07 */
[----:B------:R-:W-:-:S04]  /*1290*/  ISETP.NE.AND.EX P0, PT, RZ, RZ, PT, P0 ;  /* 0x000000ffff00720c */ /* 0x000fc80003f05300 */
[----:B------:R-:W-:-:S04]  /*12a0*/  SEL R7, R10, R7, !P1 ;  /* 0x000000070a077207 */ /* 0x000fc80004800000 */
[----:B------:R-:W-:Y:S01]  /*12b0*/  SEL R7, R7, 0xffffffff, P0 ;  /* 0xffffffff07077807 */ /* 0x000fe20000000000 */
[----:B------:R-:W-:Y:S06]  /*12c0*/  RET.REL.NODEC R8 `(_Z17reduceCountKernelPfPil) ;  /* 0xffffffec084c7950 */ /* 0x000fec0003c3ffff */
.L_x_511:
        /* <DEDUP_REMOVED lines=11> */
.L_x_580:


//--------------------- .text._Z9dataSplitPfS_S_S_l --------------------------
	.section	.text._Z9dataSplitPfS_S_S_l,"ax",@progbits
	.align	128
        .global         _Z9dataSplitPfS_S_S_l
        .type           _Z9dataSplitPfS_S_S_l,@function
        .size           _Z9dataSplitPfS_S_S_l,(.L_x_597 - _Z9dataSplitPfS_S_S_l)
        .other          _Z9dataSplitPfS_S_S_l,@"STO_CUDA_ENTRY STV_DEFAULT"
_Z9dataSplitPfS_S_S_l:
.text._Z9dataSplitPfS_S_S_l:
        /* <DEDUP_REMOVED lines=10> */
[----:B------:R-:W0:Y:S01]  /*00a0*/  LDC.64 R6, c[0x0][0x380] ;  /* 0x0000e000ff067b82 */ /* 0x000e220000000a00 */
[----:B------:R-:W1:Y:S01]  /*00b0*/  LDCU.64 UR4, c[0x0][0x358] ;  /* 0x00006b00ff0477ac */ /* 0x000e620008000a00 */
[C---:B------:R-:W-:Y:S01]  /*00c0*/  IMAD.SHL.U32 R9, R0.reuse, 0x4, RZ ;  /* 0x0000000400097824 */ /* 0x040fe200078e00ff */
[----:B------:R-:W-:-:S05]  /*00d0*/  SHF.L.U64.HI R10, R0, 0x2, R5 ;  /* 0x00000002000a7819 */ /* 0x000fca0000010205 */
[----:B------:R-:W1:Y:S08]  /*00e0*/  LDC.64 R2, c[0x0][0x398] ;  /* 0x0000e600ff027b82 */ /* 0x000e700000000a00 */
[----:B------:R-:W2:Y:S01]  /*00f0*/  LDC.64 R12, c[0x0][0x388] ;  /* 0x0000e200ff0c7b82 */ /* 0x000ea20000000a00 */
[----:B0-----:R-:W-:-:S07]  /*0100*/  IADD3 R4, P0, PT, R9, R6, RZ ;  /* 0x0000000609047210 */ /* 0x001fce0007f1e0ff */
[----:B------:R-:W2:Y:S01]  /*0110*/  LDC.64 R14, c[0x0][0x390] ;  /* 0x0000e400ff0e7b82 */ /* 0x000ea20000000a00 */
[----:B------:R-:W-:Y:S01]  /*0120*/  IMAD.X R5, R10, 0x1, R7, P0 ;  /* 0x000000010a057824 */ /* 0x000fe200000e0607 */
[----:B-1----:R0:W3:Y:S05]  /*0130*/  LDG.E R2, desc[UR4][R2.64] ;  /* 0x0000000402027981 */ /* 0x0020ea000c1e1900 */
[----:B------:R-:W3:Y:S01]  /*0140*/  LDG.E R5, desc[UR4][R4.64] ;  /* 0x0000000404057981 */ /* 0x000ee2000c1e1900 */
[----:B0-----:R-:W-:Y:S01]  /*0150*/  IMAD.MOV.U32 R3, RZ, RZ, 0x7f800000 ;  /* 0x7f800000ff037424 */ /* 0x001fe200078e00ff */
[----:B---3--:R-:W-:-:S04]  /*0160*/  FSETP.GTU.AND P0, PT, R5, R2, PT ;  /* 0x000000020500720b */ /* 0x008fc80003f0c000 */
[----:B--2---:R-:W-:Y:S02]  /*0170*/  SEL R6, R12, R14, !P0 ;  /* 0x0000000e0c067207 */ /* 0x004fe40004000000 */
[----:B------:R-:W-:Y:S02]  /*0180*/  SEL R8, R14, R12, !P0 ;  /* 0x0000000c0e087207 */ /* 0x000fe40004000000 */
[----:B------:R-:W-:Y:S02]  /*0190*/  SEL R7, R13, R15, !P0 ;  /* 0x0000000f0d077207 */ /* 0x000fe40004000000 */
[----:B------:R-:W-:Y:S02]  /*01a0*/  SEL R0, R15, R13, !P0 ;  /* 0x0000000d0f007207 */ /* 0x000fe40004000000 */
[-C--:B------:R-:W-:Y:S02]  /*01b0*/  IADD3 R6, P0, PT, R6, R9.reuse, RZ ;  /* 0x0000000906067210 */ /* 0x080fe40007f1e0ff */
[----:B------:R-:W-:-:S03]  /*01c0*/  IADD3 R8, P1, PT, R8, R9, RZ ;  /* 0x0000000908087210 */ /* 0x000fc60007f3e0ff */
[--C-:B------:R-:W-:Y:S02]  /*01d0*/  IMAD.X R7, R7, 0x1, R10.reuse, P0 ;  /* 0x0000000107077824 */ /* 0x100fe400000e060a */
[----:B------:R-:W-:-:S03]  /*01e0*/  IMAD.X R9, R0, 0x1, R10, P1 ;  /* 0x0000000100097824 */ /* 0x000fc600008e060a */
[----:B------:R-:W-:Y:S04]  /*01f0*/  STG.E desc[UR4][R6.64], R5 ;  /* 0x0000000506007986 */ /* 0x000fe8000c101904 */
[----:B------:R-:W-:Y:S01]  /*0200*/  STG.E desc[UR4][R8.64], R3 ;  /* 0x0000000308007986 */ /* 0x000fe2000c101904 */
[----:B------:R-:W-:Y:S05]  /*0210*/  EXIT ;  /* 0x000000000000794d */ /* 0x000fea0003800000 */
.L_x_512:
        /* <DEDUP_REMOVED lines=14> */
.L_x_597:


//--------------------- .text._Z16bubbleSortKernelPfm --------------------------
	.section	.text._Z16bubbleSortKernelPfm,"ax",@progbits
	.align	128
        .global         _Z16bubbleSortKernelPfm
        .type           _Z16bubbleSortKernelPfm,@function
        .size           _Z16bubbleSortKernelPfm,(.L_x_598 - _Z16bubbleSortKernelPfm)
        .other          _Z16bubbleSortKernelPfm,@"STO_CUDA_ENTRY STV_DEFAULT"
_Z16bubbleSortKernelPfm:
.text._Z16bubbleSortKernelPfm:
[----:B------:R-:W-:Y:S01]  /*0000*/  LDC R1, c[0x0][0x37c] ;  /* 0x0000df00ff017b82 */ /* 0x000fe20000000800 */
[----:B------:R-:W0:Y:S01]  /*0010*/  LDCU.64 UR6, c[0x0][0x388] ;  /* 0x00007100ff0677ac */ /* 0x000e220008000a00 */
[----:B------:R-:W1:Y:S01]  /*0020*/  LDCU.64 UR10, c[0x0][0x358] ;  /* 0x00006b00ff0a77ac */ /* 0x000e620008000a00 */
[----:B0-----:R-:W-:-:S04]  /*0030*/  UISETP.NE.U32.AND UP0, UPT, UR6, URZ, UPT ;  /* 0x000000ff0600728c */ /* 0x001fc8000bf05070 */
[----:B------:R-:W-:-:S09]  /*0040*/  UISETP.NE.AND.EX UP0, UPT, UR7, URZ, UPT, UP0 ;  /* 0x000000ff0700728c */ /* 0x000fd2000bf05300 */
[----:B-1----:R-:W-:Y:S05]  /*0050*/  BRA.U !UP0, `(.L_x_513) ;  /* 0x00000019083c7547 */ /* 0x002fea000b800000 */
[----:B------:R-:W-:Y:S01]  /*0060*/  UISETP.GE.U32.AND UP0, UPT, UR6, 0x10, UPT ;  /* 0x000000100600788c */ /* 0x000fe2000bf06070 */
[----:B------:R-:W-:Y:S01]  /*0070*/  IMAD.MOV.U32 R11, RZ, RZ, RZ ;  /* 0x000000ffff0b7224 */ /* 0x000fe200078e00ff */
[----:B------:R-:W-:Y:S01]  /*0080*/  ULOP3.LUT UR5, UR6, 0xf, URZ, 0xc0, !UPT ;  /* 0x0000000f06057892 */ /* 0x000fe2000f8ec0ff */
[----:B------:R-:W-:Y:S01]  /*0090*/  IMAD.MOV.U32 R18, RZ, RZ, RZ ;  /* 0x000000ffff127224 */ /* 0x000fe200078e00ff */
[----:B------:R-:W-:Y:S02]  /*00a0*/  UISETP.GE.U32.AND.EX UP0, UPT, UR7, URZ, UPT, UP0 ;  /* 0x000000ff0700728c */ /* 0x000fe4000bf06100 */
[----:B------:R-:W-:-:S04]  /*00b0*/  UISETP.NE.U32.AND UP1, UPT, UR5, URZ, UPT ;  /* 0x000000ff0500728c */ /* 0x000fc8000bf25070 */
[----:B------:R-:W-:-:S03]  /*00c0*/  UISETP.NE.AND.EX UP1, UPT, URZ, URZ, UPT, UP1 ;  /* 0x000000ffff00728c */ /* 0x000fc6000bf25310 */
[----:B------:R-:W-:Y:S08]  /*00d0*/  BRA.U !UP0, `(.L_x_514) ;  /* 0x00000005080c7547 */ /* 0x000ff0000b800000 */
[----:B------:R-:W0:Y:S01]  /*00e0*/  LDC R18, c[0x0][0x38c] ;  /* 0x0000e300ff127b82 */ /* 0x000e220000000800 */
[----:B------:R-:W-:Y:S01]  /*00f0*/  ULOP3.LUT UR4, UR6, 0xfffffff0, URZ, 0xc0, !UPT ;  /* 0xfffffff006047892 */ /* 0x000fe2000f8ec0ff */
[----:B------:R-:W-:Y:S01]  /*0100*/  CS2R R12, SRZ ;  /* 0x00000000000c7805 */ /* 0x000fe2000001ff00 */
[----:B------:R-:W1:Y:S04]  /*0110*/  LDCU.64 UR8, c[0x0][0x380] ;  /* 0x00007000ff0877ac */ /* 0x000e680008000a00 */
[----:B------:R-:W-:-:S07]  /*0120*/  IMAD.U32 R11, RZ, RZ, UR4 ;  /* 0x00000004ff0b7e24 */ /* 0x000fce000f8e00ff */
.L_x_515:
[C---:B------:R-:W-:Y:S01]  /*0130*/  IMAD.SHL.U32 R21, R12.reuse, 0x4, RZ ;  /* 0x000000040c157824 */ /* 0x040fe200078e00ff */
[----:B------:R-:W-:-:S04]  /*0140*/  SHF.L.U64.HI R3, R12, 0x2, R13 ;  /* 0x000000020c037819 */ /* 0x000fc8000001020d */
[----:B-1----:R-:W-:-:S04]  /*0150*/  IADD3 R2, P0, PT, R21, UR8, RZ ;  /* 0x0000000815027c10 */ /* 0x002fc8000ff1e0ff */
[----:B------:R-:W-:-:S05]  /*0160*/  IADD3.X R3, PT, PT, R3, UR9, RZ, P0, !PT ;  /* 0x0000000903037c10 */ /* 0x000fca00087fe4ff */
[----:B------:R-:W2:Y:S04]  /*0170*/  LDG.E R24, desc[UR10][R2.64] ;  /* 0x0000000a02187981 */ /* 0x000ea8000c1e1900 */
[----:B------:R-:W3:Y:S04]  /*0180*/  LDG.E R22, desc[UR10][R2.64+0x4] ;  /* 0x0000040a02167981 */ /* 0x000ee8000c1e1900 */
[----:B------:R-:W4:Y:S01]  /*0190*/  LDG.E R23, desc[UR10][R2.64+0x8] ;  /* 0x0000080a02177981 */ /* 0x000f22000c1e1900 */
[----:B------:R-:W-:-:S03]  /*01a0*/  ISETP.EQ.AND P0, PT, R21, RZ, PT ;  /* 0x000000ff1500720c */ /* 0x000fc60003f02270 */
[----:B------:R-:W5:Y:S01]  /*01b0*/  LDG.E R14, desc[UR10][R2.64+0xc] ;  /* 0x00000c0a020e7981 */ /* 0x000f62000c1e1900 */
[----:B------:R-:W-:-:S03]  /*01c0*/  ISETP.EQ.AND P3, PT, R21, 0x10, PT ;  /* 0x000000101500780c */ /* 0x000fc60003f62270 */
[----:B------:R-:W5:Y:S04]  /*01d0*/  LDG.E R15, desc[UR10][R2.64+0x10] ;  /* 0x0000100a020f7981 */ /* 0x000f68000c1e1900 */
[----:B------:R-:W5:Y:S04]  /*01e0*/  LDG.E R16, desc[UR10][R2.64+0x14] ;  /* 0x0000140a02107981 */ /* 0x000f68000c1e1900 */
[----:B------:R-:W5:Y:S01]  /*01f0*/  LDG.E R17, desc[UR10][R2.64+0x18] ;  /* 0x0000180a02117981 */ /* 0x000f62000c1e1900 */
[----:B------:R-:W-:-:S03]  /*0200*/  ISETP.EQ.AND P4, PT, R21, -0x10, PT ;  /* 0xfffffff01500780c */ /* 0x000fc60003f82270 */
[----:B------:R-:W5:Y:S01]  /*0210*/  LDG.E R19, desc[UR10][R2.64+0x1c] ;  /* 0x00001c0a02137981 */ /* 0x000f62000c1e1900 */
[C---:B------:R-:W-:Y:S02]  /*0220*/  ISETP.EQ.AND P2, PT, R21.reuse, -0x20, PT ;  /* 0xffffffe01500780c */ /* 0x040fe40003f42270 */
[----:B------:R-:W-:Y:S01]  /*0230*/  ISETP.EQ.AND P1, PT, R21, -0x30, PT ;  /* 0xffffffd01500780c */ /* 0x000fe20003f22270 */
[----:B------:R-:W5:Y:S04]  /*0240*/  LDG.E R20, desc[UR10][R2.64+0x20] ;  /* 0x0000200a02147981 */ /* 0x000f68000c1e1900 */
[----:B------:R-:W5:Y:S04]  /*0250*/  LDG.E R21, desc[UR10][R2.64+0x24] ;  /* 0x0000240a02157981 */ /* 0x000f68000c1e1900 */
[----:B------:R-:W5:Y:S04]  /*0260*/  LDG.E R25, desc[UR10][R2.64+0x30] ;  /* 0x0000300a02197981 */ /* 0x000f68000c1e1900 */
[----:B------:R-:W5:Y:S04]  /*0270*/  LDG.E R26, desc[UR10][R2.64+0x38] ;  /* 0x0000380a021a7981 */ /* 0x000f68000c1e1900 */
[----:B------:R-:W5:Y:S01]  /*0280*/  LDG.E R27, desc[UR10][R2.64+0x3c] ;  /* 0x00003c0a021b7981 */ /* 0x000f62000c1e1900 */
[----:B--2---:R-:W-:-:S02]  /*0290*/  @P0 IMAD.MOV.U32 R5, RZ, RZ, R24 ;  /* 0x000000ffff050224 */ /* 0x004fc400078e0018 */
[----:B------:R-:W-:Y:S02]  /*02a0*/  @P3 IMAD.MOV.U32 R6, RZ, RZ, R24 ;  /* 0x000000ffff063224 */ /* 0x000fe400078e0018 */
[--C-:B---3--:R-:W-:Y:S01]  /*02b0*/  @P0 IMAD.MOV.U32 R7, RZ, RZ, R22.reuse ;  /* 0x000000ffff070224 */ /* 0x108fe200078e0016 */
[----:B------:R-:W2:Y:S01]  /*02c0*/  LDG.E R24, desc[UR10][R2.64+0x28] ;  /* 0x0000280a02187981 */ /* 0x000ea2000c1e1900 */
[----:B------:R-:W-:Y:S02]  /*02d0*/  @P3 IMAD.MOV.U32 R8, RZ, RZ, R22 ;  /* 0x000000ffff083224 */ /* 0x000fe400078e0016 */
[--C-:B----4-:R-:W-:Y:S01]  /*02e0*/  @P0 IMAD.MOV.U32 R9, RZ, RZ, R23.reuse ;  /* 0x000000ffff090224 */ /* 0x110fe200078e0017 */
[----:B------:R-:W3:Y:S01]  /*02f0*/  LDG.E R22, desc[UR10][R2.64+0x2c] ;  /* 0x00002c0a02167981 */ /* 0x000ee2000c1e1900 */
[----:B------:R-:W-:-:S03]  /*0300*/  @P3 IMAD.MOV.U32 R10, RZ, RZ, R23 ;  /* 0x000000ffff0a3224 */ /* 0x000fc600078e0017 */
[----:B------:R-:W4:Y:S01]  /*0310*/  LDG.E R23, desc[UR10][R2.64+0x34] ;  /* 0x0000340a02177981 */ /* 0x000f22000c1e1900 */
[--C-:B-----5:R-:W-:Y:S02]  /*0320*/  @P3 IMAD.MOV.U32 R4, RZ, RZ, R14.reuse ;  /* 0x000000ffff043224 */ /* 0x120fe400078e000e */
[----:B------:R-:W-:Y:S02]  /*0330*/  @P0 IMAD.MOV.U32 R0, RZ, RZ, R14 ;  /* 0x000000ffff000224 */ /* 0x000fe400078e000e */
[----:B------:R-:W-:Y:S02]  /*0340*/  @P0 IMAD.MOV.U32 R6, RZ, RZ, R15 ;  /* 0x000000ffff060224 */ /* 0x000fe400078e000f */
[----:B------:R-:W-:Y:S02]  /*0350*/  @P0 IMAD.MOV.U32 R8, RZ, RZ, R16 ;  /* 0x000000ffff080224 */ /* 0x000fe400078e0010 */
[----:B------:R-:W-:Y:S02]  /*0360*/  @P0 IMAD.MOV.U32 R10, RZ, RZ, R17 ;  /* 0x000000ffff0a0224 */ /* 0x000fe400078e0011 */
[----:B------:R-:W-:Y:S01]  /*0370*/  @P0 IMAD.MOV.U32 R4, RZ, RZ, R19 ;  /* 0x000000ffff040224 */ /* 0x000fe200078e0013 */
[----:B------:R-:W-:-:S05]  /*0380*/  IADD3 R12, P0, PT, R12, 0x10, RZ ;  /* 0x000000100c0c7810 */ /* 0x000fca0007f1e0ff */
[----:B------:R-:W-:Y:S01]  /*0390*/  IMAD.X R13, RZ, RZ, R13, P0 ;  /* 0x000000ffff0d7224 */ /* 0x000fe200000e060d */
[----:B------:R-:W-:-:S04]  /*03a0*/  ISETP.NE.U32.AND P0, PT, R12, R11, PT ;  /* 0x0000000b0c00720c */ /* 0x000fc80003f05070 */
[----:B0-----:R-:W-:Y:S01]  /*03b0*/  ISETP.NE.AND.EX P0, PT, R13, R18, PT, P0 ;  /* 0x000000120d00720c */ /* 0x001fe20003f05300 */
[----:B------:R-:W-:Y:S02]  /*03c0*/  @P4 IMAD.MOV.U32 R5, RZ, RZ, R15 ;  /* 0x000000ffff054224 */ /* 0x000fe400078e000f */
[----:B------:R-:W-:Y:S02]  /*03d0*/  @P4 IMAD.MOV.U32 R7, RZ, RZ, R16 ;  /* 0x000000ffff074224 */ /* 0x000fe400078e0010 */
[----:B------:R-:W-:Y:S02]  /*03e0*/  @P4 IMAD.MOV.U32 R9, RZ, RZ, R17 ;  /* 0x000000ffff094224 */ /* 0x000fe400078e0011 */
[----:B------:R-:W-:Y:S02]  /*03f0*/  @P4 IMAD.MOV.U32 R0, RZ, RZ, R19 ;  /* 0x000000ffff004224 */ /* 0x000fe400078e0013 */
[--C-:B------:R-:W-:Y:S02]  /*0400*/  @P2 IMAD.MOV.U32 R5, RZ, RZ, R20.reuse ;  /* 0x000000ffff052224 */ /* 0x100fe400078e0014 */
[----:B------:R-:W-:-:S02]  /*0410*/  @P4 IMAD.MOV.U32 R6, RZ, RZ, R20 ;  /* 0x000000ffff064224 */ /* 0x000fc400078e0014 */
[--C-:B------:R-:W-:Y:S02]  /*0420*/  @P2 IMAD.MOV.U32 R7, RZ, RZ, R21.reuse ;  /* 0x000000ffff072224 */ /* 0x100fe400078e0015 */
[----:B------:R-:W-:Y:S02]  /*0430*/  @P4 IMAD.MOV.U32 R8, RZ, RZ, R21 ;  /* 0x000000ffff084224 */ /* 0x000fe400078e0015 */
[--C-:B------:R-:W-:Y:S02]  /*0440*/  @P1 IMAD.MOV.U32 R5, RZ, RZ, R25.reuse ;  /* 0x000000ffff051224 */ /* 0x100fe400078e0019 */
[----:B------:R-:W-:Y:S02]  /*0450*/  @P2 IMAD.MOV.U32 R6, RZ, RZ, R25 ;  /* 0x000000ffff062224 */ /* 0x000fe400078e0019 */
[--C-:B--2---:R-:W-:Y:S02]  /*0460*/  @P2 IMAD.MOV.U32 R9, RZ, RZ, R24.reuse ;  /* 0x000000ffff092224 */ /* 0x104fe400078e0018 */
[----:B------:R-:W-:-:S02]  /*0470*/  @P4 IMAD.MOV.U32 R10, RZ, RZ, R24 ;  /* 0x000000ffff0a4224 */ /* 0x000fc400078e0018 */
[--C-:B---3--:R-:W-:Y:S02]  /*0480*/  @P2 IMAD.MOV.U32 R0, RZ, RZ, R22.reuse ;  /* 0x000000ffff002224 */ /* 0x108fe400078e0016 */
[----:B------:R-:W-:Y:S02]  /*0490*/  @P4 IMAD.MOV.U32 R4, RZ, RZ, R22 ;  /* 0x000000ffff044224 */ /* 0x000fe400078e0016 */
[--C-:B----4-:R-:W-:Y:S02]  /*04a0*/  @P1 IMAD.MOV.U32 R7, RZ, RZ, R23.reuse ;  /* 0x000000ffff071224 */ /* 0x110fe400078e0017 */
[----:B------:R-:W-:Y:S02]  /*04b0*/  @P2 IMAD.MOV.U32 R8, RZ, RZ, R23 ;  /* 0x000000ffff082224 */ /* 0x000fe400078e0017 */
[--C-:B------:R-:W-:Y:S02]  /*04c0*/  @P1 IMAD.MOV.U32 R9, RZ, RZ, R26.reuse ;  /* 0x000000ffff091224 */ /* 0x100fe400078e001a */
[----:B------:R-:W-:-:S02]  /*04d0*/  @P2 IMAD.MOV.U32 R10, RZ, RZ, R26 ;  /* 0x000000ffff0a2224 */ /* 0x000fc400078e001a */
[--C-:B------:R-:W-:Y:S02]  /*04e0*/  @P1 IMAD.MOV.U32 R0, RZ, RZ, R27.reuse ;  /* 0x000000ffff001224 */ /* 0x100fe400078e001b */
[----:B------:R-:W-:Y:S01]  /*04f0*/  @P2 IMAD.MOV.U32 R4, RZ, RZ, R27 ;  /* 0x000000ffff042224 */ /* 0x000fe200078e001b */
[----:B------:R-:W-:Y:S06]  /*0500*/  @P0 BRA `(.L_x_515) ;  /* 0xfffffffc00080947 */ /* 0x000fec000383ffff */
.L_x_514:
[----:B------:R-:W-:Y:S05]  /*0510*/  BRA.U !UP1, `(.L_x_513) ;  /* 0x00000015090c7547 */ /* 0x000fea000b800000 */
[----:B------:R-:W-:Y:S02]  /*0520*/  UISETP.GE.U32.AND UP0, UPT, UR5, 0x8, UPT ;  /* 0x000000080500788c */ /* 0x000fe4000bf06070 */
[----:B------:R-:W-:Y:S02]  /*0530*/  ULOP3.LUT UR4, UR6, 0x7, URZ, 0xc0, !UPT ;  /* 0x0000000706047892 */ /* 0x000fe4000f8ec0ff */
[----:B------:R-:W-:Y:S02]  /*0540*/  UISETP.GE.U32.AND.EX UP0, UPT, URZ, URZ, UPT, UP0 ;  /* 0x000000ffff00728c */ /* 0x000fe4000bf06100 */
[----:B------:R-:W-:-:S04]  /*0550*/  UISETP.NE.U32.AND UP1, UPT, UR4, URZ, UPT ;  /* 0x000000ff0400728c */ /* 0x000fc8000bf25070 */
[----:B------:R-:W-:-:S03]  /*0560*/  UISETP.NE.AND.EX UP1, UPT, URZ, URZ, UPT, UP1 ;  /* 0x000000ffff00728c */ /* 0x000fc6000bf25310 */
[----:B------:R-:W-:Y:S08]  /*0570*/  BRA.U !UP0, `(.L_x_516) ;  /* 0x0000000908e47547 */ /* 0x000ff0000b800000 */
[----:B------:R-:W0:Y:S01]  /*0580*/  LDCU.64 UR8, c[0x0][0x380] ;  /* 0x00007000ff0877ac */ /* 0x000e220008000a00 */
[C---:B------:R-:W-:Y:S01]  /*0590*/  IMAD.SHL.U32 R21, R11.reuse, 0x4, RZ ;  /* 0x000000040b157824 */ /* 0x040fe200078e00ff */
[----:B------:R-:W-:-:S04]  /*05a0*/  SHF.L.U64.HI R18, R11, 0x2, R18 ;  /* 0x000000020b127819 */ /* 0x000fc80000010212 */
[----:B0-----:R-:W-:-:S04]  /*05b0*/  IADD3 R2, P0, PT, R21, UR8, RZ ;  /* 0x0000000815027c10 */ /* 0x001fc8000ff1e0ff */
[----:B------:R-:W-:Y:S02]  /*05c0*/  IADD3.X R3, PT, PT, R18, UR9, RZ, P0, !PT ;  /* 0x0000000912037c10 */ /* 0x000fe400087fe4ff */
[----:B------:R-:W-:-:S03]  /*05d0*/  IADD3 R15, P0, PT, R21, 0x4, RZ ;  /* 0x00000004150f7810 */ /* 0x000fc60007f1e0ff */
[----:B------:R0:W2:Y:S01]  /*05e0*/  LDG.E R14, desc[UR10][R2.64] ;  /* 0x0000000a020e7981 */ /* 0x0000a2000c1e1900 */
[----:B------:R-:W-:Y:S01]  /*05f0*/  LOP3.LUT R15, R15, 0xfffffffc, RZ, 0xc0, !PT ;  /* 0xfffffffc0f0f7812 */ /* 0x000fe200078ec0ff */
[----:B------:R-:W-:-:S03]  /*0600*/  IMAD.X R13, RZ, RZ, R18, P0 ;  /* 0x000000ffff0d7224 */ /* 0x000fc600000e0612 */
[----:B------:R-:W-:Y:S02]  /*0610*/  IADD3 R12, P0, PT, R15, UR8, RZ ;  /* 0x000000080f0c7c10 */ /* 0x000fe4000ff1e0ff */
[----:B------:R-:W-:-:S04]  /*0620*/  LOP3.LUT R13, R13, 0x3, RZ, 0xc0, !PT ;  /* 0x000000030d0d7812 */ /* 0x000fc800078ec0ff */
[----:B------:R-:W-:-:S05]  /*0630*/  IADD3.X R13, PT, PT, R13, UR9, RZ, P0, !PT ;  /* 0x000000090d0d7c10 */ /* 0x000fca00087fe4ff */
[----:B------:R1:W3:Y:S01]  /*0640*/  LDG.E R16, desc[UR10][R12.64] ;  /* 0x0000000a0c107981 */ /* 0x0002e2000c1e1900 */
[----:B------:R-:W-:-:S04]  /*0650*/  IADD3 R17, P0, PT, R21, 0x8, RZ ;  /* 0x0000000815117810 */ /* 0x000fc80007f1e0ff */
[----:B------:R-:W-:Y:S01]  /*0660*/  LOP3.LUT R17, R17, 0xfffffffc, RZ, 0xc0, !PT ;  /* 0xfffffffc11117812 */ /* 0x000fe200078ec0ff */
[----:B------:R-:W-:-:S03]  /*0670*/  IMAD.X R19, RZ, RZ, R18, P0 ;  /* 0x000000ffff137224 */ /* 0x000fc600000e0612 */
[----:B0-----:R-:W-:Y:S02]  /*0680*/  IADD3 R2, P0, PT, R17, UR8, RZ ;  /* 0x0000000811027c10 */ /* 0x001fe4000ff1e0ff */
[----:B------:R-:W-:-:S04]  /*0690*/  LOP3.LUT R3, R19, 0x3, RZ, 0xc0, !PT ;  /* 0x0000000313037812 */ /* 0x000fc800078ec0ff */
[----:B------:R-:W-:Y:S02]  /*06a0*/  IADD3.X R3, PT, PT, R3, UR9, RZ, P0, !PT ;  /* 0x0000000903037c10 */ /* 0x000fe400087fe4ff */
[----:B------:R-:W-:-:S03]  /*06b0*/  IADD3 R19, P0, PT, R21, 0xc, RZ ;  /* 0x0000000c15137810 */ /* 0x000fc60007f1e0ff */
[----:B------:R0:W4:Y:S01]  /*06c0*/  LDG.E R20, desc[UR10][R2.64] ;  /* 0x0000000a02147981 */ /* 0x000122000c1e1900 */
[----:B------:R-:W-:Y:S01]  /*06d0*/  LOP3.LUT R19, R19, 0xfffffffc, RZ, 0xc0, !PT ;  /* 0xfffffffc13137812 */ /* 0x000fe200078ec0ff */
[----:B------:R-:W-:-:S03]  /*06e0*/  IMAD.X R22, RZ, RZ, R18, P0 ;  /* 0x000000ffff167224 */ /* 0x000fc600000e0612 */
[----:B-1----:R-:W-:Y:S02]  /*06f0*/  IADD3 R12, P0, PT, R19, UR8, RZ ;  /* 0x00000008130c7c10 */ /* 0x002fe4000ff1e0ff */
[----:B------:R-:W-:-:S04]  /*0700*/  LOP3.LUT R13, R22, 0x3, RZ, 0xc0, !PT ;  /* 0x00000003160d7812 */ /* 0x000fc800078ec0ff */
[----:B------:R-:W-:-:S05]  /*0710*/  IADD3.X R13, PT, PT, R13, UR9, RZ, P0, !PT ;  /* 0x000000090d0d7c10 */ /* 0x000fca00087fe4ff */
[----:B------:R1:W5:Y:S01]  /*0720*/  LDG.E R23, desc[UR10][R12.64] ;  /* 0x0000000a0c177981 */ /* 0x000362000c1e1900 */
[----:B------:R-:W-:-:S04]  /*0730*/  IADD3 R22, P0, PT, R21, 0x10, RZ ;  /* 0x0000001015167810 */ /* 0x000fc80007f1e0ff */
[----:B------:R-:W-:Y:S01]  /*0740*/  LOP3.LUT R22, R22, 0xfffffffc, RZ, 0xc0, !PT ;  /* 0xfffffffc16167812 */ /* 0x000fe200078ec0ff */
[----:B------:R-:W-:-:S03]  /*0750*/  IMAD.X R24, RZ, RZ, R18, P0 ;  /* 0x000000ffff187224 */ /* 0x000fc600000e0612 */
[----:B0-----:R-:W-:Y:S02]  /*0760*/  IADD3 R2, P0, PT, R22, UR8, RZ ;  /* 0x0000000816027c10 */ /* 0x001fe4000ff1e0ff */
[----:B------:R-:W-:-:S04]  /*0770*/  LOP3.LUT R3, R24, 0x3, RZ, 0xc0, !PT ;  /* 0x0000000318037812 */ /* 0x000fc800078ec0ff */
[----:B------:R-:W-:Y:S02]  /*0780*/  IADD3.X R3, PT, PT, R3, UR9, RZ, P0, !PT ;  /* 0x0000000903037c10 */ /* 0x000fe400087fe4ff */
[----:B------:R-:W-:-:S03]  /*0790*/  IADD3 R24, P0, PT, R21, 0x14, RZ ;  /* 0x0000001415187810 */ /* 0x000fc60007f1e0ff */
[----:B------:R0:W5:Y:S01]  /*07a0*/  LDG.E R25, desc[UR10][R2.64] ;  /* 0x0000000a02197981 */ /* 0x000162000c1e1900 */
        /* <DEDUP_REMOVED lines=13> */
[----:B------:R-:W5:Y:S02]  /*0880*/  LDG.E R2, desc[UR10][R2.64] ;  /* 0x0000000a02027981 */ /* 0x000f64000c1e1900 */
[----:B------:R-:W-:Y:S01]  /*0890*/  IMAD.X R29, RZ, RZ, R18, P0 ;  /* 0x000000ffff1d7224 */ /* 0x000fe200000e0612 */
[----:B------:R-:W-:-:S04]  /*08a0*/  LOP3.LUT R18, R28, 0xfffffffc, RZ, 0xc0, !PT ;  /* 0xfffffffc1c127812 */ /* 0x000fc800078ec0ff */
[----:B-1----:R-:W-:Y:S02]  /*08b0*/  LOP3.LUT R13, R29, 0x3, RZ, 0xc0, !PT ;  /* 0x000000031d0d7812 */ /* 0x002fe400078ec0ff */
[----:B------:R-:W-:-:S04]  /*08c0*/  IADD3 R12, P0, PT, R18, UR8, RZ ;  /* 0x00000008120c7c10 */ /* 0x000fc8000ff1e0ff */
[----:B------:R-:W-:-:S05]  /*08d0*/  IADD3.X R13, PT, PT, R13, UR9, RZ, P0, !PT ;  /* 0x000000090d0d7c10 */ /* 0x000fca00087fe4ff */
[----:B------:R-:W5:Y:S01]  /*08e0*/  LDG.E R12, desc[UR10][R12.64] ;  /* 0x0000000a0c0c7981 */ /* 0x000f62000c1e1900 */
[----:B------:R-:W-:Y:S01]  /*08f0*/  ISETP.EQ.AND P6, PT, R21, RZ, PT ;  /* 0x000000ff1500720c */ /* 0x000fe20003fc2270 */
[----:B------:R-:W-:Y:S01]  /*0900*/  VIADD R11, R11, 0x8 ;  /* 0x000000080b0b7836 */ /* 0x000fe20000000000 */
[C---:B------:R-:W-:Y:S02]  /*0910*/  ISETP.EQ.AND P5, PT, R21.reuse, 0x4, PT ;  /* 0x000000041500780c */ /* 0x040fe40003fa2270 */
[C---:B------:R-:W-:Y:S02]  /*0920*/  ISETP.EQ.AND P0, PT, R21.reuse, 0x8, PT ;  /* 0x000000081500780c */ /* 0x040fe40003f02270 */
[C---:B------:R-:W-:Y:S02]  /*0930*/  ISETP.EQ.AND P1, PT, R21.reuse, 0xc, PT ;  /* 0x0000000c1500780c */ /* 0x040fe40003f22270 */
[C---:B------:R-:W-:Y:S02]  /*0940*/  ISETP.EQ.AND P2, PT, R21.reuse, 0x10, PT ;  /* 0x000000101500780c */ /* 0x040fe40003f42270 */
[----:B------:R-:W-:-:S02]  /*0950*/  ISETP.EQ.AND P3, PT, R21, 0x14, PT ;  /* 0x000000141500780c */ /* 0x000fc40003f62270 */
[C---:B------:R-:W-:Y:S01]  /*0960*/  ISETP.EQ.AND P4, PT, R21.reuse, 0x18, PT ;  /* 0x000000181500780c */ /* 0x040fe20003f82270 */
[--C-:B--2---:R-:W-:Y:S01]  /*0970*/  @P6 IMAD.MOV.U32 R5, RZ, RZ, R14.reuse ;  /* 0x000000ffff056224 */ /* 0x104fe200078e000e */
[----:B------:R-:W-:Y:S01]  /*0980*/  ISETP.EQ.AND P6, PT, R21, 0x1c, PT ;  /* 0x0000001c1500780c */ /* 0x000fe20003fc2270 */
[--C-:B------:R-:W-:Y:S01]  /*0990*/  @P5 IMAD.MOV.U32 R7, RZ, RZ, R14.reuse ;  /* 0x000000ffff075224 */ /* 0x100fe200078e000e */
[C---:B------:R-:W-:Y:S01]  /*09a0*/  ISETP.EQ.AND P5, PT, R15.reuse, RZ, PT ;  /* 0x000000ff0f00720c */ /* 0x040fe20003fa2270 */
[--C-:B------:R-:W-:Y:S01]  /*09b0*/  @P0 IMAD.MOV.U32 R9, RZ, RZ, R14.reuse ;  /* 0x000000ffff090224 */ /* 0x100fe200078e000e */
[C---:B------:R-:W-:Y:S01]  /*09c0*/  ISETP.EQ.AND P0, PT, R15.reuse, 0x8, PT ;  /* 0x000000080f00780c */ /* 0x040fe20003f02270 */
        /* <DEDUP_REMOVED lines=8> */
[----:B------:R-:W-:Y:S01]  /*0a50*/  @P6 IMAD.MOV.U32 R4, RZ, RZ, R14 ;  /* 0x000000ffff046224 */ /* 0x000fe200078e000e */
[C---:B------:R-:W-:Y:S01]  /*0a60*/  ISETP.EQ.AND P6, PT, R15.reuse, 0x4, PT ;  /* 0x000000040f00780c */ /* 0x040fe20003fc2270 */
[--C-:B---3--:R-:W-:Y:S01]  /*0a70*/  @P5 IMAD.MOV.U32 R5, RZ, RZ, R16.reuse ;  /* 0x000000ffff055224 */ /* 0x108fe200078e0010 */
[----:B------:R-:W-:Y:S01]  /*0a80*/  ISETP.EQ.AND P5, PT, R15, 0x1c, PT ;  /* 0x0000001c0f00780c */ /* 0x000fe20003fa2270 */
        /* <DEDUP_REMOVED lines=11> */
[C---:B------:R-:W-:Y:S01]  /*0b40*/  ISETP.EQ.AND P6, PT, R17.reuse, RZ, PT ;  /* 0x000000ff1100720c */ /* 0x040fe20003fc2270 */
[----:B------:R-:W-:Y:S01]  /*0b50*/  @P5 IMAD.MOV.U32 R4, RZ, RZ, R16 ;  /* 0x000000ffff045224 */ /* 0x000fe200078e0010 */
[----:B------:R-:W-:Y:S01]  /*0b60*/  ISETP.EQ.AND P5, PT, R17, 0x4, PT ;  /* 0x000000041100780c */ /* 0x000fe20003fa2270 */
[--C-:B----4-:R-:W-:Y:S01]  /*0b70*/  @P0 IMAD.MOV.U32 R9, RZ, RZ, R20.reuse ;  /* 0x000000ffff090224 */ /* 0x110fe200078e0014 */
[C---:B------:R-:W-:Y:S01]  /*0b80*/  ISETP.EQ.AND P0, PT, R19.reuse, 0x8, PT ;  /* 0x000000081300780c */ /* 0x040fe20003f02270 */
[--C-:B------:R-:W-:Y:S01]  /*0b90*/  @P1 IMAD.MOV.U32 R0, RZ, RZ, R20.reuse ;  /* 0x000000ffff001224 */ /* 0x100fe200078e0014 */
[C---:B------:R-:W-:Y:S01]  /*0ba0*/  ISETP.EQ.AND P1, PT, R19.reuse, 0xc, PT ;  /* 0x0000000c1300780c */ /* 0x040fe20003f22270 */
[----:B------:R-:W-:Y:S01]  /*0bb0*/  @P2 IMAD.MOV.U32 R6, RZ, RZ, R20 ;  /* 0x000000ffff062224 */ /* 0x000fe200078e0014 */
[----:B------:R-:W-:-:S05]  /*0bc0*/  ISETP.EQ.AND P2, PT, R19, 0x10, PT ;  /* 0x000000101300780c */ /* 0x000fca0003f42270 */
[--C-:B------:R-:W-:Y:S01]  /*0bd0*/  @P6 IMAD.MOV.U32 R5, RZ, RZ, R20.reuse ;  /* 0x000000ffff056224 */ /* 0x100fe200078e0014 */
[----:B------:R-:W-:Y:S01]  /*0be0*/  ISETP.EQ.AND P6, PT, R17, 0x1c, PT ;  /* 0x0000001c1100780c */ /* 0x000fe20003fc2270 */
[--C-:B------:R-:W-:Y:S01]  /*0bf0*/  @P5 IMAD.MOV.U32 R7, RZ, RZ, R20.reuse ;  /* 0x000000ffff075224 */ /* 0x100fe200078e0014 */
[C---:B------:R-:W-:Y:S01]  /*0c00*/  ISETP.EQ.AND P5, PT, R19.reuse, RZ, PT ;  /* 0x000000ff1300720c */ /* 0x040fe20003fa2270 */
[--C-:B------:R-:W-:Y:S01]  /*0c10*/  @P3 IMAD.MOV.U32 R8, RZ, RZ, R20.reuse ;  /* 0x000000ffff083224 */ /* 0x100fe200078e0014 */
[C---:B------:R-:W-:Y:S01]  /*0c20*/  ISETP.EQ.AND P3, PT, R19.reuse, 0x14, PT ;  /* 0x000000141300780c */ /* 0x040fe20003f62270 */
[----:B------:R-:W-:Y:S01]  /*0c30*/  @P4 IMAD.MOV.U32 R10, RZ, RZ, R20 ;  /* 0x000000ffff0a4224 */ /* 0x000fe200078e0014 */
[----:B------:R-:W-:Y:S01]  /*0c40*/  ISETP.EQ.AND P4, PT, R19, 0x18, PT ;  /* 0x000000181300780c */ /* 0x000fe20003f82270 */
[--C-:B-----5:R-:W-:Y:S01]  /*0c50*/  @P0 IMAD.MOV.U32 R9, RZ, RZ, R23.reuse ;  /* 0x000000ffff090224 */ /* 0x120fe200078e0017 */
[C---:B------:R-:W-:Y:S01]  /*0c60*/  ISETP.EQ.AND P0, PT, R22.reuse, 0x8, PT ;  /* 0x000000081600780c */ /* 0x040fe20003f02270 */
[----:B------:R-:W-:Y:S01]  /*0c70*/  @P1 IMAD.MOV.U32 R0, RZ, RZ, R23 ;  /* 0x000000ffff001224 */ /* 0x000fe200078e0017 */
[----:B------:R-:W-:-:S03]  /*0c80*/  ISETP.EQ.AND P1, PT, R22, 0x18, PT ;  /* 0x000000181600780c */ /* 0x000fc60003f22270 */
[----:B------:R-:W-:Y:S01]  /*0c90*/  @P6 IMAD.MOV.U32 R4, RZ, RZ, R20 ;  /* 0x000000ffff046224 */ /* 0x000fe200078e0014 */
[C---:B------:R-:W-:Y:S01]  /*0ca0*/  ISETP.EQ.AND P6, PT, R19.reuse, 0x4, PT ;  /* 0x000000041300780c */ /* 0x040fe20003fc2270 */
[--C-:B------:R-:W-:Y:S01]  /*0cb0*/  @P5 IMAD.MOV.U32 R5, RZ, RZ, R23.reuse ;  /* 0x000000ffff055224 */ /* 0x100fe200078e0017 */
[----:B------:R-:W-:Y:S01]  /*0cc0*/  ISETP.EQ.AND P5, PT, R19, 0x1c, PT ;  /* 0x0000001c1300780c */ /* 0x000fe20003fa2270 */
[--C-:B------:R-:W-:Y:S01]  /*0cd0*/  @P2 IMAD.MOV.U32 R6, RZ, RZ, R23.reuse ;  /* 0x000000ffff062224 */ /* 0x100fe200078e0017 */
[C---:B------:R-:W-:Y:S01]  /*0ce0*/  ISETP.EQ.AND P2, PT, R22.reuse, 0x14, PT ;  /* 0x000000141600780c */ /* 0x040fe20003f42270 */
[--C-:B------:R-:W-:Y:S01]  /*0cf0*/  @P3 IMAD.MOV.U32 R8, RZ, RZ, R23.reuse ;  /* 0x000000ffff083224 */ /* 0x100fe200078e0017 */
[C---:B------:R-:W-:Y:S01]  /*0d00*/  ISETP.EQ.AND P3, PT, R22.reuse, 0x10, PT ;  /* 0x000000101600780c */ /* 0x040fe20003f62270 */
[----:B------:R-:W-:Y:S01]  /*0d10*/  @P4 IMAD.MOV.U32 R10, RZ, RZ, R23 ;  /* 0x000000ffff0a4224 */ /* 0x000fe200078e0017 */
[----:B------:R-:W-:-:S05]  /*0d20*/  ISETP.EQ.AND P4, PT, R22, 0xc, PT ;  /* 0x0000000c1600780c */ /* 0x000fca0003f82270 */
[--C-:B------:R-:W-:Y:S01]  /*0d30*/  @P6 IMAD.MOV.U32 R7, RZ, RZ, R23.reuse ;  /* 0x000000ffff076224 */ /* 0x100fe200078e0017 */
[C---:B------:R-:W-:Y:S01]  /*0d40*/  ISETP.EQ.AND P6, PT, R22.reuse, RZ, PT ;  /* 0x000000ff1600720c */ /* 0x040fe20003fc2270 */
[----:B------:R-:W-:Y:S01]  /*0d50*/  @P5 IMAD.MOV.U32 R4, RZ, RZ, R23 ;  /* 0x000000ffff045224 */ /* 0x000fe200078e0017 */
        /* <DEDUP_REMOVED lines=10> */
[----:B------:R-:W-:Y:S01]  /*0e00*/  ISETP.EQ.AND P1, PT, R24, 0x18, PT ;  /* 0x000000181800780c */ /* 0x000fe20003f22270 */
[--C-:B------:R-:W-:Y:S01]  /*0e10*/  @P6 IMAD.MOV.U32 R5, RZ, RZ, R25.reuse ;  /* 0x000000ffff056224 */ /* 0x100fe200078e0019 */
[----:B------:R-:W-:Y:S01]  /*0e20*/  ISETP.EQ.AND P6, PT, R22, 0x1c, PT ;  /* 0x0000001c1600780c */ /* 0x000fe20003fc2270 */
[----:B------:R-:W-:Y:S01]  /*0e30*/  @P5 IMAD.MOV.U32 R7, RZ, RZ, R25 ;  /* 0x000000ffff075224 */ /* 0x000fe200078e0019 */
[----:B------:R-:W-:Y:S01]  /*0e40*/  ISETP.EQ.AND P5, PT, R24, RZ, PT ;  /* 0x000000ff1800720c */ /* 0x000fe20003fa2270 */
        /* <DEDUP_REMOVED lines=9> */
[----:B------:R-:W-:Y:S01]  /*0ee0*/  ISETP.EQ.AND P1, PT, R26, 0x18, PT ;  /* 0x000000181a00780c */ /* 0x000fe20003f22270 */
[----:B------:R-:W-:Y:S01]  /*0ef0*/  @P6 IMAD.MOV.U32 R4, RZ, RZ, R25 ;  /* 0x000000ffff046224 */ /* 0x000fe200078e0019 */
[C---:B------:R-:W-:Y:S01]  /*0f00*/  ISETP.EQ.AND P6, PT, R24.reuse, 0x4, PT ;  /* 0x000000041800780c */ /* 0x040fe20003fc2270 */
[----:B------:R-:W-:Y:S01]  /*0f10*/  @P5 IMAD.MOV.U32 R5, RZ, RZ, R27 ;  /* 0x000000ffff055224 */ /* 0x000fe200078e001b */
[----:B------:R-:W-:-:S02]  /*0f20*/  ISETP.EQ.AND P5, PT, R24, 0x1c, PT ;  /* 0x0000001c1800780c */ /* 0x000fc40003fa2270 */
[----:B------:R-:W-:-:S03]  /*0f30*/  @P0 MOV R9, R2 ;  /* 0x0000000200090202 */ /* 0x000fc60000000f00 */
[--C-:B------:R-:W-:Y:S01]  /*0f40*/  @P4 IMAD.MOV.U32 R0, RZ, RZ, R2.reuse ;  /* 0x000000ffff004224 */ /* 0x100fe200078e0002 */
[C---:B------:R-:W-:Y:S01]  /*0f50*/  ISETP.EQ.AND P4, PT, R18.reuse, 0x8, PT ;  /* 0x000000081200780c */ /* 0x040fe20003f82270 */
[----:B------:R-:W-:Y:S01]  /*0f60*/  @P3 IMAD.MOV.U32 R6, RZ, RZ, R2 ;  /* 0x000000ffff063224 */ /* 0x000fe200078e0002 */
[----:B------:R-:W-:-:S03]  /*0f70*/  ISETP.EQ.AND P3, PT, R18, 0xc, PT ;  /* 0x0000000c1200780c */ /* 0x000fc60003f62270 */
[--C-:B------:R-:W-:Y:S01]  /*0f80*/  @P6 IMAD.MOV.U32 R7, RZ, RZ, R27.reuse ;  /* 0x000000ffff076224 */ /* 0x100fe200078e001b */
[C---:B------:R-:W-:Y:S01]  /*0f90*/  ISETP.EQ.AND P6, PT, R26.reuse, RZ, PT ;  /* 0x000000ff1a00720c */ /* 0x040fe20003fc2270 */
[----:B------:R-:W-:Y:S01]  /*0fa0*/  @P5 IMAD.MOV.U32 R4, RZ, RZ, R27 ;  /* 0x000000ffff045224 */ /* 0x000fe200078e001b */
[----:B------:R-:W-:Y:S01]  /*0fb0*/  ISETP.EQ.AND P5, PT, R26, 0x4, PT ;  /* 0x000000041a00780c */ /* 0x000fe20003fa2270 */
[--C-:B------:R-:W-:Y:S01]  /*0fc0*/  @P2 IMAD.MOV.U32 R8, RZ, RZ, R2.reuse ;  /* 0x000000ffff082224 */ /* 0x100fe200078e0002 */
[C---:B------:R-:W-:Y:S01]  /*0fd0*/  ISETP.EQ.AND P2, PT, R18.reuse, 0x10, PT ;  /* 0x000000101200780c */ /* 0x040fe20003f42270 */
[----:B------:R-:W-:Y:S01]  /*0fe0*/  @P1 IMAD.MOV.U32 R10, RZ, RZ, R2 ;  /* 0x000000ffff0a1224 */ /* 0x000fe200078e0002 */
[C---:B------:R-:W-:Y:S02]  /*0ff0*/  ISETP.EQ.AND P1, PT, R18.reuse, 0x14, PT ;  /* 0x000000141200780c */ /* 0x040fe40003f22270 */
[----:B------:R-:W-:Y:S01]  /*1000*/  ISETP.EQ.AND P0, PT, R18, 0x18, PT ;  /* 0x000000181200780c */ /* 0x000fe20003f02270 */
[----:B------:R-:W-:-:S04]  /*1010*/  @P4 IMAD.MOV.U32 R9, RZ, RZ, R12 ;  /* 0x000000ffff094224 */ /* 0x000fc800078e000c */
[--C-:B------:R-:W-:Y:S01]  /*1020*/  @P6 IMAD.MOV.U32 R5, RZ, RZ, R2.reuse ;  /* 0x000000ffff056224 */ /* 0x100fe200078e0002 */
[----:B------:R-:W-:Y:S01]  /*1030*/  ISETP.EQ.AND P6, PT, R26, 0x1c, PT ;  /* 0x0000001c1a00780c */ /* 0x000fe20003fc2270 */
[----:B------:R-:W-:Y:S01]  /*1040*/  @P5 IMAD.MOV.U32 R7, RZ, RZ, R2 ;  /* 0x000000ffff075224 */ /* 0x000fe200078e0002 */
[----:B------:R-:W-:Y:S01]  /*1050*/  ISETP.EQ.AND P5, PT, R18, RZ, PT ;  /* 0x000000ff1200720c */ /* 0x000fe20003fa2270 */
[--C-:B------:R-:W-:Y:S02]  /*1060*/  @P3 IMAD.MOV.U32 R0, RZ, RZ, R12.reuse ;  /* 0x000000ffff003224 */ /* 0x100fe400078e000c */
[--C-:B------:R-:W-:Y:S02]  /*1070*/  @P2 IMAD.MOV.U32 R6, RZ, RZ, R12.reuse ;  /* 0x000000ffff062224 */ /* 0x100fe400078e000c */
[--C-:B------:R-:W-:Y:S02]  /*1080*/  @P1 IMAD.MOV.U32 R8, RZ, RZ, R12.reuse ;  /* 0x000000ffff081224 */ /* 0x100fe400078e000c */
[----:B------:R-:W-:-:S04]  /*1090*/  @P0 IMAD.MOV.U32 R10, RZ, RZ, R12 ;  /* 0x000000ffff0a0224 */ /* 0x000fc800078e000c */
[----:B------:R-:W-:Y:S01]  /*10a0*/  @P6 IMAD.MOV.U32 R4, RZ, RZ, R2 ;  /* 0x000000ffff046224 */ /* 0x000fe200078e0002 */
[C---:B------:R-:W-:Y:S01]  /*10b0*/  ISETP.EQ.AND P6, PT, R18.reuse, 0x4, PT ;  /* 0x000000041200780c */ /* 0x040fe20003fc2270 */
[----:B------:R-:W-:Y:S01]  /*10c0*/  @P5 IMAD.MOV.U32 R5, RZ, RZ, R12 ;  /* 0x000000ffff055224 */ /* 0x000fe200078e000c */
[----:B------:R-:W-:Y:S01]  /*10d0*/  ISETP.EQ.AND P5, PT, R18, 0x1c, PT ;  /* 0x0000001c1200780c */ /* 0x000fe20003fa2270 */
[----:B------:R-:W-:-:S10]  /*10e0*/  IMAD.MOV.U32 R18, RZ, RZ, RZ ;  /* 0x000000ffff127224 */ /* 0x000fd400078e00ff */
[--C-:B------:R-:W-:Y:S02]  /*10f0*/  @P6 IMAD.MOV.U32 R7, RZ, RZ, R12.reuse ;  /* 0x000000ffff076224 */ /* 0x100fe400078e000c */
[----:B------:R-:W-:-:S07]  /*1100*/  @P5 IMAD.MOV.U32 R4, RZ, RZ, R12 ;  /* 0x000000ffff045224 */ /* 0x000fce00078e000c */
.L_x_516:
        /* <DEDUP_REMOVED lines=15> */
[----:B------:R-:W-:-:S05]  /*1200*/  IMAD.X R12, RZ, RZ, R18, P0 ;  /* 0x000000ffff0c7224 */ /* 0x000fca00000e0612 */
[----:B------:R-:W-:Y:S02]  /*1210*/  LOP3.LUT R13, R12, 0x3, RZ, 0xc0, !PT ;  /* 0x000000030c0d7812 */ /* 0x000fe400078ec0ff */
[----:B------:R-:W-:-:S04]  /*1220*/  IADD3 R12, P0, PT, R15, UR4, RZ ;  /* 0x000000040f0c7c10 */ /* 0x000fc8000ff1e0ff */
        /* <DEDUP_REMOVED lines=9> */
[----:B------:R-:W4:Y:S01]  /*12c0*/  LDG.E R2, desc[UR10][R2.64] ;  /* 0x0000000a02027981 */ /* 0x000f22000c1e1900 */
[----:B------:R-:W-:Y:S01]  /*12d0*/  LOP3.LUT R19, R19, 0xfffffffc, RZ, 0xc0, !PT ;  /* 0xfffffffc13137812 */ /* 0x000fe200078ec0ff */
[----:B------:R-:W-:-:S03]  /*12e0*/  IMAD.X R18, RZ, RZ, R18, P0 ;  /* 0x000000ffff127224 */ /* 0x000fc600000e0612 */
[----:B-1----:R-:W-:Y:S02]  /*12f0*/  IADD3 R12, P0, PT, R19, UR4, RZ ;  /* 0x00000004130c7c10 */ /* 0x002fe4000ff1e0ff */
[----:B------:R-:W-:-:S04]  /*1300*/  LOP3.LUT R18, R18, 0x3, RZ, 0xc0, !PT ;  /* 0x0000000312127812 */ /* 0x000fc800078ec0ff */
[----:B------:R-:W-:-:S05]  /*1310*/  IADD3.X R13, PT, PT, R18, UR5, RZ, P0, !PT ;  /* 0x00000005120d7c10 */ /* 0x000fca00087fe4ff */
[----:B------:R-:W5:Y:S01]  /*1320*/  LDG.E R12, desc[UR10][R12.64] ;  /* 0x0000000a0c0c7981 */ /* 0x000f62000c1e1900 */
[C---:B------:R-:W-:Y:S01]  /*1330*/  ISETP.EQ.AND P6, PT, R20.reuse, RZ, PT ;  /* 0x000000ff1400720c */ /* 0x040fe20003fc2270 */
[----:B------:R-:W-:Y:S01]  /*1340*/  VIADD R11, R11, 0x4 ;  /* 0x000000040b0b7836 */ /* 0x000fe20000000000 */
[C---:B------:R-:W-:Y:S01]  /*1350*/  ISETP.EQ.AND P5, PT, R20.reuse, 0x4, PT ;  /* 0x000000041400780c */ /* 0x040fe20003fa2270 */
[----:B------:R-:W-:Y:S01]  /*1360*/  IMAD.MOV.U32 R18, RZ, RZ, RZ ;  /* 0x000000ffff127224 */ /* 0x000fe200078e00ff */
        /* <DEDUP_REMOVED lines=29> */
[----:B------:R-:W-:Y:S01]  /*1540*/  @P3 IMAD.MOV.U32 R8, RZ, RZ, R16 ;  /* 0x000000ffff083224 */ /* 0x000fe200078e0010 */
[----:B------:R-:W-:-:S03]  /*1550*/  ISETP.EQ.AND P3, PT, R17, 0x10, PT ;  /* 0x000000101100780c */ /* 0x000fc60003f62270 */
[--C-:B------:R-:W-:Y:S01]  /*1560*/  @P6 IMAD.MOV.U32 R7, RZ, RZ, R16.reuse ;  /* 0x000000ffff076224 */ /* 0x100fe200078e0010 */
[C---:B------:R-:W-:Y:S01]  /*1570*/  ISETP.EQ.AND P6, PT, R17.reuse, RZ, PT ;  /* 0x000000ff1100720c */ /* 0x040fe20003fc2270 */
[--C-:B------:R-:W-:Y:S01]  /*1580*/  @P4 IMAD.MOV.U32 R10, RZ, RZ, R16.reuse ;  /* 0x000000ffff0a4224 */ /* 0x100fe200078e0010 */
[C---:B------:R-:W-:Y:S01]  /*1590*/  ISETP.EQ.AND P4, PT, R17.reuse, 0xc, PT ;  /* 0x0000000c1100780c */ /* 0x040fe20003f82270 */
[----:B------:R-:W-:Y:S01]  /*15a0*/  @P5 IMAD.MOV.U32 R4, RZ, RZ, R16 ;  /* 0x000000ffff045224 */ /* 0x000fe200078e0010 */
[----:B------:R-:W-:Y:S01]  /*15b0*/  ISETP.EQ.AND P5, PT, R17, 0x4, PT ;  /* 0x000000041100780c */ /* 0x000fe20003fa2270 */
[----:B----4-:R-:W-:Y:S01]  /*15c0*/  @P0 IMAD.MOV.U32 R9, RZ, RZ, R2 ;  /* 0x000000ffff090224 */ /* 0x010fe200078e0002 */
[----:B------:R-:W-:-:S03]  /*15d0*/  ISETP.EQ.AND P0, PT, R19, 0x18, PT ;  /* 0x000000181300780c */ /* 0x000fc60003f02270 */
[----:B------:R-:W-:Y:S01]  /*15e0*/  @P3 IMAD.MOV.U32 R6, RZ, RZ, R2 ;  /* 0x000000ffff063224 */ /* 0x000fe200078e0002 */
[----:B------:R-:W-:-:S03]  /*15f0*/  ISETP.EQ.AND P3, PT, R19, 0xc, PT ;  /* 0x0000000c1300780c */ /* 0x000fc60003f62270 */
[--C-:B------:R-:W-:Y:S01]  /*1600*/  @P6 IMAD.MOV.U32 R5, RZ, RZ, R2.reuse ;  /* 0x000000ffff056224 */ /* 0x100fe200078e0002 */
[----:B------:R-:W-:Y:S01]  /*1610*/  ISETP.EQ.AND P6, PT, R17, 0x1c, PT ;  /* 0x0000001c1100780c */ /* 0x000fe20003fc2270 */
[--C-:B------:R-:W-:Y:S01]  /*1620*/  @P4 IMAD.MOV.U32 R0, RZ, RZ, R2.reuse ;  /* 0x000000ffff004224 */ /* 0x100fe200078e0002 */
[C---:B------:R-:W-:Y:S01]  /*1630*/  ISETP.EQ.AND P4, PT, R19.reuse, 0x8, PT ;  /* 0x000000081300780c */ /* 0x040fe20003f82270 */
[--C-:B------:R-:W-:Y:S01]  /*1640*/  @P5 IMAD.MOV.U32 R7, RZ, RZ, R2.reuse ;  /* 0x000000ffff075224 */ /* 0x100fe200078e0002 */
[C---:B------:R-:W-:Y:S01]  /*1650*/  ISETP.EQ.AND P5, PT, R19.reuse, RZ, PT ;  /* 0x000000ff1300720c */ /* 0x040fe20003fa2270 */
[--C-:B------:R-:W-:Y:S01]  /*1660*/  @P2 IMAD.MOV.U32 R8, RZ, RZ, R2.reuse ;  /* 0x000000ffff082224 */ /* 0x100fe200078e0002 */
[C---:B------:R-:W-:Y:S01]  /*1670*/  ISETP.EQ.AND P2, PT, R19.reuse, 0x10, PT ;  /* 0x000000101300780c */ /* 0x040fe20003f42270 */
[----:B------:R-:W-:Y:S01]  /*1680*/  @P1 IMAD.MOV.U32 R10, RZ, RZ, R2 ;  /* 0x000000ffff0a1224 */ /* 0x000fe200078e0002 */
[----:B------:R-:W-:Y:S01]  /*1690*/  ISETP.EQ.AND P1, PT, R19, 0x14, PT ;  /* 0x000000141300780c */ /* 0x000fe20003f22270 */
[----:B-----5:R-:W-:-:S04]  /*16a0*/  @P3 IMAD.MOV.U32 R0, RZ, RZ, R12 ;  /* 0x000000ffff003224 */ /* 0x020fc800078e000c */
[----:B------:R-:W-:Y:S01]  /*16b0*/  @P6 IMAD.MOV.U32 R4, RZ, RZ, R2 ;  /* 0x000000ffff046224 */ /* 0x000fe200078e0002 */
[C---:B------:R-:W-:Y:S01]  /*16c0*/  ISETP.EQ.AND P6, PT, R19.reuse, 0x4, PT ;  /* 0x000000041300780c */ /* 0x040fe20003fc2270 */
[--C-:B------:R-:W-:Y:S02]  /*16d0*/  @P4 IMAD.MOV.U32 R9, RZ, RZ, R12.reuse ;  /* 0x000000ffff094224 */ /* 0x100fe400078e000c */
[--C-:B------:R-:W-:Y:S01]  /*16e0*/  @P5 IMAD.MOV.U32 R5, RZ, RZ, R12.reuse ;  /* 0x000000ffff055224 */ /* 0x100fe200078e000c */
[----:B------:R-:W-:Y:S01]  /*16f0*/  ISETP.EQ.AND P5, PT, R19, 0x1c, PT ;  /* 0x0000001c1300780c */ /* 0x000fe20003fa2270 */
[--C-:B------:R-:W-:Y:S02]  /*1700*/  @P2 IMAD.MOV.U32 R6, RZ, RZ, R12.reuse ;  /* 0x000000ffff062224 */ /* 0x100fe400078e000c */
[--C-:B------:R-:W-:Y:S02]  /*1710*/  @P1 IMAD.MOV.U32 R8, RZ, RZ, R12.reuse ;  /* 0x000000ffff081224 */ /* 0x100fe400078e000c */
[----:B------:R-:W-:-:S04]  /*1720*/  @P0 IMAD.MOV.U32 R10, RZ, RZ, R12 ;  /* 0x000000ffff0a0224 */ /* 0x000fc800078e000c */
[----:B------:R-:W-:-:S04]  /*1730*/  @P6 IMAD.MOV.U32 R7, RZ, RZ, R12 ;  /* 0x000000ffff076224 */ /* 0x000fc800078e000c */
[----:B------:R-:W-:-:S07]  /*1740*/  @P5 IMAD.MOV.U32 R4, RZ, RZ, R12 ;  /* 0x000000ffff045224 */ /* 0x000fce00078e000c */
.L_x_517:
[----:B------:R-:W-:Y:S05]  /*1750*/  BRA.U !UP1, `(.L_x_513) ;  /* 0x00000001097c7547 */ /* 0x000fea000b800000 */
[----:B------:R-:W0:Y:S01]  /*1760*/  LDCU.64 UR12, c[0x0][0x380] ;  /* 0x00007000ff0c77ac */ /* 0x000e220008000a00 */
[----:B------:R-:W-:Y:S01]  /*1770*/  UMOV UR4, URZ ;  /* 0x000000ff00047c82 */ /* 0x000fe20008000000 */
[----:B------:R-:W-:-:S05]  /*1780*/  UMOV UR5, URZ ;  /* 0x000000ff00057c82 */ /* 0x000fca0008000000 */
.L_x_518:
[C---:B------:R-:W-:Y:S01]  /*1790*/  IMAD.SHL.U32 R12, R11.reuse, 0x4, RZ ;  /* 0x000000040b0c7824 */ /* 0x040fe200078e00ff */
[----:B------:R-:W-:-:S04]  /*17a0*/  SHF.L.U64.HI R18, R11, 0x2, R18 ;  /* 0x000000020b127819 */ /* 0x000fc80000010212 */
[----:B0-----:R-:W-:-:S04]  /*17b0*/  IADD3 R2, P0, PT, R12, UR12, RZ ;  /* 0x0000000c0c027c10 */ /* 0x001fc8000ff1e0ff */
[----:B------:R-:W-:-:S05]  /*17c0*/  IADD3.X R3, PT, PT, R18, UR13, RZ, P0, !PT ;  /* 0x0000000d12037c10 */ /* 0x000fca00087fe4ff */
[----:B------:R-:W2:Y:S01]  /*17d0*/  LDG.E R2, desc[UR10][R2.64] ;  /* 0x0000000a02027981 */ /* 0x000ea2000c1e1900 */
[C---:B------:R-:W-:Y:S01]  /*17e0*/  ISETP.EQ.AND P6, PT, R12.reuse, RZ, PT ;  /* 0x000000ff0c00720c */ /* 0x040fe20003fc2270 */
[----:B------:R-:W-:Y:S01]  /*17f0*/  UIADD3 UR4, UP0, UPT, UR4, 0x1, URZ ;  /* 0x0000000104047890 */ /* 0x000fe2000ff1e0ff */
[C---:B------:R-:W-:Y:S01]  /*1800*/  ISETP.EQ.AND P5, PT, R12.reuse, 0x4, PT ;  /* 0x000000040c00780c */ /* 0x040fe20003fa2270 */
[----:B------:R-:W-:Y:S01]  /*1810*/  VIADD R11, R11, 0x1 ;  /* 0x000000010b0b7836 */ /* 0x000fe20000000000 */
[C---:B------:R-:W-:Y:S01]  /*1820*/  ISETP.EQ.AND P4, PT, R12.reuse, 0x8, PT ;  /* 0x000000080c00780c */ /* 0x040fe20003f82270 */
[----:B------:R-:W-:Y:S01]  /*1830*/  UIADD3.X UR5, UPT, UPT, URZ, UR5, URZ, UP0, !UPT ;  /* 0x00000005ff057290 */ /* 0x000fe200087fe4ff */
[C---:B------:R-:W-:Y:S01]  /*1840*/  ISETP.EQ.AND P3, PT, R12.reuse, 0xc, PT ;  /* 0x0000000c0c00780c */ /* 0x040fe20003f62270 */
[----:B------:R-:W-:Y:S01]  /*1850*/  UISETP.NE.U32.AND UP0, UPT, UR4, UR8, UPT ;  /* 0x000000080400728c */ /* 0x000fe2000bf05070 */
[C---:B------:R-:W-:Y:S01]  /*1860*/  ISETP.EQ.AND P2, PT, R12.reuse, 0x10, PT ;  /* 0x000000100c00780c */ /* 0x040fe20003f42270 */
[----:B------:R-:W-:Y:S01]  /*1870*/  IMAD.MOV.U32 R18, RZ, RZ, RZ ;  /* 0x000000ffff127224 */ /* 0x000fe200078e00ff */
[C---:B------:R-:W-:Y:S01]  /*1880*/  ISETP.EQ.AND P1, PT, R12.reuse, 0x14, PT ;  /* 0x000000140c00780c */ /* 0x040fe20003f22270 */
[----:B------:R-:W-:Y:S01]  /*1890*/  UISETP.NE.AND.EX UP0, UPT, UR5, URZ, UPT, UP0 ;  /* 0x000000ff0500728c */ /* 0x000fe2000bf05300 */
[C---:B------:R-:W-:Y:S01]  /*18a0*/  ISETP.EQ.AND P0, PT, R12.reuse, 0x18, PT ;  /* 0x000000180c00780c */ /* 0x040fe20003f02270 */
[--C-:B--2---:R-:W-:Y:S01]  /*18b0*/  @P6 IMAD.MOV.U32 R5, RZ, RZ, R2.reuse ;  /* 0x000000ffff056224 */ /* 0x104fe200078e0002 */
[----:B------:R-:W-:Y:S01]  /*18c0*/  ISETP.EQ.AND P6, PT, R12, 0x1c, PT ;  /* 0x0000001c0c00780c */ /* 0x000fe20003fc2270 */
[----:B------:R-:W-:-:S02]  /*18d0*/  @P5 IMAD.MOV.U32 R7, RZ, RZ, R2 ;  /* 0x000000ffff075224 */ /* 0x000fc400078e0002 */
[--C-:B------:R-:W-:Y:S02]  /*18e0*/  @P4 IMAD.MOV.U32 R9, RZ, RZ, R2.reuse ;  /* 0x000000ffff094224 */ /* 0x100fe400078e0002 */
[--C-:B------:R-:W-:Y:S02]  /*18f0*/  @P3 IMAD.MOV.U32 R0, RZ, RZ, R2.reuse ;  /* 0x000000ffff003224 */ /* 0x100fe400078e0002 */
[--C-:B------:R-:W-:Y:S02]  /*1900*/  @P2 IMAD.MOV.U32 R6, RZ, RZ, R2.reuse ;  /* 0x000000ffff062224 */ /* 0x100fe400078e0002 */
[--C-:B------:R-:W-:Y:S02]  /*1910*/  @P1 IMAD.MOV.U32 R8, RZ, RZ, R2.reuse ;  /* 0x000000ffff081224 */ /* 0x100fe400078e0002 */
[--C-:B------:R-:W-:Y:S02]  /*1920*/  @P0 IMAD.MOV.U32 R10, RZ, RZ, R2.reuse ;  /* 0x000000ffff0a0224 */ /* 0x100fe400078e0002 */
[----:B------:R-:W-:Y:S01]  /*1930*/  @P6 IMAD.MOV.U32 R4, RZ, RZ, R2 ;  /* 0x000000ffff046224 */ /* 0x000fe200078e0002 */
[----:B------:R-:W-:Y:S06]  /*1940*/  BRA.U UP0, `(.L_x_518) ;  /* 0xfffffffd00907547 */ /* 0x000fec000b83ffff */
.L_x_513:
[----:B------:R-:W-:-:S04]  /*1950*/  UIADD3 UR15, UP0, UPT, UR6, -0x1, URZ ;  /* 0xffffffff060f7890 */ /* 0x000fc8000ff1e0ff */
[----:B------:R-:W-:Y:S02]  /*1960*/  UIADD3.X UR9, UPT, UPT, UR7, -0x1, URZ, UP0, !UPT ;  /* 0xffffffff07097890 */ /* 0x000fe400087fe4ff */
[----:B------:R-:W-:-:S04]  /*1970*/  UISETP.NE.U32.AND UP0, UPT, UR15, URZ, UPT ;  /* 0x000000ff0f00728c */ /* 0x000fc8000bf05070 */
[----:B------:R-:W-:-:S09]  /*1980*/  UISETP.NE.AND.EX UP0, UPT, UR9, URZ, UPT, UP0 ;  /* 0x000000ff0900728c */ /* 0x000fd2000bf05300 */
[----:B------:R-:W-:Y:S05]  /*1990*/  BRA.U !UP0, `(.L_x_519) ;  /* 0x0000003508d47547 */ /* 0x000fea000b800000 */
[----:B------:R-:W-:Y:S02]  /*19a0*/  UIADD3 UR12, UP0, UPT, UR6, -0x2, URZ ;  /* 0xfffffffe060c7890 */ /* 0x000fe4000ff1e0ff */
[----:B------:R-:W-:Y:S02]  /*19b0*/  UIADD3 UR14, UPT, UPT, UR6, 0xf, URZ ;  /* 0x0000000f060e7890 */ /* 0x000fe4000fffe0ff */
[----:B------:R-:W-:Y:S02]  /*19c0*/  UIADD3 UR6, UPT, UPT, UR6, 0x7, URZ ;  /* 0x0000000706067890 */ /* 0x000fe4000fffe0ff */
[----:B------:R-:W-:Y:S02]  /*19d0*/  ULOP3.LUT UR5, UR14, 0xf, URZ, 0xc0, !UPT ;  /* 0x0000000f0e057892 */ /* 0x000fe4000f8ec0ff */
[----:B------:R-:W-:Y:S02]  /*19e0*/  ULOP3.LUT UR4, UR6, 0x7, URZ, 0xc0, !UPT ;  /* 0x0000000706047892 */ /* 0x000fe4000f8ec0ff */
[----:B------:R-:W-:-:S02]  /*19f0*/  UIADD3 UR5, UP1, UPT, UR5, -0x1, URZ ;  /* 0xffffffff05057890 */ /* 0x000fc4000ff3e0ff */
[----:B------:R-:W-:Y:S02]  /*1a00*/  UIADD3 UR4, UP2, UPT, UR4, -0x1, URZ ;  /* 0xffffffff04047890 */ /* 0x000fe4000ff5e0ff */
[----:B------:R-:W-:Y:S02]  /*1a10*/  UIADD3.X UR8, UPT, UPT, UR7, -0x1, URZ, UP0, !UPT ;  /* 0xffffffff07087890 */ /* 0x000fe400087fe4ff */
[----:B------:R-:W-:Y:S02]  /*1a20*/  UISETP.GE.U32.AND UP0, UPT, UR12, 0xf, UPT ;  /* 0x0000000f0c00788c */ /* 0x000fe4000bf06070 */
[----:B------:R-:W-:Y:S02]  /*1a30*/  UIADD3.X UR13, UPT, UPT, URZ, -0x1, URZ, UP1, !UPT ;  /* 0xffffffffff0d7890 */ /* 0x000fe40008ffe4ff */
[----:B------:R-:W-:Y:S02]  /*1a40*/  UIADD3.X UR12, UPT, UPT, URZ, -0x1, URZ, UP2, !UPT ;  /* 0xffffffffff0c7890 */ /* 0x000fe400097fe4ff */
[----:B------:R-:W-:-:S02]  /*1a50*/  UISETP.GE.U32.AND UP1, UPT, UR5, 0x7, UPT ;  /* 0x000000070500788c */ /* 0x000fc4000bf26070 */
[----:B------:R-:W-:Y:S02]  /*1a60*/  UISETP.GE.U32.AND UP2, UPT, UR4, 0x3, UPT ;  /* 0x000000030400788c */ /* 0x000fe4000bf46070 */
[----:B------:R-:W-:Y:S02]  /*1a70*/  ULOP3.LUT UR7, UR15, 0xfffffff0, URZ, 0xc0, !UPT ;  /* 0xfffffff00f077892 */ /* 0x000fe4000f8ec0ff */
[----:B------:R-:W-:Y:S02]  /*1a80*/  ULOP3.LUT UR6, UR6, 0x3, URZ, 0xc0, !UPT ;  /* 0x0000000306067892 */ /* 0x000fe4000f8ec0ff */
[----:B------:R-:W-:Y:S02]  /*1a90*/  UISETP.GE.U32.AND.EX UP0, UPT, UR8, URZ, UPT, UP0 ;  /* 0x000000ff0800728c */ /* 0x000fe4000bf06100 */
[----:B------:R-:W-:Y:S02]  /*1aa0*/  UISETP.GE.U32.AND.EX UP1, UPT, UR13, URZ, UPT, UP1 ;  /* 0x000000ff0d00728c */ /* 0x000fe4000bf26110 */
[----:B------:R-:W-:-:S11]  /*1ab0*/  UISETP.GE.U32.AND.EX UP2, UPT, UR12, URZ, UPT, UP2 ;  /* 0x000000ff0c00728c */ /* 0x000fd6000bf46120 */
.L_x_537:
[----:B------:R-:W-:Y:S02]  /*1ac0*/  IMAD.MOV.U32 R13, RZ, RZ, RZ ;  /* 0x000000ffff0d7224 */ /* 0x000fe400078e00ff */
[----:B------:R-:W-:Y:S01]  /*1ad0*/  IMAD.MOV.U32 R2, RZ, RZ, RZ ;  /* 0x000000ffff027224 */ /* 0x000fe200078e00ff */
[----:B------:R-:W-:Y:S06]  /*1ae0*/  BRA.U !UP0, `(.L_x_520) ;  /* 0x0000000d08187547 */ /* 0x000fec000b800000 */
[----:B------:R-:W-:Y:S01]  /*1af0*/  IMAD.MOV.U32 R2, RZ, RZ, R5 ;  /* 0x000000ffff027224 */ /* 0x000fe200078e0005 */
[----:B------:R-:W-:Y:S01]  /*1b00*/  UMOV UR4, UR7 ;  /* 0x0000000700047c82 */ /* 0x000fe20008000000 */
[----:B------:R-:W-:Y:S01]  /*1b10*/  IMAD.MOV.U32 R13, RZ, RZ, RZ ;  /* 0x000000ffff0d7224 */ /* 0x000fe200078e00ff */
[----:B------:R-:W-:Y:S01]  /*1b20*/  UMOV UR5, UR9 ;  /* 0x0000000900057c82 */ /* 0x000fe20008000000 */
[----:B------:R-:W-:-:S07]  /*1b30*/  IMAD.MOV.U32 R14, RZ, RZ, 0x20 ;  /* 0x00000020ff0e7424 */ /* 0x000fce00078e00ff */
.L_x_521:
[C---:B------:R-:W-:Y:S01]  /*1b40*/  ISETP.EQ.AND P1, PT, R14.reuse, 0x20, PT ;  /* 0x000000200e00780c */ /* 0x040fe20003f22270 */
[----:B------:R-:W-:Y:S01]  /*1b50*/  UIADD3 UR4, UP3, UPT, UR4, -0x10, URZ ;  /* 0xfffffff004047890 */ /* 0x000fe2000ff7e0ff */
[----:B------:R-:W-:-:S03]  /*1b60*/  ISETP.EQ.AND P0, PT, R14, 0x30, PT ;  /* 0x000000300e00780c */ /* 0x000fc60003f02270 */
[----:B------:R-:W-:Y:S02]  /*1b70*/  UIADD3.X UR5, UPT, UPT, UR5, -0x1, URZ, UP3, !UPT ;  /* 0xffffffff05057890 */ /* 0x000fe40009ffe4ff */
[----:B------:R-:W-:-:S04]  /*1b80*/  UISETP.NE.U32.AND UP3, UPT, UR4, URZ, UPT ;  /* 0x000000ff0400728c */ /* 0x000fc8000bf65070 */
[----:B------:R-:W-:Y:S02]  /*1b90*/  UISETP.NE.AND.EX UP3, UPT, UR5, URZ, UPT, UP3 ;  /* 0x000000ff0500728c */ /* 0x000fe4000bf65330 */
[----:B------:R-:W-:Y:S02]  /*1ba0*/  @P1 IMAD.MOV.U32 R3, RZ, RZ, R7 ;  /* 0x000000ffff031224 */ /* 0x000fe400078e0007 */
[----:B------:R-:W-:Y:S02]  /*1bb0*/  @P0 IMAD.MOV.U32 R3, RZ, RZ, R8 ;  /* 0x000000ffff030224 */ /* 0x000fe400078e0008 */
[----:B------:R-:W-:Y:S02]  /*1bc0*/  @P1 IMAD.MOV.U32 R12, RZ, RZ, R9 ;  /* 0x000000ffff0c1224 */ /* 0x000fe400078e0009 */
[----:B------:R-:W-:Y:S01]  /*1bd0*/  @P0 IMAD.MOV.U32 R12, RZ, RZ, R10 ;  /* 0x000000ffff0c0224 */ /* 0x000fe200078e000a */
[----:B------:R-:W-:Y:S01]  /*1be0*/  FSETP.GEU.AND P3, PT, R3, R2, PT ;  /* 0x000000020300720b */ /* 0x000fe20003f6e000 */
[----:B------:R-:W-:-:S02]  /*1bf0*/  @P1 IMAD.MOV.U32 R11, RZ, RZ, R0 ;  /* 0x000000ffff0b1224 */ /* 0x000fc400078e0000 */
[----:B------:R-:W-:Y:S01]  /*1c00*/  @P0 IMAD.MOV.U32 R11, RZ, RZ, R4 ;  /* 0x000000ffff0b0224 */ /* 0x000fe200078e0004 */
[C---:B------:R-:W-:Y:S02]  /*1c10*/  ISETP.EQ.AND P2, PT, R14.reuse, 0x20, !P3 ;  /* 0x000000200e00780c */ /* 0x040fe40005f42270 */
[C---:B------:R-:W-:Y:S02]  /*1c20*/  ISETP.EQ.AND P4, PT, R14.reuse, 0x30, !P3 ;  /* 0x000000300e00780c */ /* 0x040fe40005f82270 */
[----:B------:R-:W-:-:S05]  /*1c30*/  ISETP.EQ.AND P0, PT, R14, 0x10, PT ;  /* 0x000000100e00780c */ /* 0x000fca0003f02270 */
[----:B------:R-:W-:-:S04]  /*1c40*/  @!P3 IMAD.MOV.U32 R13, RZ, RZ, 0x1 ;  /* 0x00000001ff0db424 */ /* 0x000fc800078e00ff */
[--C-:B------:R-:W-:Y:S02]  /*1c50*/  @P2 IMAD.MOV.U32 R5, RZ, RZ, R3.reuse ;  /* 0x000000ffff052224 */ /* 0x100fe400078e0003 */
[----:B------:R-:W-:Y:S02]  /*1c60*/  @P4 IMAD.MOV.U32 R6, RZ, RZ, R3 ;  /* 0x000000ffff064224 */ /* 0x000fe400078e0003 */
[--C-:B------:R-:W-:Y:S02]  /*1c70*/  @!P3 IMAD.MOV.U32 R3, RZ, RZ, R2.reuse ;  /* 0x000000ffff03b224 */ /* 0x100fe400078e0002 */
[--C-:B------:R-:W-:Y:S02]  /*1c80*/  @P2 IMAD.MOV.U32 R7, RZ, RZ, R2.reuse ;  /* 0x000000ffff072224 */ /* 0x100fe400078e0002 */
[----:B------:R-:W-:Y:S01]  /*1c90*/  @P4 IMAD.MOV.U32 R8, RZ, RZ, R2 ;  /* 0x000000ffff084224 */ /* 0x000fe200078e0002 */
[----:B------:R-:W-:Y:S01]  /*1ca0*/  FSETP.GEU.AND P5, PT, R12, R3, PT ;  /* 0x000000030c00720b */ /* 0x000fe20003fae000 */
[----:B------:R-:W-:-:S02]  /*1cb0*/  @P0 IMAD.MOV.U32 R2, RZ, RZ, R5 ;  /* 0x000000ffff020224 */ /* 0x000fc400078e0005 */
[----:B------:R-:W-:Y:S01]  /*1cc0*/  @P1 IMAD.MOV.U32 R2, RZ, RZ, R6 ;  /* 0x000000ffff021224 */ /* 0x000fe200078e0006 */
[C---:B------:R-:W-:Y:S02]  /*1cd0*/  ISETP.EQ.AND P2, PT, R14.reuse, 0x20, !P5 ;  /* 0x000000200e00780c */ /* 0x040fe40006f42270 */
[----:B------:R-:W-:-:S07]  /*1ce0*/  ISETP.EQ.AND P6, PT, R14, 0x30, !P5 ;  /* 0x000000300e00780c */ /* 0x000fce0006fc2270 */
[----:B------:R-:W-:-:S04]  /*1cf0*/  @!P5 IMAD.MOV.U32 R13, RZ, RZ, 0x1 ;  /* 0x00000001ff0dd424 */ /* 0x000fc800078e00ff */
[--C-:B------:R-:W-:Y:S01]  /*1d00*/  @P2 IMAD.MOV.U32 R7, RZ, RZ, R12.reuse ;  /* 0x000000ffff072224 */ /* 0x100fe200078e000c */
[----:B------:R-:W-:Y:S01]  /*1d10*/  @P2 MOV R9, R3 ;  /* 0x0000000300092202 */ /* 0x000fe20000000f00 */
[----:B------:R-:W-:Y:S02]  /*1d20*/  @P6 IMAD.MOV.U32 R8, RZ, RZ, R12 ;  /* 0x000000ffff086224 */ /* 0x000fe400078e000c */
[--C-:B------:R-:W-:Y:S02]  /*1d30*/  @!P5 IMAD.MOV.U32 R12, RZ, RZ, R3.reuse ;  /* 0x000000ffff0cd224 */ /* 0x100fe400078e0003 */
[----:B------:R-:W-:Y:S02]  /*1d40*/  @P6 IMAD.MOV.U32 R10, RZ, RZ, R3 ;  /* 0x000000ffff0a6224 */ /* 0x000fe400078e0003 */
[----:B------:R-:W-:Y:S01]  /*1d50*/  @P0 IMAD.MOV.U32 R3, RZ, RZ, R7 ;  /* 0x000000ffff030224 */ /* 0x000fe200078e0007 */
[----:B------:R-:W-:Y:S01]  /*1d60*/  FSETP.GEU.AND P4, PT, R11, R12, PT ;  /* 0x0000000c0b00720b */ /* 0x000fe20003f8e000 */
[----:B------:R-:W-:-:S03]  /*1d70*/  @P1 IMAD.MOV.U32 R3, RZ, RZ, R8 ;  /* 0x000000ffff031224 */ /* 0x000fc600078e0008 */
[C---:B------:R-:W-:Y:S02]  /*1d80*/  ISETP.EQ.AND P2, PT, R14.reuse, 0x20, !P4 ;  /* 0x000000200e00780c */ /* 0x040fe40006742270 */
[----:B------:R-:W-:-:S07]  /*1d90*/  ISETP.EQ.AND P6, PT, R14, 0x30, !P4 ;  /* 0x000000300e00780c */ /* 0x000fce00067c2270 */
        /* <DEDUP_REMOVED lines=13> */
[----:B------:R-:W-:Y:S01]  /*1e70*/  ISETP.EQ.AND P2, PT, R14, 0x10, !P3 ;  /* 0x000000100e00780c */ /* 0x000fe20005f42270 */
[----:B------:R-:W-:Y:S02]  /*1e80*/  @P6 IMAD.MOV.U32 R0, RZ, RZ, R2 ;  /* 0x000000ffff006224 */ /* 0x000fe400078e0002 */
[--C-:B------:R-:W-:Y:S02]  /*1e90*/  @!P3 IMAD.MOV.U32 R2, RZ, RZ, R11.reuse ;  /* 0x000000ffff02b224 */ /* 0x100fe400078e000b */
[----:B------:R-:W-:-:S08]  /*1ea0*/  @P6 IMAD.MOV.U32 R6, RZ, RZ, R11 ;  /* 0x000000ffff066224 */ /* 0x000fd000078e000b */
[----:B------:R-:W-:Y:S01]  /*1eb0*/  @P2 IMAD.MOV.U32 R5, RZ, RZ, R11 ;  /* 0x000000ffff052224 */ /* 0x000fe200078e000b */
[----:B------:R-:W-:Y:S01]  /*1ec0*/  FSETP.GEU.AND P2, PT, R3, R2, PT ;  /* 0x000000020300720b */ /* 0x000fe20003f4e000 */
[----:B------:R-:W-:Y:S02]  /*1ed0*/  @P0 IMAD.MOV.U32 R11, RZ, RZ, R0 ;  /* 0x000000ffff0b0224 */ /* 0x000fe400078e0000 */
[----:B------:R-:W-:Y:S01]  /*1ee0*/  @P1 IMAD.MOV.U32 R11, RZ, RZ, R4 ;  /* 0x000000ffff0b1224 */ /* 0x000fe200078e0004 */
[C---:B------:R-:W-:Y:S02]  /*1ef0*/  ISETP.EQ.AND P5, PT, R14.reuse, 0x10, !P2 ;  /* 0x000000100e00780c */ /* 0x040fe400057a2270 */
[C---:B------:R-:W-:Y:S02]  /*1f00*/  ISETP.EQ.AND P6, PT, R14.reuse, 0x20, !P2 ;  /* 0x000000200e00780c */ /* 0x040fe400057c2270 */
[----:B------:R-:W-:-:S05]  /*1f10*/  ISETP.EQ.AND P1, PT, R14, RZ, PT ;  /* 0x000000ff0e00720c */ /* 0x000fca0003f22270 */
        /* <DEDUP_REMOVED lines=35> */
[----:B------:R-:W-:Y:S01]  /*2150*/  ISETP.EQ.AND P3, PT, R14, RZ, !P2 ;  /* 0x000000ff0e00720c */ /* 0x000fe20005762270 */
[----:B------:R-:W-:Y:S02]  /*2160*/  @P6 IMAD.MOV.U32 R0, RZ, RZ, R2 ;  /* 0x000000ffff006224 */ /* 0x000fe400078e0002 */
[--C-:B------:R-:W-:Y:S02]  /*2170*/  @!P2 IMAD.MOV.U32 R2, RZ, RZ, R11.reuse ;  /* 0x000000ffff02a224 */ /* 0x100fe400078e000b */
[----:B------:R-:W-:-:S08]  /*2180*/  @P6 IMAD.MOV.U32 R6, RZ, RZ, R11 ;  /* 0x000000ffff066224 */ /* 0x000fd000078e000b */
[----:B------:R-:W-:Y:S01]  /*2190*/  @P3 IMAD.MOV.U32 R5, RZ, RZ, R11 ;  /* 0x000000ffff053224 */ /* 0x000fe200078e000b */
[----:B------:R-:W-:Y:S01]  /*21a0*/  FSETP.GEU.AND P3, PT, R3, R2, PT ;  /* 0x000000020300720b */ /* 0x000fe20003f6e000 */
[----:B------:R-:W-:Y:S02]  /*21b0*/  @P1 IMAD.MOV.U32 R11, RZ, RZ, R0 ;  /* 0x000000ffff0b1224 */ /* 0x000fe400078e0000 */
[----:B------:R-:W-:Y:S01]  /*21c0*/  @P0 IMAD.MOV.U32 R11, RZ, RZ, R4 ;  /* 0x000000ffff0b0224 */ /* 0x000fe200078e0004 */
[C---:B------:R-:W-:Y:S02]  /*21d0*/  ISETP.EQ.AND P5, PT, R14.reuse, RZ, !P3 ;  /* 0x000000ff0e00720c */ /* 0x040fe40005fa2270 */
[C---:B------:R-:W-:Y:S02]  /*21e0*/  ISETP.EQ.AND P6, PT, R14.reuse, 0x10, !P3 ;  /* 0x000000100e00780c */ /* 0x040fe40005fc2270 */
[----:B------:R-:W-:-:S05]  /*21f0*/  ISETP.EQ.AND P0, PT, R14, -0x10, PT ;  /* 0xfffffff00e00780c */ /* 0x000fca0003f02270 */
        /* <DEDUP_REMOVED lines=9> */
[C---:B------:R-:W-:Y:S02]  /*2290*/  ISETP.EQ.AND P6, PT, R14.reuse, RZ, !P5 ;  /* 0x000000ff0e00720c */ /* 0x040fe40006fc2270 */
        /* <DEDUP_REMOVED lines=22> */
[----:B------:R-:W-:-:S07]  /*2400*/  ISETP.EQ.AND P2, PT, R14, RZ, !P3 ;  /* 0x000000ff0e00720c */ /* 0x000fce0005f42270 */
[----:B------:R-:W-:-:S04]  /*2410*/  @!P3 IMAD.MOV.U32 R13, RZ, RZ, 0x1 ;  /* 0x00000001ff0db424 */ /* 0x000fc800078e00ff */
[--C-:B------:R-:W-:Y:S01]  /*2420*/  @P4 IMAD.MOV.U32 R4, RZ, RZ, R2.reuse ;  /* 0x000000ffff044224 */ /* 0x100fe200078e0002 */
[----:B------:R-:W-:Y:S01]  /*2430*/  ISETP.EQ.AND P4, PT, R14, -0x10, !P3 ;  /* 0xfffffff00e00780c */ /* 0x000fe20005f82270 */
[----:B------:R-:W-:Y:S02]  /*2440*/  @P2 IMAD.MOV.U32 R0, RZ, RZ, R2 ;  /* 0x000000ffff002224 */ /* 0x000fe400078e0002 */
[--C-:B------:R-:W-:Y:S02]  /*2450*/  @!P3 IMAD.MOV.U32 R2, RZ, RZ, R11.reuse ;  /* 0x000000ffff02b224 */ /* 0x100fe400078e000b */
[----:B------:R-:W-:-:S08]  /*2460*/  @P2 IMAD.MOV.U32 R6, RZ, RZ, R11 ;  /* 0x000000ffff062224 */ /* 0x000fd000078e000b */
[----:B------:R-:W-:Y:S01]  /*2470*/  @P4 IMAD.MOV.U32 R5, RZ, RZ, R11 ;  /* 0x000000ffff054224 */ /* 0x000fe200078e000b */
[----:B------:R-:W-:Y:S01]  /*2480*/  FSETP.GEU.AND P4, PT, R3, R2, PT ;  /* 0x000000020300720b */ /* 0x000fe20003f8e000 */
[----:B------:R-:W-:Y:S02]  /*2490*/  @P0 IMAD.MOV.U32 R11, RZ, RZ, R0 ;  /* 0x000000ffff0b0224 */ /* 0x000fe400078e0000 */
[----:B------:R-:W-:Y:S01]  /*24a0*/  @P1 IMAD.MOV.U32 R11, RZ, RZ, R4 ;  /* 0x000000ffff0b1224 */ /* 0x000fe200078e0004 */
[C---:B------:R-:W-:Y:S02]  /*24b0*/  ISETP.EQ.AND P5, PT, R14.reuse, -0x10, !P4 ;  /* 0xfffffff00e00780c */ /* 0x040fe400067a2270 */
[----:B------:R-:W-:-:S07]  /*24c0*/  ISETP.EQ.AND P2, PT, R14, RZ, !P4 ;  /* 0x000000ff0e00720c */ /* 0x000fce0006742270 */
[----:B------:R-:W-:-:S04]  /*24d0*/  @!P4 IMAD.MOV.U32 R13, RZ, RZ, 0x1 ;  /* 0x00000001ff0dc424 */ /* 0x000fc800078e00ff */
[----:B------:R-:W-:Y:S01]  /*24e0*/  @P5 MOV R5, R3 ;  /* 0x0000000300055202 */ /* 0x000fe20000000f00 */
[--C-:B------:R-:W-:Y:S02]  /*24f0*/  @P5 IMAD.MOV.U32 R7, RZ, RZ, R2.reuse ;  /* 0x000000ffff075224 */ /* 0x100fe400078e0002 */
[----:B------:R-:W-:Y:S02]  /*2500*/  @P2 IMAD.MOV.U32 R6, RZ, RZ, R3 ;  /* 0x000000ffff062224 */ /* 0x000fe400078e0003 */
[--C-:B------:R-:W-:Y:S02]  /*2510*/  @!P4 IMAD.MOV.U32 R3, RZ, RZ, R2.reuse ;  /* 0x000000ffff03c224 */ /* 0x100fe400078e0002 */
[----:B------:R-:W-:-:S03]  /*2520*/  @P2 IMAD.MOV.U32 R8, RZ, RZ, R2 ;  /* 0x000000ffff082224 */ /* 0x000fc600078e0002 */
[----:B------:R-:W-:-:S04]  /*2530*/  FSETP.GEU.AND P6, PT, R12, R3, PT ;  /* 0x000000030c00720b */ /* 0x000fc80003fce000 */
[C---:B------:R-:W-:Y:S02]  /*2540*/  ISETP.EQ.AND P5, PT, R14.reuse, -0x10, !P6 ;  /* 0xfffffff00e00780c */ /* 0x040fe400077a2270 */
[----:B------:R-:W-:-:S07]  /*2550*/  ISETP.EQ.AND P2, PT, R14, RZ, !P6 ;  /* 0x000000ff0e00720c */ /* 0x000fce0007742270 */
[----:B------:R-:W-:-:S04]  /*2560*/  @!P6 IMAD.MOV.U32 R13, RZ, RZ, 0x1 ;  /* 0x00000001ff0de424 */ /* 0x000fc800078e00ff */
[--C-:B------:R-:W-:Y:S02]  /*2570*/  @P5 IMAD.MOV.U32 R7, RZ, RZ, R12.reuse ;  /* 0x000000ffff075224 */ /* 0x100fe400078e000c */
[--C-:B------:R-:W-:Y:S01]  /*2580*/  @P5 IMAD.MOV.U32 R9, RZ, RZ, R3.reuse ;  /* 0x000000ffff095224 */ /* 0x100fe200078e0003 */
[----:B------:R-:W-:Y:S01]  /*2590*/  ISETP.EQ.AND P5, PT, R14, -0x20, PT ;  /* 0xffffffe00e00780c */ /* 0x000fe20003fa2270 */
[----:B------:R-:W-:Y:S02]  /*25a0*/  @P2 IMAD.MOV.U32 R8, RZ, RZ, R12 ;  /* 0x000000ffff082224 */ /* 0x000fe400078e000c */
[--C-:B------:R-:W-:Y:S02]  /*25b0*/  @!P6 IMAD.MOV.U32 R12, RZ, RZ, R3.reuse ;  /* 0x000000ffff0ce224 */ /* 0x100fe400078e0003 */
[----:B------:R-:W-:-:S03]  /*25c0*/  @P2 IMAD.MOV.U32 R10, RZ, RZ, R3 ;  /* 0x000000ffff0a2224 */ /* 0x000fc600078e0003 */
[----:B------:R-:W-:-:S04]  /*25d0*/  FSETP.GEU.AND P1, PT, R11, R12, PT ;  /* 0x0000000c0b00720b */ /* 0x000fc80003f2e000 */
[C---:B------:R-:W-:Y:S01]  /*25e0*/  ISETP.EQ.AND P2, PT, R14.reuse, -0x10, !P1 ;  /* 0xfffffff00e00780c */ /* 0x040fe20004f42270 */
[----:B------:R-:W-:Y:S01]  /*25f0*/  @P5 IMAD.MOV.U32 R2, RZ, RZ, R5 ;  /* 0x000000ffff025224 */ /* 0x000fe200078e0005 */
[----:B------:R-:W-:Y:S01]  /*2600*/  ISETP.EQ.AND P5, PT, R14, RZ, !P1 ;  /* 0x000000ff0e00720c */ /* 0x000fe20004fa2270 */
[----:B------:R-:W-:-:S06]  /*2610*/  @P0 IMAD.MOV.U32 R2, RZ, RZ, R6 ;  /* 0x000000ffff020224 */ /* 0x000fcc00078e0006 */
[----:B------:R-:W-:-:S04]  /*2620*/  @!P1 IMAD.MOV.U32 R13, RZ, RZ, 0x1 ;  /* 0x00000001ff0d9424 */ /* 0x000fc800078e00ff */
[--C-:B------:R-:W-:Y:S02]  /*2630*/  @P2 IMAD.MOV.U32 R9, RZ, RZ, R11.reuse ;  /* 0x000000ffff092224 */ /* 0x100fe400078e000b */
[----:B------:R-:W-:Y:S02]  /*2640*/  @P5 IMAD.MOV.U32 R10, RZ, RZ, R11 ;  /* 0x000000ffff0a5224 */ /* 0x000fe400078e000b */
[--C-:B------:R-:W-:Y:S02]  /*2650*/  @!P1 IMAD.MOV.U32 R11, RZ, RZ, R12.reuse ;  /* 0x000000ffff0b9224 */ /* 0x100fe400078e000c */
[--C-:B------:R-:W-:Y:S02]  /*2660*/  @P2 IMAD.MOV.U32 R0, RZ, RZ, R12.reuse ;  /* 0x000000ffff002224 */ /* 0x100fe400078e000c */
[----:B------:R-:W-:Y:S01]  /*2670*/  @P5 IMAD.MOV.U32 R4, RZ, RZ, R12 ;  /* 0x000000ffff045224 */ /* 0x000fe200078e000c */
[----:B------:R-:W-:-:S04]  /*2680*/  FSETP.GEU.AND P0, PT, R2, R11, PT ;  /* 0x0000000b0200720b */ /* 0x000fc80003f0e000 */
[C---:B------:R-:W-:Y:S02]  /*2690*/  ISETP.EQ.AND P3, PT, R14.reuse, -0x10, !P0 ;  /* 0xfffffff00e00780c */ /* 0x040fe40004762270 */
[C---:B------:R-:W-:Y:S02]  /*26a0*/  ISETP.EQ.AND P4, PT, R14.reuse, RZ, !P0 ;  /* 0x000000ff0e00720c */ /* 0x040fe40004782270 */
[C---:B------:R-:W-:Y:S01]  /*26b0*/  ISETP.EQ.AND P6, PT, R14.reuse, -0x20, !P0 ;  /* 0xffffffe00e00780c */ /* 0x040fe200047c2270 */
[----:B------:R-:W-:-:S04]  /*26c0*/  VIADD R14, R14, 0x40 ;  /* 0x000000400e0e7836 */ /* 0x000fc80000000000 */
[----:B------:R-:W-:-:S04]  /*26d0*/  @!P0 IMAD.MOV.U32 R13, RZ, RZ, 0x1 ;  /* 0x00000001ff0d8424 */ /* 0x000fc800078e00ff */
[--C-:B------:R-:W-:Y:S02]  /*26e0*/  @P3 IMAD.MOV.U32 R0, RZ, RZ, R2.reuse ;  /* 0x000000ffff003224 */ /* 0x100fe400078e0002 */
[----:B------:R-:W-:Y:S02]  /*26f0*/  @P4 IMAD.MOV.U32 R4, RZ, RZ, R2 ;  /* 0x000000ffff044224 */ /* 0x000fe400078e0002 */
[--C-:B------:R-:W-:Y:S02]  /*2700*/  @P3 IMAD.MOV.U32 R6, RZ, RZ, R11.reuse ;  /* 0x000000ffff063224 */ /* 0x100fe400078e000b */
[--C-:B------:R-:W-:Y:S02]  /*2710*/  @P6 IMAD.MOV.U32 R5, RZ, RZ, R11.reuse ;  /* 0x000000ffff056224 */ /* 0x100fe400078e000b */
[----:B------:R-:W-:Y:S01]  /*2720*/  @!P0 IMAD.MOV.U32 R2, RZ, RZ, R11 ;  /* 0x000000ffff028224 */ /* 0x000fe200078e000b */
[----:B------:R-:W-:Y:S06]  /*2730*/  BRA.U UP3, `(.L_x_521) ;  /* 0xfffffff503007547 */ /* 0x000fec000b83ffff */
[----:B------:R-:W-:-:S07]  /*2740*/  IMAD.U32 R2, RZ, RZ, UR7 ;  /* 0x00000007ff027e24 */ /* 0x000fce000f8e00ff */
.L_x_520:
[----:B------:R-:W-:-:S09]  /*2750*/  ULOP3.LUT UP3, URZ, UR15, 0xf, URZ, 0xc0, !UPT ;  /* 0x0000000f0fff7892 */ /* 0x000fd2000f86c0ff */
[----:B------:R-:W-:Y:S05]  /*2760*/  BRA.U !UP3, `(.L_x_522) ;  /* 0x000000290b587547 */ /* 0x000fea000b800000 */
[----:B------:R-:W-:Y:S05]  /*2770*/  BRA.U !UP1, `(.L_x_523) ;  /* 0x00000015094c7547 */ /* 0x000fea000b800000 */
[----:B------:R-:W-:-:S04]  /*2780*/  IMAD.SHL.U32 R15, R2, 0x4, RZ ;  /* 0x00000004020f7824 */ /* 0x000fc800078e00ff */
[C---:B------:R-:W-:Y:S01]  /*2790*/  VIADD R3, R15.reuse, 0x4 ;  /* 0x000000040f037836 */ /* 0x040fe20000000000 */
[C---:B------:R-:W-:Y:S02]  /*27a0*/  ISETP.EQ.AND P4, PT, R15.reuse, RZ, PT ;  /* 0x000000ff0f00720c */ /* 0x040fe40003f82270 */
[----:B------:R-:W-:Y:S02]  /*27b0*/  ISETP.EQ.AND P6, PT, R15, 0x10, PT ;  /* 0x000000100f00780c */ /* 0x000fe40003fc2270 */
[----:B------:R-:W-:Y:S02]  /*27c0*/  LOP3.LUT R11, R3, 0xfffffffc, RZ, 0xc0, !PT ;  /* 0xfffffffc030b7812 */ /* 0x000fe400078ec0ff */
[----:B------:R-:W-:Y:S02]  /*27d0*/  P2R R12, PR, RZ, 0x10 ;  /* 0x00000010ff0c7803 */ /* 0x000fe40000000000 */
[C---:B------:R-:W-:Y:S02]  /*27e0*/  ISETP.EQ.AND P2, PT, R11.reuse, RZ, PT ;  /* 0x000000ff0b00720c */ /* 0x040fe40003f42270 */
[----:B------:R-:W-:-:S02]  /*27f0*/  ISETP.EQ.AND P3, PT, R11, 0x4, PT ;  /* 0x000000040b00780c */ /* 0x000fc40003f62270 */
[C---:B------:R-:W-:Y:S01]  /*2800*/  ISETP.EQ.AND P0, PT, R11.reuse, 0x8, PT ;  /* 0x000000080b00780c */ /* 0x040fe20003f02270 */
[--C-:B------:R-:W-:Y:S01]  /*2810*/  @P4 IMAD.MOV.U32 R12, RZ, RZ, R5.reuse ;  /* 0x000000ffff0c4224 */ /* 0x100fe200078e0005 */
[C---:B------:R-:W-:Y:S01]  /*2820*/  ISETP.EQ.AND P1, PT, R11.reuse, 0xc, PT ;  /* 0x0000000c0b00780c */ /* 0x040fe20003f22270 */
[----:B------:R-:W-:Y:S01]  /*2830*/  @P6 IMAD.MOV.U32 R12, RZ, RZ, R6 ;  /* 0x000000ffff0c6224 */ /* 0x000fe200078e0006 */
[----:B------:R-:W-:Y:S02]  /*2840*/  P2R R18, PR, RZ, 0x4 ;  /* 0x00000004ff127803 */ /* 0x000fe40000000000 */
[----:B------:R-:W-:Y:S02]  /*2850*/  P2R R16, PR, RZ, 0x8 ;  /* 0x00000008ff107803 */ /* 0x000fe40000000000 */
[C---:B------:R-:W-:Y:S01]  /*2860*/  ISETP.EQ.AND P4, PT, R11.reuse, 0x18, PT ;  /* 0x000000180b00780c */ /* 0x040fe20003f82270 */
[----:B------:R-:W-:Y:S01]  /*2870*/  @P2 IMAD.MOV.U32 R3, RZ, RZ, R5 ;  /* 0x000000ffff032224 */ /* 0x000fe200078e0005 */
[C---:B------:R-:W-:Y:S01]  /*2880*/  ISETP.EQ.AND P2, PT, R11.reuse, 0x10, PT ;  /* 0x000000100b00780c */ /* 0x040fe20003f42270 */
[----:B------:R-:W-:Y:S01]  /*2890*/  @P3 IMAD.MOV.U32 R3, RZ, RZ, R7 ;  /* 0x000000ffff033224 */ /* 0x000fe200078e0007 */
[C---:B------:R-:W-:Y:S01]  /*28a0*/  ISETP.EQ.AND P3, PT, R11.reuse, 0x14, PT ;  /* 0x000000140b00780c */ /* 0x040fe20003f62270 */
[----:B------:R-:W-:Y:S01]  /*28b0*/  @P0 IMAD.MOV.U32 R3, RZ, RZ, R9 ;  /* 0x000000ffff030224 */ /* 0x000fe200078e0009 */
[----:B------:R-:W-:Y:S01]  /*28c0*/  ISETP.EQ.AND P5, PT, R11, 0x1c, PT ;  /* 0x0000001c0b00780c */ /* 0x000fe20003fa2270 */
[----:B------:R-:W-:Y:S01]  /*28d0*/  @P1 IMAD.MOV.U32 R3, RZ, RZ, R0 ;  /* 0x000000ffff031224 */ /* 0x000fe200078e0000 */
[----:B------:R-:W-:-:S07]  /*28e0*/  P2R R11, PR, RZ, 0x40 ;  /* 0x00000040ff0b7803 */ /* 0x000fce0000000000 */
[----:B------:R-:W-:Y:S02]  /*28f0*/  @P2 IMAD.MOV.U32 R3, RZ, RZ, R6 ;  /* 0x000000ffff032224 */ /* 0x000fe400078e0006 */
[----:B------:R-:W-:Y:S02]  /*2900*/  @P3 IMAD.MOV.U32 R3, RZ, RZ, R8 ;  /* 0x000000ffff033224 */ /* 0x000fe400078e0008 */
[----:B------:R-:W-:Y:S02]  /*2910*/  @P4 IMAD.MOV.U32 R3, RZ, RZ, R10 ;  /* 0x000000ffff034224 */ /* 0x000fe400078e000a */
[----:B------:R-:W-:-:S04]  /*2920*/  @P5 IMAD.MOV.U32 R3, RZ, RZ, R4 ;  /* 0x000000ffff035224 */ /* 0x000fc800078e0004 */
[----:B------:R-:W-:Y:S01]  /*2930*/  IMAD.MOV.U32 R11, RZ, RZ, R3 ;  /* 0x000000ffff0b7224 */ /* 0x000fe200078e0003 */
[----:B------:R-:W-:-:S13]  /*2940*/  FSETP.GEU.AND P6, PT, R3, R12, PT ;  /* 0x0000000c0300720b */ /* 0x000fda0003fce000 */
[----:B------:R-:W-:Y:S05]  /*2950*/  @P6 BRA `(.L_x_524) ;  /* 0x0000000000586947 */ /* 0x000fea0003800000 */
[----:B------:R-:W-:Y:S01]  /*2960*/  P2R R3, PR, RZ, 0x10 ;  /* 0x00000010ff037803 */ /* 0x000fe20000000000 */
[--C-:B------:R-:W-:Y:S01]  /*2970*/  @P0 IMAD.MOV.U32 R9, RZ, RZ, R12.reuse ;  /* 0x000000ffff090224 */ /* 0x100fe200078e000c */
[----:B------:R-:W-:Y:S01]  /*2980*/  P2R R13, PR, RZ, 0x20 ;  /* 0x00000020ff0d7803 */ /* 0x000fe20000000000 */
[--C-:B------:R-:W-:Y:S01]  /*2990*/  @P1 IMAD.MOV.U32 R0, RZ, RZ, R12.reuse ;  /* 0x000000ffff001224 */ /* 0x100fe200078e000c */
[----:B------:R-:W-:Y:S01]  /*29a0*/  P2R R14, PR, RZ, 0x4 ;  /* 0x00000004ff0e7803 */ /* 0x000fe20000000000 */
[----:B------:R-:W-:Y:S01]  /*29b0*/  @P3 IMAD.MOV.U32 R8, RZ, RZ, R12 ;  /* 0x000000ffff083224 */ /* 0x000fe200078e000c */
[C---:B------:R-:W-:Y:S02]  /*29c0*/  ISETP.EQ.AND P4, PT, R15.reuse, RZ, PT ;  /* 0x000000ff0f00720c */ /* 0x040fe40003f82270 */
[----:B------:R-:W-:Y:S02]  /*29d0*/  ISETP.EQ.AND P5, PT, R15, 0x10, PT ;  /* 0x000000100f00780c */ /* 0x000fe40003fa2270 */
[----:B------:R-:W-:-:S02]  /*29e0*/  ISETP.NE.AND P2, PT, R16, RZ, PT ;  /* 0x000000ff1000720c */ /* 0x000fc40003f45270 */
[----:B------:R-:W-:-:S07]  /*29f0*/  ISETP.NE.AND P6, PT, R18, RZ, PT ;  /* 0x000000ff1200720c */ /* 0x000fce0003fc5270 */
[--C-:B------:R-:W-:Y:S01]  /*2a00*/  @P4 IMAD.MOV.U32 R5, RZ, RZ, R11.reuse ;  /* 0x000000ffff054224 */ /* 0x100fe200078e000b */
[----:B------:R-:W-:Y:S01]  /*2a10*/  ISETP.NE.AND P4, PT, R3, RZ, PT ;  /* 0x000000ff0300720c */ /* 0x000fe20003f85270 */
[----:B------:R-:W-:Y:S01]  /*2a20*/  @P5 IMAD.MOV.U32 R6, RZ, RZ, R11 ;  /* 0x000000ffff065224 */ /* 0x000fe200078e000b */
[----:B------:R-:W-:Y:S01]  /*2a30*/  ISETP.NE.AND P5, PT, R13, RZ, PT ;  /* 0x000000ff0d00720c */ /* 0x000fe20003fa5270 */
[--C-:B------:R-:W-:Y:S01]  /*2a40*/  @P2 IMAD.MOV.U32 R7, RZ, RZ, R12.reuse ;  /* 0x000000ffff072224 */ /* 0x100fe200078e000c */
[----:B------:R-:W-:Y:S01]  /*2a50*/  ISETP.NE.AND P2, PT, R14, RZ, PT ;  /* 0x000000ff0e00720c */ /* 0x000fe20003f45270 */
[----:B------:R-:W-:Y:S02]  /*2a60*/  IMAD.MOV.U32 R13, RZ, RZ, 0x1 ;  /* 0x00000001ff0d7424 */ /* 0x000fe400078e00ff */
[--C-:B------:R-:W-:Y:S02]  /*2a70*/  @P6 IMAD.MOV.U32 R5, RZ, RZ, R12.reuse ;  /* 0x000000ffff056224 */ /* 0x100fe400078e000c */
[----:B------:R-:W-:-:S04]  /*2a80*/  IMAD.MOV.U32 R11, RZ, RZ, R12 ;  /* 0x000000ffff0b7224 */ /* 0x000fc800078e000c */
[--C-:B------:R-:W-:Y:S02]  /*2a90*/  @P4 IMAD.MOV.U32 R10, RZ, RZ, R12.reuse ;  /* 0x000000ffff0a4224 */ /* 0x100fe400078e000c */
[--C-:B------:R-:W-:Y:S02]  /*2aa0*/  @P5 IMAD.MOV.U32 R4, RZ, RZ, R12.reuse ;  /* 0x000000ffff045224 */ /* 0x100fe400078e000c */
[----:B------:R-:W-:-:S07]  /*2ab0*/  @P2 IMAD.MOV.U32 R6, RZ, RZ, R12 ;  /* 0x000000ffff062224 */ /* 0x000fce00078e000c */
.L_x_524:
[----:B------:R-:W-:-:S04]  /*2ac0*/  LEA R3, R2, 0x8, 0x2 ;  /* 0x0000000802037811 */ /* 0x000fc800078e10ff */
[----:B------:R-:W-:-:S04]  /*2ad0*/  LOP3.LUT R12, R3, 0xfffffffc, RZ, 0xc0, !PT ;  /* 0xfffffffc030c7812 */ /* 0x000fc800078ec0ff */
[----:B------:R-:W-:-:S04]  /*2ae0*/  ISETP.EQ.AND P6, PT, R12, RZ, PT ;  /* 0x000000ff0c00720c */ /* 0x000fc80003fc2270 */
[----:B------:R-:W-:-:S09]  /*2af0*/  P2R R19, PR, RZ, 0x40 ;  /* 0x00000040ff137803 */ /* 0x000fd20000000000 */
[----:B------:R-:W-:Y:S01]  /*2b00*/  @P6 IMAD.MOV.U32 R3, RZ, RZ, R5 ;  /* 0x000000ffff036224 */ /* 0x000fe200078e0005 */
[----:B------:R-:W-:-:S04]  /*2b10*/  ISETP.EQ.AND P6, PT, R12, 0x8, PT ;  /* 0x000000080c00780c */ /* 0x000fc80003fc2270 */
[----:B------:R-:W-:-:S09]  /*2b20*/  P2R R17, PR, RZ, 0x40 ;  /* 0x00000040ff117803 */ /* 0x000fd20000000000 */
[----:B------:R-:W-:Y:S01]  /*2b30*/  @P6 IMAD.MOV.U32 R3, RZ, RZ, R9 ;  /* 0x000000ffff036224 */ /* 0x000fe200078e0009 */
[----:B------:R-:W-:-:S04]  /*2b40*/  ISETP.EQ.AND P6, PT, R12, 0x10, PT ;  /* 0x000000100c00780c */ /* 0x000fc80003fc2270 */
[----:B------:R-:W-:-:S09]  /*2b50*/  P2R R14, PR, RZ, 0x40 ;  /* 0x00000040ff0e7803 */ /* 0x000fd20000000000 */
[----:B------:R-:W-:Y:S01]  /*2b60*/  @P6 IMAD.MOV.U32 R3, RZ, RZ, R6 ;  /* 0x000000ffff036224 */ /* 0x000fe200078e0006 */
[----:B------:R-:W-:-:S04]  /*2b70*/  ISETP.EQ.AND P6, PT, R12, 0x18, PT ;  /* 0x000000180c00780c */ /* 0x000fc80003fc2270 */
[----:B------:R-:W-:-:S09]  /*2b80*/  P2R R15, PR, RZ, 0x40 ;  /* 0x00000040ff0f7803 */ /* 0x000fd20000000000 */
[----:B------:R-:W-:-:S05]  /*2b90*/  @P6 IMAD.MOV.U32 R3, RZ, RZ, R10 ;  /* 0x000000ffff036224 */ /* 0x000fca00078e000a */
[----:B------:R-:W-:-:S13]  /*2ba0*/  FSETP.GEU.AND P6, PT, R3, R11, PT ;  /* 0x0000000b0300720b */ /* 0x000fda0003fce000 */
[----:B------:R-:W-:Y:S05]  /*2bb0*/  @P6 BRA `(.L_x_525) ;  /* 0x0000000000606947 */ /* 0x000fea0003800000 */
[----:B------:R-:W-:Y:S01]  /*2bc0*/  P2R R12, PR, RZ, 0x10 ;  /* 0x00000010ff0c7803 */ /* 0x000fe20000000000 */
[--C-:B------:R-:W-:Y:S01]  /*2bd0*/  @P0 IMAD.MOV.U32 R9, RZ, RZ, R3.reuse ;  /* 0x000000ffff090224 */ /* 0x100fe200078e0003 */
[----:B------:R-:W-:Y:S01]  /*2be0*/  P2R R13, PR, RZ, 0x20 ;  /* 0x00000020ff0d7803 */ /* 0x000fe20000000000 */
[--C-:B------:R-:W-:Y:S01]  /*2bf0*/  @P1 IMAD.MOV.U32 R0, RZ, RZ, R3.reuse ;  /* 0x000000ffff001224 */ /* 0x100fe200078e0003 */
[----:B------:R-:W-:Y:S01]  /*2c00*/  ISETP.NE.AND P4, PT, R18, RZ, PT ;  /* 0x000000ff1200720c */ /* 0x000fe20003f85270 */
[--C-:B------:R-:W-:Y:S01]  /*2c10*/  @P2 IMAD.MOV.U32 R6, RZ, RZ, R3.reuse ;  /* 0x000000ffff062224 */ /* 0x100fe200078e0003 */
[----:B------:R-:W-:Y:S01]  /*2c20*/  ISETP.NE.AND P5, PT, R16, RZ, PT ;  /* 0x000000ff1000720c */ /* 0x000fe20003fa5270 */
[----:B------:R-:W-:Y:S01]  /*2c30*/  @P3 IMAD.MOV.U32 R8, RZ, RZ, R3 ;  /* 0x000000ffff083224 */ /* 0x000fe200078e0003 */
[----:B------:R-:W-:Y:S02]  /*2c40*/  ISETP.NE.AND P6, PT, R15, RZ, PT ;  /* 0x000000ff0f00720c */ /* 0x000fe40003fc5270 */
[----:B------:R-:W-:-:S02]  /*2c50*/  ISETP.NE.AND P0, PT, R14, RZ, PT ;  /* 0x000000ff0e00720c */ /* 0x000fc40003f05270 */
[----:B------:R-:W-:Y:S02]  /*2c60*/  ISETP.NE.AND P1, PT, R17, RZ, PT ;  /* 0x000000ff1100720c */ /* 0x000fe40003f25270 */
[----:B------:R-:W-:-:S03]  /*2c70*/  ISETP.NE.AND P2, PT, R19, RZ, PT ;  /* 0x000000ff1300720c */ /* 0x000fc60003f45270 */
[--C-:B------:R-:W-:Y:S01]  /*2c80*/  @P4 IMAD.MOV.U32 R5, RZ, RZ, R3.reuse ;  /* 0x000000ffff054224 */ /* 0x100fe200078e0003 */
[----:B------:R-:W-:Y:S01]  /*2c90*/  ISETP.NE.AND P4, PT, R12, RZ, PT ;  /* 0x000000ff0c00720c */ /* 0x000fe20003f85270 */
[----:B------:R-:W-:Y:S01]  /*2ca0*/  @P5 IMAD.MOV.U32 R7, RZ, RZ, R3 ;  /* 0x000000ffff075224 */ /* 0x000fe200078e0003 */
[----:B------:R-:W-:Y:S01]  /*2cb0*/  ISETP.NE.AND P5, PT, R13, RZ, PT ;  /* 0x000000ff0d00720c */ /* 0x000fe20003fa5270 */
[----:B------:R-:W-:Y:S02]  /*2cc0*/  IMAD.MOV.U32 R13, RZ, RZ, 0x1 ;  /* 0x00000001ff0d7424 */ /* 0x000fe400078e00ff */
[--C-:B------:R-:W-:Y:S02]  /*2cd0*/  @P0 IMAD.MOV.U32 R6, RZ, RZ, R11.reuse ;  /* 0x000000ffff060224 */ /* 0x100fe400078e000b */
[--C-:B------:R-:W-:Y:S02]  /*2ce0*/  @P1 IMAD.MOV.U32 R9, RZ, RZ, R11.reuse ;  /* 0x000000ffff091224 */ /* 0x100fe400078e000b */
[----:B------:R-:W-:-:S04]  /*2cf0*/  @P2 IMAD.MOV.U32 R5, RZ, RZ, R11 ;  /* 0x000000ffff052224 */ /* 0x000fc800078e000b */
[--C-:B------:R-:W-:Y:S02]  /*2d00*/  @P4 IMAD.MOV.U32 R10, RZ, RZ, R3.reuse ;  /* 0x000000ffff0a4224 */ /* 0x100fe400078e0003 */
[----:B------:R-:W-:Y:S02]  /*2d10*/  @P5 IMAD.MOV.U32 R4, RZ, RZ, R3 ;  /* 0x000000ffff045224 */ /* 0x000fe400078e0003 */
[--C-:B------:R-:W-:Y:S02]  /*2d20*/  @P6 IMAD.MOV.U32 R10, RZ, RZ, R11.reuse ;  /* 0x000000ffff0a6224 */ /* 0x100fe400078e000b */
[----:B------:R-:W-:-:S07]  /*2d30*/  IMAD.MOV.U32 R3, RZ, RZ, R11 ;  /* 0x000000ffff037224 */ /* 0x000fce00078e000b */
.L_x_525:
[----:B------:R-:W-:-:S04]  /*2d40*/  LEA R11, R2, 0xc, 0x2 ;  /* 0x0000000c020b7811 */ /* 0x000fc800078e10ff */
[----:B------:R-:W-:-:S04]  /*2d50*/  LOP3.LUT R12, R11, 0xfffffffc, RZ, 0xc0, !PT ;  /* 0xfffffffc0b0c7812 */ /* 0x000fc800078ec0ff */
[C---:B------:R-:W-:Y:S02]  /*2d60*/  ISETP.EQ.AND P2, PT, R12.reuse, RZ, PT ;  /* 0x000000ff0c00720c */ /* 0x040fe40003f42270 */
[C---:B------:R-:W-:Y:S02]  /*2d70*/  ISETP.EQ.AND P1, PT, R12.reuse, 0x4, PT ;  /* 0x000000040c00780c */ /* 0x040fe40003f22270 */
[C---:B------:R-:W-:Y:S02]  /*2d80*/  ISETP.EQ.AND P0, PT, R12.reuse, 0x8, PT ;  /* 0x000000080c00780c */ /* 0x040fe40003f02270 */
[----:B------:R-:W-:Y:S02]  /*2d90*/  P2R R16, PR, RZ, 0x2 ;  /* 0x00000002ff107803 */ /* 0x000fe40000000000 */
[----:B------:R-:W-:Y:S02]  /*2da0*/  P2R R18, PR, RZ, 0x4 ;  /* 0x00000004ff127803 */ /* 0x000fe40000000000 */
[----:B------:R-:W-:-:S02]  /*2db0*/  ISETP.EQ.AND P3, PT, R12, 0x14, PT ;  /* 0x000000140c00780c */ /* 0x000fc40003f62270 */
[C---:B------:R-:W-:Y:S01]  /*2dc0*/  ISETP.EQ.AND P4, PT, R12.reuse, 0x18, PT ;  /* 0x000000180c00780c */ /* 0x040fe20003f82270 */
[----:B------:R-:W-:Y:S01]  /*2dd0*/  @P2 IMAD.MOV.U32 R11, RZ, RZ, R5 ;  /* 0x000000ffff0b2224 */ /* 0x000fe200078e0005 */
[C---:B------:R-:W-:Y:S01]  /*2de0*/  ISETP.EQ.AND P2, PT, R12.reuse, 0x10, PT ;  /* 0x000000100c00780c */ /* 0x040fe20003f42270 */
[----:B------:R-:W-:Y:S01]  /*2df0*/  @P1 IMAD.MOV.U32 R11, RZ, RZ, R7 ;  /* 0x000000ffff0b1224 */ /* 0x000fe200078e0007 */
[C---:B------:R-:W-:Y:S01]  /*2e00*/  ISETP.EQ.AND P1, PT, R12.reuse, 0xc, PT ;  /* 0x0000000c0c00780c */ /* 0x040fe20003f22270 */
[----:B------:R-:W-:Y:S01]  /*2e10*/  @P0 IMAD.MOV.U32 R11, RZ, RZ, R9 ;  /* 0x000000ffff0b0224 */ /* 0x000fe200078e0009 */
[----:B------:R-:W-:-:S11]  /*2e20*/  ISETP.EQ.AND P5, PT, R12, 0x1c, PT ;  /* 0x0000001c0c00780c */ /* 0x000fd60003fa2270 */
[----:B------:R-:W-:Y:S02]  /*2e30*/  @P1 IMAD.MOV.U32 R11, RZ, RZ, R0 ;  /* 0x000000ffff0b1224 */ /* 0x000fe400078e0000 */
[----:B------:R-:W-:Y:S02]  /*2e40*/  @P2 IMAD.MOV.U32 R11, RZ, RZ, R6 ;  /* 0x000000ffff0b2224 */ /* 0x000fe400078e0006 */
[----:B------:R-:W-:Y:S02]  /*2e50*/  @P3 IMAD.MOV.U32 R11, RZ, RZ, R8 ;  /* 0x000000ffff0b3224 */ /* 0x000fe400078e0008 */
[----:B------:R-:W-:Y:S02]  /*2e60*/  @P4 IMAD.MOV.U32 R11, RZ, RZ, R10 ;  /* 0x000000ffff0b4224 */ /* 0x000fe400078e000a */
[----:B------:R-:W-:-:S05]  /*2e70*/  @P5 IMAD.MOV.U32 R11, RZ, RZ, R4 ;  /* 0x000000ffff0b5224 */ /* 0x000fca00078e0004 */
[----:B------:R-:W-:-:S13]  /*2e80*/  FSETP.GEU.AND P6, PT, R11, R3, PT ;  /* 0x000000030b00720b */ /* 0x000fda0003fce000 */
[----:B------:R-:W-:Y:S05]  /*2e90*/  @P6 BRA `(.L_x_526) ;  /* 0x0000000000786947 */ /* 0x000fea0003800000 */
[----:B------:R-:W-:Y:S01]  /*2ea0*/  P2R R13, PR, RZ, 0x20 ;  /* 0x00000020ff0d7803 */ /* 0x000fe20000000000 */
[----:B------:R-:W-:Y:S01]  /*2eb0*/  @P1 IMAD.MOV.U32 R0, RZ, RZ, R3 ;  /* 0x000000ffff001224 */ /* 0x000fe200078e0003 */
[----:B------:R-:W-:Y:S02]  /*2ec0*/  ISETP.NE.AND P5, PT, R17, RZ, PT ;  /* 0x000000ff1100720c */ /* 0x000fe40003fa5270 */
[----:B------:R-:W-:Y:S02]  /*2ed0*/  P2R R17, PR, RZ, 0x1 ;  /* 0x00000001ff117803 */ /* 0x000fe40000000000 */
[----:B------:R-:W-:Y:S02]  /*2ee0*/  ISETP.NE.AND P0, PT, R14, RZ, PT ;  /* 0x000000ff0e00720c */ /* 0x000fe40003f05270 */
[----:B------:R-:W-:Y:S02]  /*2ef0*/  P2R R14, PR, RZ, 0x4 ;  /* 0x00000004ff0e7803 */ /* 0x000fe40000000000 */
[----:B------:R-:W-:-:S02]  /*2f00*/  ISETP.NE.AND P2, PT, R15, RZ, PT ;  /* 0x000000ff0f00720c */ /* 0x000fc40003f45270 */
[----:B------:R-:W-:Y:S02]  /*2f10*/  P2R R12, PR, RZ, 0x8 ;  /* 0x00000008ff0c7803 */ /* 0x000fe40000000000 */
[----:B------:R-:W-:Y:S02]  /*2f20*/  P2R R15, PR, RZ, 0x10 ;  /* 0x00000010ff0f7803 */ /* 0x000fe40000000000 */
[----:B------:R-:W-:Y:S02]  /*2f30*/  ISETP.NE.AND P3, PT, R19, RZ, PT ;  /* 0x000000ff1300720c */ /* 0x000fe40003f65270 */
[----:B------:R-:W-:Y:S01]  /*2f40*/  ISETP.NE.AND P4, PT, R16, RZ, PT ;  /* 0x000000ff1000720c */ /* 0x000fe20003f85270 */
[--C-:B------:R-:W-:Y:S01]  /*2f50*/  @P0 IMAD.MOV.U32 R6, RZ, RZ, R11.reuse ;  /* 0x000000ffff060224 */ /* 0x100fe200078e000b */
[----:B------:R-:W-:Y:S02]  /*2f60*/  @P5 MOV R9, R11 ;  /* 0x0000000b00095202 */ /* 0x000fe40000000f00 */
[----:B------:R-:W-:Y:S01]  /*2f70*/  ISETP.NE.AND P6, PT, R18, RZ, PT ;  /* 0x000000ff1200720c */ /* 0x000fe20003fc5270 */
[----:B------:R-:W-:Y:S01]  /*2f80*/  @P2 IMAD.MOV.U32 R10, RZ, RZ, R11 ;  /* 0x000000ffff0a2224 */ /* 0x000fe200078e000b */
[----:B------:R-:W-:Y:S01]  /*2f90*/  ISETP.NE.AND P5, PT, R13, RZ, PT ;  /* 0x000000ff0d00720c */ /* 0x000fe20003fa5270 */
[----:B------:R-:W-:Y:S01]  /*2fa0*/  IMAD.MOV.U32 R13, RZ, RZ, 0x1 ;  /* 0x00000001ff0d7424 */ /* 0x000fe200078e00ff */
[----:B------:R-:W-:-:S02]  /*2fb0*/  ISETP.NE.AND P0, PT, R17, RZ, PT ;  /* 0x000000ff1100720c */ /* 0x000fc40003f05270 */
[----:B------:R-:W-:Y:S01]  /*2fc0*/  ISETP.NE.AND P2, PT, R14, RZ, PT ;  /* 0x000000ff0e00720c */ /* 0x000fe20003f45270 */
[----:B------:R-:W-:Y:S01]  /*2fd0*/  @P3 IMAD.MOV.U32 R5, RZ, RZ, R11 ;  /* 0x000000ffff053224 */ /* 0x000fe200078e000b */
[----:B------:R-:W-:Y:S01]  /*2fe0*/  ISETP.NE.AND P3, PT, R12, RZ, PT ;  /* 0x000000ff0c00720c */ /* 0x000fe20003f65270 */
[--C-:B------:R-:W-:Y:S01]  /*2ff0*/  @P4 IMAD.MOV.U32 R7, RZ, RZ, R3.reuse ;  /* 0x000000ffff074224 */ /* 0x100fe200078e0003 */
[----:B------:R-:W-:Y:S01]  /*3000*/  ISETP.NE.AND P4, PT, R15, RZ, PT ;  /* 0x000000ff0f00720c */ /* 0x000fe20003f85270 */
[--C-:B------:R-:W-:Y:S02]  /*3010*/  IMAD.MOV.U32 R11, RZ, RZ, R3.reuse ;  /* 0x000000ffff0b7224 */ /* 0x100fe400078e0003 */
[--C-:B------:R-:W-:Y:S02]  /*3020*/  @P6 IMAD.MOV.U32 R5, RZ, RZ, R3.reuse ;  /* 0x000000ffff056224 */ /* 0x100fe400078e0003 */
[--C-:B------:R-:W-:Y:S02]  /*3030*/  @P5 IMAD.MOV.U32 R4, RZ, RZ, R3.reuse ;  /* 0x000000ffff045224 */ /* 0x100fe400078e0003 */
[----:B------:R-:W-:-:S02]  /*3040*/  @P0 IMAD.MOV.U32 R9, RZ, RZ, R3 ;  /* 0x000000ffff090224 */ /* 0x000fc400078e0003 */
[--C-:B------:R-:W-:Y:S02]  /*3050*/  @P2 IMAD.MOV.U32 R6, RZ, RZ, R3.reuse ;  /* 0x000000ffff062224 */ /* 0x100fe400078e0003 */
[--C-:B------:R-:W-:Y:S02]  /*3060*/  @P3 IMAD.MOV.U32 R8, RZ, RZ, R3.reuse ;  /* 0x000000ffff083224 */ /* 0x100fe400078e0003 */
[----:B------:R-:W-:-:S07]  /*3070*/  @P4 IMAD.MOV.U32 R10, RZ, RZ, R3 ;  /* 0x000000ffff0a4224 */ /* 0x000fce00078e0003 */
.L_x_526:
[----:B------:R-:W-:-:S04]  /*3080*/  LEA R3, R2, 0x10, 0x2 ;  /* 0x0000001002037811 */ /* 0x000fc800078e10ff */
[----:B------:R-:W-:-:S04]  /*3090*/  LOP3.LUT R3, R3, 0xfffffffc, RZ, 0xc0, !PT ;  /* 0xfffffffc03037812 */ /* 0x000fc800078ec0ff */
[----:B------:R-:W-:-:S04]  /*30a0*/  ISETP.EQ.AND P6, PT, R3, RZ, PT ;  /* 0x000000ff0300720c */ /* 0x000fc80003fc2270 */
        /* <DEDUP_REMOVED lines=16> */
[----:B------:R-:W-:-:S07]  /*31b0*/  ISETP.NE.AND P0, PT, R14, RZ, PT ;  /* 0x000000ff0e00720c */ /* 0x000fce0003f05270 */
[--C-:B------:R-:W-:Y:S01]  /*31c0*/  @P4 IMAD.MOV.U32 R5, RZ, RZ, R12.reuse ;  /* 0x000000ffff054224 */ /* 0x100fe200078e000c */
[----:B------:R-:W-:Y:S01]  /*31d0*/  ISETP.NE.AND P4, PT, R3, RZ, PT ;  /* 0x000000ff0300720c */ /* 0x000fe20003f85270 */
[----:B------:R-:W-:Y:S01]  /*31e0*/  @P5 IMAD.MOV.U32 R7, RZ, RZ, R12 ;  /* 0x000000ffff075224 */ /* 0x000fe200078e000c */
[----:B------:R-:W-:Y:S01]  /*31f0*/  ISETP.NE.AND P5, PT, R13, RZ, PT ;  /* 0x000000ff0d00720c */ /* 0x000fe20003fa5270 */
[----:B------:R-:W-:Y:S02]  /*3200*/  IMAD.MOV.U32 R13, RZ, RZ, 0x1 ;  /* 0x00000001ff0d7424 */ /* 0x000fe400078e00ff */
[--C-:B------:R-:W-:Y:S02]  /*3210*/  @P0 IMAD.MOV.U32 R5, RZ, RZ, R11.reuse ;  /* 0x000000ffff050224 */ /* 0x100fe400078e000b */
[----:B------:R-:W-:-:S06]  /*3220*/  @P6 IMAD.MOV.U32 R6, RZ, RZ, R11 ;  /* 0x000000ffff066224 */ /* 0x000fcc00078e000b */
[--C-:B------:R-:W-:Y:S02]  /*3230*/  @P4 IMAD.MOV.U32 R10, RZ, RZ, R12.reuse ;  /* 0x000000ffff0a4224 */ /* 0x100fe400078e000c */
[----:B------:R-:W-:Y:S02]  /*3240*/  @P5 IMAD.MOV.U32 R4, RZ, RZ, R12 ;  /* 0x000000ffff045224 */ /* 0x000fe400078e000c */
[----:B------:R-:W-:-:S07]  /*3250*/  IMAD.MOV.U32 R12, RZ, RZ, R11 ;  /* 0x000000ffff0c7224 */ /* 0x000fce00078e000b */
.L_x_527:
[----:B------:R-:W-:-:S04]  /*3260*/  LEA R3, R2, 0x14, 0x2 ;  /* 0x0000001402037811 */ /* 0x000fc800078e10ff */
[----:B------:R-:W-:-:S04]  /*3270*/  LOP3.LUT R11, R3, 0xfffffffc, RZ, 0xc0, !PT ;  /* 0xfffffffc030b7812 */ /* 0x000fc800078ec0ff */
[C---:B------:R-:W-:Y:S02]  /*3280*/  ISETP.EQ.AND P2, PT, R11.reuse, RZ, PT ;  /* 0x000000ff0b00720c */ /* 0x040fe40003f42270 */
[C---:B------:R-:W-:Y:S02]  /*3290*/  ISETP.EQ.AND P3, PT, R11.reuse, 0x4, PT ;  /* 0x000000040b00780c */ /* 0x040fe40003f62270 */
[C---:B------:R-:W-:Y:S02]  /*32a0*/  ISETP.EQ.AND P0, PT, R11.reuse, 0x8, PT ;  /* 0x000000080b00780c */ /* 0x040fe40003f02270 */
[----:B------:R-:W-:Y:S02]  /*32b0*/  ISETP.EQ.AND P1, PT, R11, 0xc, PT ;  /* 0x0000000c0b00780c */ /* 0x000fe40003f22270 */
[----:B------:R-:W-:Y:S02]  /*32c0*/  P2R R18, PR, RZ, 0x4 ;  /* 0x00000004ff127803 */ /* 0x000fe40000000000 */
[----:B------:R-:W-:-:S02]  /*32d0*/  P2R R16, PR, RZ, 0x8 ;  /* 0x00000008ff107803 */ /* 0x000fc40000000000 */
[C---:B------:R-:W-:Y:S01]  /*32e0*/  ISETP.EQ.AND P4, PT, R11.reuse, 0x18, PT ;  /* 0x000000180b00780c */ /* 0x040fe20003f82270 */
[----:B------:R-:W-:Y:S01]  /*32f0*/  @P2 IMAD.MOV.U32 R3, RZ, RZ, R5 ;  /* 0x000000ffff032224 */ /* 0x000fe200078e0005 */
[C---:B------:R-:W-:Y:S01]  /*3300*/  ISETP.EQ.AND P2, PT, R11.reuse, 0x10, PT ;  /* 0x000000100b00780c */ /* 0x040fe20003f42270 */
[----:B------:R-:W-:Y:S01]  /*3310*/  @P3 IMAD.MOV.U32 R3, RZ, RZ, R7 ;  /* 0x000000ffff033224 */ /* 0x000fe200078e0007 */
[C---:B------:R-:W-:Y:S01]  /*3320*/  ISETP.EQ.AND P3, PT, R11.reuse, 0x14, PT ;  /* 0x000000140b00780c */ /* 0x040fe20003f62270 */
[----:B------:R-:W-:Y:S01]  /*3330*/  @P0 IMAD.MOV.U32 R3, RZ, RZ, R9 ;  /* 0x000000ffff030224 */ /* 0x000fe200078e0009 */
[----:B------:R-:W-:Y:S01]  /*3340*/  ISETP.EQ.AND P5, PT, R11, 0x1c, PT ;  /* 0x0000001c0b00780c */ /* 0x000fe20003fa2270 */
[----:B------:R-:W-:-:S08]  /*3350*/  @P1 IMAD.MOV.U32 R3, RZ, RZ, R0 ;  /* 0x000000ffff031224 */ /* 0x000fd000078e0000 */
        /* <DEDUP_REMOVED lines=9> */
[----:B------:R-:W-:Y:S01]  /*33f0*/  ISETP.NE.AND P4, PT, R14, RZ, PT ;  /* 0x000000ff0e00720c */ /* 0x000fe20003f85270 */
[--C-:B------:R-:W-:Y:S01]  /*3400*/  @P1 IMAD.MOV.U32 R0, RZ, RZ, R12.reuse ;  /* 0x000000ffff001224 */ /* 0x100fe200078e000c */
[----:B------:R-:W-:Y:S01]  /*3410*/  P2R R13, PR, RZ, 0x20 ;  /* 0x00000020ff0d7803 */ /* 0x000fe20000000000 */
[----:B------:R-:W-:Y:S01]  /*3420*/  @P3 IMAD.MOV.U32 R8, RZ, RZ, R12 ;  /* 0x000000ffff083224 */ /* 0x000fe200078e000c */
[----:B------:R-:W-:Y:S02]  /*3430*/  P2R R14, PR, RZ, 0x4 ;  /* 0x00000004ff0e7803 */ /* 0x000fe40000000000 */
[----:B------:R-:W-:Y:S02]  /*3440*/  ISETP.NE.AND P5, PT, R15, RZ, PT ;  /* 0x000000ff0f00720c */ /* 0x000fe40003fa5270 */
[----:B------:R-:W-:-:S02]  /*3450*/  ISETP.NE.AND P2, PT, R16, RZ, PT ;  /* 0x000000ff1000720c */ /* 0x000fc40003f45270 */
[----:B------:R-:W-:-:S03]  /*3460*/  ISETP.NE.AND P6, PT, R18, RZ, PT ;  /* 0x000000ff1200720c */ /* 0x000fc60003fc5270 */
[----:B------:R-:W-:Y:S01]  /*3470*/  @P4 IMAD.MOV.U32 R5, RZ, RZ, R11 ;  /* 0x000000ffff054224 */ /* 0x000fe200078e000b */
[----:B------:R-:W-:-:S05]  /*3480*/  ISETP.NE.AND P4, PT, R3, RZ, PT ;  /* 0x000000ff0300720c */ /* 0x000fca0003f85270 */
[----:B------:R-:W-:Y:S01]  /*3490*/  @P5 IMAD.MOV.U32 R6, RZ, RZ, R11 ;  /* 0x000000ffff065224 */ /* 0x000fe200078e000b */
[----:B------:R-:W-:Y:S01]  /*34a0*/  ISETP.NE.AND P5, PT, R13, RZ, PT ;  /* 0x000000ff0d00720c */ /* 0x000fe20003fa5270 */
[--C-:B------:R-:W-:Y:S01]  /*34b0*/  @P2 IMAD.MOV.U32 R7, RZ, RZ, R12.reuse ;  /* 0x000000ffff072224 */ /* 0x100fe200078e000c */
[----:B------:R-:W-:Y:S01]  /*34c0*/  ISETP.NE.AND P2, PT, R14, RZ, PT ;  /* 0x000000ff0e00720c */ /* 0x000fe20003f45270 */
[----:B------:R-:W-:Y:S02]  /*34d0*/  IMAD.MOV.U32 R13, RZ, RZ, 0x1 ;  /* 0x00000001ff0d7424 */ /* 0x000fe400078e00ff */
[--C-:B------:R-:W-:Y:S02]  /*34e0*/  @P6 IMAD.MOV.U32 R5, RZ, RZ, R12.reuse ;  /* 0x000000ffff056224 */ /* 0x100fe400078e000c */
[--C-:B------:R-:W-:Y:S02]  /*34f0*/  @P4 IMAD.MOV.U32 R10, RZ, RZ, R12.reuse ;  /* 0x000000ffff0a4224 */ /* 0x100fe400078e000c */
[----:B------:R-:W-:-:S04]  /*3500*/  IMAD.MOV.U32 R11, RZ, RZ, R12 ;  /* 0x000000ffff0b7224 */ /* 0x000fc800078e000c */
[--C-:B------:R-:W-:Y:S02]  /*3510*/  @P5 IMAD.MOV.U32 R4, RZ, RZ, R12.reuse ;  /* 0x000000ffff045224 */ /* 0x100fe400078e000c */
[----:B------:R-:W-:-:S07]  /*3520*/  @P2 IMAD.MOV.U32 R6, RZ, RZ, R12 ;  /* 0x000000ffff062224 */ /* 0x000fce00078e000c */
.L_x_528:
        /* <DEDUP_REMOVED lines=40> */
.L_x_529:
        /* <DEDUP_REMOVED lines=30> */
[----:B------:R-:W-:Y:S01]  /*3990*/  P2R R15, PR, RZ, 0x10 ;  /* 0x00000010ff0f7803 */ /* 0x000fe20000000000 */
[--C-:B------:R-:W-:Y:S01]  /*39a0*/  @P5 IMAD.MOV.U32 R9, RZ, RZ, R12.reuse ;  /* 0x000000ffff095224 */ /* 0x100fe200078e000c */
[----:B------:R-:W-:Y:S02]  /*39b0*/  ISETP.NE.AND P3, PT, R19, RZ, PT ;  /* 0x000000ff1300720c */ /* 0x000fe40003f65270 */
[----:B------:R-:W-:Y:S01]  /*39c0*/  ISETP.NE.AND P4, PT, R16, RZ, PT ;  /* 0x000000ff1000720c */ /* 0x000fe20003f85270 */
[--C-:B------:R-:W-:Y:S01]  /*39d0*/  @P0 IMAD.MOV.U32 R6, RZ, RZ, R12.reuse ;  /* 0x000000ffff060224 */ /* 0x100fe200078e000c */
[----:B------:R-:W-:Y:S02]  /*39e0*/  ISETP.NE.AND P6, PT, R18, RZ, PT ;  /* 0x000000ff1200720c */ /* 0x000fe40003fc5270 */
[----:B------:R-:W-:Y:S01]  /*39f0*/  ISETP.NE.AND P5, PT, R13, RZ, PT ;  /* 0x000000ff0d00720c */ /* 0x000fe20003fa5270 */
[----:B------:R-:W-:Y:S01]  /*3a00*/  @P2 IMAD.MOV.U32 R10, RZ, RZ, R12 ;  /* 0x000000ffff0a2224 */ /* 0x000fe200078e000c */
[----:B------:R-:W-:Y:S01]  /*3a10*/  ISETP.NE.AND P0, PT, R17, RZ, PT ;  /* 0x000000ff1100720c */ /* 0x000fe20003f05270 */
[----:B------:R-:W-:Y:S01]  /*3a20*/  IMAD.MOV.U32 R13, RZ, RZ, 0x1 ;  /* 0x00000001ff0d7424 */ /* 0x000fe200078e00ff */
[----:B------:R-:W-:-:S03]  /*3a30*/  ISETP.NE.AND P2, PT, R14, RZ, PT ;  /* 0x000000ff0e00720c */ /* 0x000fc60003f45270 */
[----:B------:R-:W-:Y:S01]  /*3a40*/  @P3 IMAD.MOV.U32 R5, RZ, RZ, R12 ;  /* 0x000000ffff053224 */ /* 0x000fe200078e000c */
[----:B------:R-:W-:Y:S01]  /*3a50*/  ISETP.NE.AND P3, PT, R11, RZ, PT ;  /* 0x000000ff0b00720c */ /* 0x000fe20003f65270 */
[--C-:B------:R-:W-:Y:S01]  /*3a60*/  @P4 IMAD.MOV.U32 R7, RZ, RZ, R3.reuse ;  /* 0x000000ffff074224 */ /* 0x100fe200078e0003 */
[----:B------:R-:W-:Y:S01]  /*3a70*/  ISETP.NE.AND P4, PT, R15, RZ, PT ;  /* 0x000000ff0f00720c */ /* 0x000fe20003f85270 */
[--C-:B------:R-:W-:Y:S02]  /*3a80*/  @P6 IMAD.MOV.U32 R5, RZ, RZ, R3.reuse ;  /* 0x000000ffff056224 */ /* 0x100fe400078e0003 */
[--C-:B------:R-:W-:Y:S02]  /*3a90*/  @P5 IMAD.MOV.U32 R4, RZ, RZ, R3.reuse ;  /* 0x000000ffff045224 */ /* 0x100fe400078e0003 */
[----:B------:R-:W-:Y:S01]  /*3aa0*/  @P0 MOV R9, R3 ;  /* 0x0000000300090202 */ /* 0x000fe20000000f00 */
[--C-:B------:R-:W-:Y:S02]  /*3ab0*/  IMAD.MOV.U32 R12, RZ, RZ, R3.reuse ;  /* 0x000000ffff0c7224 */ /* 0x100fe400078e0003 */
[----:B------:R-:W-:-:S03]  /*3ac0*/  @P2 IMAD.MOV.U32 R6, RZ, RZ, R3 ;  /* 0x000000ffff062224 */ /* 0x000fc600078e0003 */
[--C-:B------:R-:W-:Y:S02]  /*3ad0*/  @P3 IMAD.MOV.U32 R8, RZ, RZ, R3.reuse ;  /* 0x000000ffff083224 */ /* 0x100fe400078e0003 */
[----:B------:R-:W-:-:S07]  /*3ae0*/  @P4 IMAD.MOV.U32 R10, RZ, RZ, R3 ;  /* 0x000000ffff0a4224 */ /* 0x000fce00078e0003 */
.L_x_530:
[----:B------:R-:W-:-:S04]  /*3af0*/  VIADD R2, R2, 0x8 ;  /* 0x0000000802027836 */ /* 0x000fc80000000000 */
[----:B------:R-:W-:-:S05]  /*3b00*/  IMAD.SHL.U32 R3, R2, 0x4, RZ ;  /* 0x0000000402037824 */ /* 0x000fca00078e00ff */
        /* <DEDUP_REMOVED lines=11> */
[----:B------:R-:W-:Y:S01]  /*3bc0*/  ISETP.NE.AND P5, PT, R18, RZ, PT ;  /* 0x000000ff1200720c */ /* 0x000fe20003fa5270 */
[--C-:B------:R-:W-:Y:S01]  /*3bd0*/  @P2 IMAD.MOV.U32 R6, RZ, RZ, R3.reuse ;  /* 0x000000ffff062224 */ /* 0x100fe200078e0003 */
[----:B------:R-:W-:Y:S01]  /*3be0*/  ISETP.NE.AND P6, PT, R16, RZ, PT ;  /* 0x000000ff1000720c */ /* 0x000fe20003fc5270 */
[--C-:B------:R-:W-:Y:S01]  /*3bf0*/  @P1 IMAD.MOV.U32 R0, RZ, RZ, R3.reuse ;  /* 0x000000ffff001224 */ /* 0x100fe200078e0003 */
[----:B------:R-:W-:Y:S01]  /*3c00*/  ISETP.EQ.AND P0, PT, R11, RZ, PT ;  /* 0x000000ff0b00720c */ /* 0x000fe20003f02270 */
[--C-:B------:R-:W-:Y:S02]  /*3c10*/  @P3 IMAD.MOV.U32 R8, RZ, RZ, R3.reuse ;  /* 0x000000ffff083224 */ /* 0x100fe400078e0003 */
[----:B------:R-:W-:-:S06]  /*3c20*/  @P4 IMAD.MOV.U32 R10, RZ, RZ, R3 ;  /* 0x000000ffff0a4224 */ /* 0x000fcc00078e0003 */
[--C-:B------:R-:W-:Y:S01]  /*3c30*/  @P5 IMAD.MOV.U32 R5, RZ, RZ, R3.reuse ;  /* 0x000000ffff055224 */ /* 0x100fe200078e0003 */
[----:B------:R-:W-:Y:S01]  /*3c40*/  ISETP.NE.AND P5, PT, R13, RZ, PT ;  /* 0x000000ff0d00720c */ /* 0x000fe20003fa5270 */
[----:B------:R-:W-:Y:S01]  /*3c50*/  @P6 IMAD.MOV.U32 R7, RZ, RZ, R3 ;  /* 0x000000ffff076224 */ /* 0x000fe200078e0003 */
[----:B------:R-:W-:Y:S01]  /*3c60*/  ISETP.EQ.AND P6, PT, R11, 0x10, PT ;  /* 0x000000100b00780c */ /* 0x000fe20003fc2270 */
[----:B------:R-:W-:Y:S02]  /*3c70*/  @P0 IMAD.MOV.U32 R5, RZ, RZ, R12 ;  /* 0x000000ffff050224 */ /* 0x000fe400078e000c */
[----:B------:R-:W-:-:S08]  /*3c80*/  IMAD.MOV.U32 R13, RZ, RZ, 0x1 ;  /* 0x00000001ff0d7424 */ /* 0x000fd000078e00ff */
[----:B------:R-:W-:Y:S02]  /*3c90*/  @P5 IMAD.MOV.U32 R4, RZ, RZ, R3 ;  /* 0x000000ffff045224 */ /* 0x000fe400078e0003 */
[----:B------:R-:W-:-:S07]  /*3ca0*/  @P6 IMAD.MOV.U32 R6, RZ, RZ, R12 ;  /* 0x000000ffff066224 */ /* 0x000fce00078e000c */
.L_x_523:
        /* <DEDUP_REMOVED lines=55> */
.L_x_532:
        /* <DEDUP_REMOVED lines=40> */
.L_x_533:
        /* <DEDUP_REMOVED lines=45> */
[--C-:B------:R-:W-:Y:S01]  /*4570*/  @P6 IMAD.MOV.U32 R5, RZ, RZ, R3.reuse ;  /* 0x000000ffff056224 */ /* 0x100fe200078e0003 */
[----:B------:R-:W-:Y:S01]  /*4580*/  MOV R12, R3 ;  /* 0x00000003000c7202 */ /* 0x000fe20000000f00 */
[--C-:B------:R-:W-:Y:S02]  /*4590*/  @P5 IMAD.MOV.U32 R4, RZ, RZ, R3.reuse ;  /* 0x000000ffff045224 */ /* 0x100fe400078e0003 */
[--C-:B------:R-:W-:Y:S02]  /*45a0*/  @P0 IMAD.MOV.U32 R9, RZ, RZ, R3.reuse ;  /* 0x000000ffff090224 */ /* 0x100fe400078e0003 */
[----:B------:R-:W-:-:S04]  /*45b0*/  @P2 IMAD.MOV.U32 R6, RZ, RZ, R3 ;  /* 0x000000ffff062224 */ /* 0x000fc800078e0003 */
[--C-:B------:R-:W-:Y:S02]  /*45c0*/  @P3 IMAD.MOV.U32 R8, RZ, RZ, R3.reuse ;  /* 0x000000ffff083224 */ /* 0x100fe400078e0003 */
[----:B------:R-:W-:-:S07]  /*45d0*/  @P4 IMAD.MOV.U32 R10, RZ, RZ, R3 ;  /* 0x000000ffff0a4224 */ /* 0x000fce00078e0003 */
.L_x_534:
        /* <DEDUP_REMOVED lines=28> */
.L_x_531:
[----:B------:R-:W-:-:S04]  /*47a0*/  UISETP.NE.U32.AND UP3, UPT, UR6, URZ, UPT ;  /* 0x000000ff0600728c */ /* 0x000fc8000bf65070 */
[----:B------:R-:W-:-:S09]  /*47b0*/  UISETP.NE.AND.EX UP3, UPT, URZ, URZ, UPT, UP3 ;  /* 0x000000ffff00728c */ /* 0x000fd2000bf65330 */
        /* <DEDUP_REMOVED lines=27> */
[----:B------:R-:W-:-:S05]  /*4970*/  @P5 IMAD.MOV.U32 R3, RZ, RZ, R4 ;  /* 0x000000ffff035224 */ /* 0x000fca00078e0004 */
        /* <DEDUP_REMOVED lines=24> */
.L_x_535:
[----:B------:R-:W-:-:S04]  /*4b00*/  UISETP.NE.U32.AND UP3, UPT, UR6, 0x1, UPT ;  /* 0x000000010600788c */ /* 0x000fc8000bf65070 */
[----:B------:R-:W-:-:S09]  /*4b10*/  UISETP.NE.AND.EX UP3, UPT, URZ, URZ, UPT, UP3 ;  /* 0x000000ffff00728c */ /* 0x000fd2000bf65330 */
[----:B------:R-:W-:Y:S05]  /*4b20*/  BRA.U !UP3, `(.L_x_522) ;  /* 0x000000050b687547 */ /* 0x000fea000b800000 */
[----:B------:R-:W-:-:S05]  /*4b30*/  VIADD R11, R2, 0x8 ;  /* 0x00000008020b7836 */ /* 0x000fca0000000000 */
        /* <DEDUP_REMOVED lines=39> */
.L_x_536:
[----:B------:R-:W-:-:S04]  /*4db0*/  UISETP.NE.U32.AND UP3, UPT, UR6, 0x2, UPT ;  /* 0x000000020600788c */ /* 0x000fc8000bf65070 */
[----:B------:R-:W-:-:S09]  /*4dc0*/  UISETP.NE.AND.EX UP3, UPT, URZ, URZ, UPT, UP3 ;  /* 0x000000ffff00728c */ /* 0x000fd2000bf65330 */
[----:B------:R-:W-:Y:S05]  /*4dd0*/  BRA.U !UP3, `(.L_x_522) ;  /* 0x000000010bbc7547 */ /* 0x000fea000b800000 */
[----:B------:R-:W-:-:S05]  /*4de0*/  VIADD R2, R2, 0xc ;  /* 0x0000000c02027836 */ /* 0x000fca0000000000 */
[----:B------:R-:W-:-:S04]  /*4df0*/  LOP3.LUT R2, R2, 0xfffffffc, RZ, 0xc0, !PT ;  /* 0xfffffffc02027812 */ /* 0x000fc800078ec0ff */
[C---:B------:R-:W-:Y:S02]  /*4e00*/  ISETP.EQ.AND P2, PT, R2.reuse, RZ, PT ;  /* 0x000000ff0200720c */ /* 0x040fe40003f42270 */
[C---:B------:R-:W-:Y:S02]  /*4e10*/  ISETP.EQ.AND P1, PT, R2.reuse, 0x4, PT ;  /* 0x000000040200780c */ /* 0x040fe40003f22270 */
[----:B------:R-:W-:Y:S02]  /*4e20*/  P2R R3, PR, RZ, 0x4 ;  /* 0x00000004ff037803 */ /* 0x000fe40000000000 */
[C---:B------:R-:W-:Y:S02]  /*4e30*/  ISETP.EQ.AND P0, PT, R2.reuse, 0x8, PT ;  /* 0x000000080200780c */ /* 0x040fe40003f02270 */
[----:B------:R-:W-:Y:S02]  /*4e40*/  P2R R11, PR, RZ, 0x2 ;  /* 0x00000002ff0b7803 */ /* 0x000fe40000000000 */
[----:B------:R-:W-:-:S02]  /*4e50*/  ISETP.EQ.AND P3, PT, R2, 0x14, PT ;  /* 0x000000140200780c */ /* 0x000fc40003f62270 */
[C---:B------:R-:W-:Y:S01]  /*4e60*/  ISETP.EQ.AND P4, PT, R2.reuse, 0x18, PT ;  /* 0x000000180200780c */ /* 0x040fe20003f82270 */
[----:B------:R-:W-:Y:S01]  /*4e70*/  @P2 IMAD.MOV.U32 R3, RZ, RZ, R5 ;  /* 0x000000ffff032224 */ /* 0x000fe200078e0005 */
[C---:B------:R-:W-:Y:S01]  /*4e80*/  ISETP.EQ.AND P2, PT, R2.reuse, 0x10, PT ;  /* 0x000000100200780c */ /* 0x040fe20003f42270 */
[----:B------:R-:W-:Y:S01]  /*4e90*/  @P1 IMAD.MOV.U32 R3, RZ, RZ, R7 ;  /* 0x000000ffff031224 */ /* 0x000fe200078e0007 */
[C---:B------:R-:W-:Y:S02]  /*4ea0*/  ISETP.EQ.AND P1, PT, R2.reuse, 0xc, PT ;  /* 0x0000000c0200780c */ /* 0x040fe40003f22270 */
[----:B------:R-:W-:Y:S01]  /*4eb0*/  ISETP.EQ.AND P5, PT, R2, 0x1c, PT ;  /* 0x0000001c0200780c */ /* 0x000fe20003fa2270 */
[----:B------:R-:W-:-:S10]  /*4ec0*/  @P0 IMAD.MOV.U32 R3, RZ, RZ, R9 ;  /* 0x000000ffff030224 */ /* 0x000fd400078e0009 */
[----:B------:R-:W-:Y:S02]  /*4ed0*/  @P1 IMAD.MOV.U32 R3, RZ, RZ, R0 ;  /* 0x000000ffff031224 */ /* 0x000fe400078e0000 */
[----:B------:R-:W-:Y:S02]  /*4ee0*/  @P2 IMAD.MOV.U32 R3, RZ, RZ, R6 ;  /* 0x000000ffff032224 */ /* 0x000fe400078e0006 */
[----:B------:R-:W-:Y:S02]  /*4ef0*/  @P3 IMAD.MOV.U32 R3, RZ, RZ, R8 ;  /* 0x000000ffff033224 */ /* 0x000fe400078e0008 */
[----:B------:R-:W-:Y:S02]  /*4f00*/  @P4 IMAD.MOV.U32 R3, RZ, RZ, R10 ;  /* 0x000000ffff034224 */ /* 0x000fe400078e000a */
[----:B------:R-:W-:-:S05]  /*4f10*/  @P5 IMAD.MOV.U32 R3, RZ, RZ, R4 ;  /* 0x000000ffff035224 */ /* 0x000fca00078e0004 */
[----:B------:R-:W-:-:S13]  /*4f20*/  FSETP.GEU.AND P6, PT, R3, R12, PT ;  /* 0x0000000c0300720b */ /* 0x000fda0003fce000 */
[----:B------:R-:W-:Y:S05]  /*4f30*/  @P6 BRA `(.L_x_522) ;  /* 0x0000000000646947 */ /* 0x000fea0003800000 */
[----:B------:R-:W-:Y:S01]  /*4f40*/  ISETP.NE.AND P6, PT, R16, RZ, PT ;  /* 0x000000ff1000720c */ /* 0x000fe20003fc5270 */
[--C-:B------:R-:W-:Y:S01]  /*4f50*/  @P1 IMAD.MOV.U32 R0, RZ, RZ, R12.reuse ;  /* 0x000000ffff001224 */ /* 0x100fe200078e000c */
[----:B------:R-:W-:Y:S01]  /*4f60*/  P2R R11, PR, RZ, 0x1 ;  /* 0x00000001ff0b7803 */ /* 0x000fe20000000000 */
[--C-:B------:R-:W-:Y:S01]  /*4f70*/  @P3 IMAD.MOV.U32 R8, RZ, RZ, R12.reuse ;  /* 0x000000ffff083224 */ /* 0x100fe200078e000c */
[----:B------:R-:W-:Y:S01]  /*4f80*/  P2R R13, PR, RZ, 0x4 ;  /* 0x00000004ff0d7803 */ /* 0x000fe20000000000 */
[----:B------:R-:W-:Y:S01]  /*4f90*/  @P5 IMAD.MOV.U32 R4, RZ, RZ, R12 ;  /* 0x000000ffff045224 */ /* 0x000fe200078e000c */
[----:B------:R-:W-:Y:S02]  /*4fa0*/  P2R R14, PR, RZ, 0x10 ;  /* 0x00000010ff0e7803 */ /* 0x000fe40000000000 */
[----:B------:R-:W-:Y:S02]  /*4fb0*/  ISETP.NE.AND P0, PT, R17, RZ, PT ;  /* 0x000000ff1100720c */ /* 0x000fe40003f05270 */
[----:B------:R-:W-:-:S02]  /*4fc0*/  ISETP.NE.AND P2, PT, R18, RZ, PT ;  /* 0x000000ff1200720c */ /* 0x000fc40003f45270 */
[----:B------:R-:W-:Y:S01]  /*4fd0*/  ISETP.NE.AND P4, PT, R19, RZ, PT ;  /* 0x000000ff1300720c */ /* 0x000fe20003f85270 */
[----:B------:R-:W-:Y:S01]  /*4fe0*/  @P6 IMAD.MOV.U32 R5, RZ, RZ, R3 ;  /* 0x000000ffff056224 */ /* 0x000fe200078e0003 */
[----:B------:R-:W-:-:S07]  /*4ff0*/  ISETP.EQ.AND P6, PT, R2, 0x4, PT ;  /* 0x000000040200780c */ /* 0x000fce0003fc2270 */
[--C-:B------:R-:W-:Y:S01]  /*5000*/  @P0 IMAD.MOV.U32 R9, RZ, RZ, R3.reuse ;  /* 0x000000ffff090224 */ /* 0x100fe200078e0003 */
[----:B------:R-:W-:Y:S01]  /*5010*/  ISETP.NE.AND P0, PT, R11, RZ, PT ;  /* 0x000000ff0b00720c */ /* 0x000fe20003f05270 */
[--C-:B------:R-:W-:Y:S01]  /*5020*/  @P2 IMAD.MOV.U32 R6, RZ, RZ, R3.reuse ;  /* 0x000000ffff062224 */ /* 0x100fe200078e0003 */
[----:B------:R-:W-:Y:S01]  /*5030*/  ISETP.NE.AND P2, PT, R13, RZ, PT ;  /* 0x000000ff0d00720c */ /* 0x000fe20003f45270 */
[----:B------:R-:W-:Y:S01]  /*5040*/  @P4 IMAD.MOV.U32 R10, RZ, RZ, R3 ;  /* 0x000000ffff0a4224 */ /* 0x000fe200078e0003 */
[----:B------:R-:W-:Y:S01]  /*5050*/  ISETP.NE.AND P4, PT, R14, RZ, PT ;  /* 0x000000ff0e00720c */ /* 0x000fe20003f85270 */
[----:B------:R-:W-:Y:S01]  /*5060*/  @P6 IMAD.MOV.U32 R7, RZ, RZ, R12 ;  /* 0x000000ffff076224 */ /* 0x000fe200078e000c */
[----:B------:R-:W-:Y:S01]  /*5070*/  ISETP.EQ.AND P6, PT, R2, RZ, PT ;  /* 0x000000ff0200720c */ /* 0x000fe20003fc2270 */
[----:B------:R-:W-:-:S06]  /*5080*/  IMAD.MOV.U32 R13, RZ, RZ, 0x1 ;  /* 0x00000001ff0d7424 */ /* 0x000fcc00078e00ff */
[--C-:B------:R-:W-:Y:S02]  /*5090*/  @P0 IMAD.MOV.U32 R9, RZ, RZ, R12.reuse ;  /* 0x000000ffff090224 */ /* 0x100fe400078e000c */
[--C-:B------:R-:W-:Y:S02]  /*50a0*/  @P2 IMAD.MOV.U32 R6, RZ, RZ, R12.reuse ;  /* 0x000000ffff062224 */ /* 0x100fe400078e000c */
[--C-:B------:R-:W-:Y:S02]  /*50b0*/  @P4 IMAD.MOV.U32 R10, RZ, RZ, R12.reuse ;  /* 0x000000ffff0a4224 */ /* 0x100fe400078e000c */
[----:B------:R-:W-:-:S07]  /*50c0*/  @P6 IMAD.MOV.U32 R5, RZ, RZ, R12 ;  /* 0x000000ffff056224 */ /* 0x000fce00078e000c */
.L_x_522:
[----:B------:R-:W-:-:S13]  /*50d0*/  ISETP.NE.AND P0, PT, R13, RZ, PT ;  /* 0x000000ff0d00720c */ /* 0x000fda0003f05270 */
[----:B------:R-:W-:Y:S05]  /*50e0*/  @P0 BRA `(.L_x_537) ;  /* 0xffffffc800740947 */ /* 0x000fea000383ffff */
.L_x_519:
[----:B------:R-:W0:Y:S02]  /*50f0*/  LDCU.64 UR6, c[0x0][0x388] ;  /* 0x00007100ff0677ac */ /* 0x000e240008000a00 */
[----:B0-----:R-:W-:-:S04]  /*5100*/  ISETP.NE.U32.AND P0, PT, RZ, UR6, PT ;  /* 0x00000006ff007c0c */ /* 0x001fc8000bf05070 */
[----:B------:R-:W-:-:S13]  /*5110*/  ISETP.NE.AND.EX P0, PT, RZ, UR7, PT, P0 ;  /* 0x00000007ff007c0c */ /* 0x000fda000bf05300 */
[----:B------:R-:W-:Y:S05]  /*5120*/  @!P0 EXIT ;  /* 0x000000000000894d */ /* 0x000fea0003800000 */
[----:B------:R-:W-:Y:S01]  /*5130*/  UISETP.GE.U32.AND UP0, UPT, UR6, 0x10, UPT ;  /* 0x000000100600788c */ /* 0x000fe2000bf06070 */
[----:B------:R-:W-:Y:S01]  /*5140*/  IMAD.MOV.U32 R11, RZ, RZ, RZ ;  /* 0x000000ffff0b7224 */ /* 0x000fe200078e00ff */
[----:B------:R-:W-:Y:S01]  /*5150*/  ULOP3.LUT UR8, UR6, 0xf, URZ, 0xc0, !UPT ;  /* 0x0000000f06087892 */ /* 0x000fe2000f8ec0ff */
[----:B------:R-:W-:Y:S01]  /*5160*/  IMAD.MOV.U32 R18, RZ, RZ, RZ ;  /* 0x000000ffff127224 */ /* 0x000fe200078e00ff */
[----:B------:R-:W-:-:S04]  /*5170*/  UISETP.GE.U32.AND.EX UP0, UPT, UR7, URZ, UPT, UP0 ;  /* 0x000000ff0700728c */ /* 0x000fc8000bf06100 */
[----:B------:R-:W-:-:S04]  /*5180*/  ISETP.NE.U32.AND P0, PT, RZ, UR8, PT ;  /* 0x00000008ff007c0c */ /* 0x000fc8000bf05070 */
[----:B------:R-:W-:Y:S01]  /*5190*/  ISETP.NE.AND.EX P0, PT, RZ, RZ, PT, P0 ;  /* 0x000000ffff00720c */ /* 0x000fe20003f05300 */
[----:B------:R-:W-:-:S12]  /*51a0*/  BRA.U !UP0, `(.L_x_538) ;  /* 0x0000000508287547 */ /* 0x000fd8000b800000 */
[----:B------:R-:W0:Y:S01]  /*51b0*/  LDCU.64 UR4, c[0x0][0x380] ;  /* 0x00007000ff0477ac */ /* 0x000e220008000a00 */
[----:B------:R-:W1:Y:S01]  /*51c0*/  LDC R18, c[0x0][0x38c] ;  /* 0x0000e300ff127b82 */ /* 0x000e620000000800 */
[----:B------:R-:W-:Y:S01]  /*51d0*/  HFMA2 R12, -RZ, RZ, 0, 1.9073486328125e-06 ;  /* 0x00000020ff0c7431 */ /* 0x000fe200000001ff */
[----:B------:R-:W-:-:S06]  /*51e0*/  ULOP3.LUT UR7, UR6, 0xfffffff0, URZ, 0xc0, !UPT ;  /* 0xfffffff006077892 */ /* 0x000fcc000f8ec0ff */
[----:B------:R-:W-:Y:S02]  /*51f0*/  IMAD.U32 R11, RZ, RZ, UR7 ;  /* 0x00000007ff0b7e24 */ /* 0x000fe4000f8e00ff */
[----:B------:R-:W-:Y:S01]  /*5200*/  IMAD.U32 R14, RZ, RZ, UR7 ;  /* 0x00000007ff0e7e24 */ /* 0x000fe2000f8e00ff */
[----:B0-----:R-:W-:-:S04]  /*5210*/  UIADD3 UR4, UP0, UPT, UR4, 0x20, URZ ;  /* 0x0000002004047890 */ /* 0x001fc8000ff1e0ff */
[----:B------:R-:W-:Y:S02]  /*5220*/  UIADD3.X UR5, UPT, UPT, URZ, UR5, URZ, UP0, !UPT ;  /* 0x00000005ff057290 */ /* 0x000fe400087fe4ff */
[----:B------:R-:W-:Y:S02]  /*5230*/  IMAD.U32 R16, RZ, RZ, UR4 ;  /* 0x00000004ff107e24 */ /* 0x000fe4000f8e00ff */
[----:B-1----:R-:W-:Y:S02]  /*5240*/  IMAD.MOV.U32 R13, RZ, RZ, R18 ;  /* 0x000000ffff0d7224 */ /* 0x002fe400078e0012 */
[----:B------:R-:W-:-:S07]  /*5250*/  IMAD.U32 R27, RZ, RZ, UR5 ;  /* 0x00000005ff1b7e24 */ /* 0x000fce000f8e00ff */
.L_x_539:
[C---:B------:R-:W-:Y:S01]  /*5260*/  ISETP.EQ.AND P1, PT, R12.reuse, 0x20, PT ;  /* 0x000000200c00780c */ /* 0x040fe20003f22270 */
[----:B0-----:R-:W-:Y:S01]  /*5270*/  IMAD.MOV.U32 R2, RZ, RZ, R16 ;  /* 0x000000ffff027224 */ /* 0x001fe200078e0010 */
[C---:B------:R-:W-:Y:S01]  /*5280*/  ISETP.EQ.AND P2, PT, R12.reuse, 0x30, PT ;  /* 0x000000300c00780c */ /* 0x040fe20003f42270 */
[----:B------:R-:W-:Y:S01]  /*5290*/  IMAD.MOV.U32 R3, RZ, RZ, R27 ;  /* 0x000000ffff037224 */ /* 0x000fe200078e001b */
[C---:B------:R-:W-:Y:S02]  /*52a0*/  ISETP.EQ.AND P3, PT, R12.reuse, 0x10, PT ;  /* 0x000000100c00780c */ /* 0x040fe40003f62270 */
[----:B------:R-:W-:-:S07]  /*52b0*/  ISETP.EQ.AND P4, PT, R12, RZ, PT ;  /* 0x000000ff0c00720c */ /* 0x000fce0003f82270 */
[--C-:B------:R-:W-:Y:S02]  /*52c0*/  @P1 IMAD.MOV.U32 R15, RZ, RZ, R5.reuse ;  /* 0x000000ffff0f1224 */ /* 0x100fe400078e0005 */
[----:B------:R-:W-:Y:S02]  /*52d0*/  @P2 IMAD.MOV.U32 R15, RZ, RZ, R6 ;  /* 0x000000ffff0f2224 */ /* 0x000fe400078e0006 */
[----:B------:R-:W-:Y:S02]  /*52e0*/  @P3 IMAD.MOV.U32 R23, RZ, RZ, R5 ;  /* 0x000000ffff173224 */ /* 0x000fe400078e0005 */
[--C-:B------:R-:W-:Y:S01]  /*52f0*/  @P3 IMAD.MOV.U32 R25, RZ, RZ, R7.reuse ;  /* 0x000000ffff193224 */ /* 0x100fe200078e0007 */
[----:B------:R0:W-:Y:S01]  /*5300*/  STG.E desc[UR10][R2.64+-0x20], R15 ;  /* 0xffffe00f02007986 */ /* 0x0001e2000c10190a */
[----:B------:R-:W-:Y:S02]  /*5310*/  @P3 IMAD.MOV.U32 R27, RZ, RZ, R0 ;  /* 0x000000ffff1b3224 */ /* 0x000fe400078e0000 */
[----:B------:R-:W-:-:S02]  /*5320*/  @P1 IMAD.MOV.U32 R17, RZ, RZ, R7 ;  /* 0x000000ffff111224 */ /* 0x000fc400078e0007 */
[--C-:B------:R-:W-:Y:S02]  /*5330*/  @P1 IMAD.MOV.U32 R19, RZ, RZ, R9.reuse ;  /* 0x000000ffff131224 */ /* 0x100fe400078e0009 */
[----:B------:R-:W-:Y:S02]  /*5340*/  @P1 IMAD.MOV.U32 R21, RZ, RZ, R0 ;  /* 0x000000ffff151224 */ /* 0x000fe400078e0000 */
[----:B------:R-:W-:Y:S02]  /*5350*/  @P1 IMAD.MOV.U32 R23, RZ, RZ, R6 ;  /* 0x000000ffff171224 */ /* 0x000fe400078e0006 */
[----:B------:R-:W-:Y:S02]  /*5360*/  @P1 IMAD.MOV.U32 R25, RZ, RZ, R8 ;  /* 0x000000ffff191224 */ /* 0x000fe400078e0008 */
[----:B0-----:R-:W-:Y:S01]  /*5370*/  @P3 IMAD.MOV.U32 R15, RZ, RZ, R9 ;  /* 0x000000ffff0f3224 */ /* 0x001fe200078e0009 */
[----:B------:R0:W-:Y:S01]  /*5380*/  STG.E desc[UR10][R2.64+-0x10], R23 ;  /* 0xfffff01702007986 */ /* 0x0001e2000c10190a */
[----:B------:R-:W-:-:S02]  /*5390*/  @P1 IMAD.MOV.U32 R15, RZ, RZ, R10 ;  /* 0x000000ffff0f1224 */ /* 0x000fc400078e000a */
[----:B------:R-:W-:Y:S01]  /*53a0*/  @P1 IMAD.MOV.U32 R27, RZ, RZ, R4 ;  /* 0x000000ffff1b1224 */ /* 0x000fe200078e0004 */
[----:B------:R-:W-:Y:S01]  /*53b0*/  IADD3 R14, P1, PT, R14, -0x10, RZ ;  /* 0xfffffff00e0e7810 */ /* 0x000fe20007f3e0ff */
[----:B------:R-:W-:Y:S01]  /*53c0*/  @P2 IMAD.MOV.U32 R17, RZ, RZ, R8 ;  /* 0x000000ffff112224 */ /* 0x000fe200078e0008 */
[----:B------:R1:W-:Y:S01]  /*53d0*/  STG.E desc[UR10][R2.64+-0xc], R25 ;  /* 0xfffff41902007986 */ /* 0x0003e2000c10190a */
[----:B------:R-:W-:Y:S01]  /*53e0*/  @P2 IMAD.MOV.U32 R19, RZ, RZ, R10 ;  /* 0x000000ffff132224 */ /* 0x000fe200078e000a */
[----:B------:R-:W-:Y:S01]  /*53f0*/  IADD3.X R13, PT, PT, R13, -0x1, RZ, P1, !PT ;  /* 0xffffffff0d0d7810 */ /* 0x000fe20000ffe4ff */
[----:B------:R-:W-:Y:S01]  /*5400*/  @P2 IMAD.MOV.U32 R21, RZ, RZ, R4 ;  /* 0x000000ffff152224 */ /* 0x000fe200078e0004 */
[----:B------:R-:W-:Y:S01]  /*5410*/  ISETP.EQ.AND P2, PT, R12, -0x10, PT ;  /* 0xfffffff00c00780c */ /* 0x000fe20003f42270 */
[----:B------:R-:W-:Y:S01]  /*5420*/  @P4 IMAD.MOV.U32 R16, RZ, RZ, R7 ;  /* 0x000000ffff104224 */ /* 0x000fe200078e0007 */
[----:B------:R-:W-:Y:S01]  /*5430*/  ISETP.NE.U32.AND P1, PT, R14, RZ, PT ;  /* 0x000000ff0e00720c */ /* 0x000fe20003f25070 */
[----:B------:R-:W-:Y:S01]  /*5440*/  @P3 IMAD.MOV.U32 R16, RZ, RZ, R8 ;  /* 0x000000ffff103224 */ /* 0x000fe200078e0008 */
[----:B------:R2:W-:Y:S01]  /*5450*/  STG.E desc[UR10][R2.64+-0x1c], R17 ;  /* 0xffffe41102007986 */ /* 0x0005e2000c10190a */
[----:B------:R-:W-:Y:S01]  /*5460*/  @P4 IMAD.MOV.U32 R29, RZ, RZ, R5 ;  /* 0x000000ffff1d4224 */ /* 0x000fe200078e0005 */
[----:B------:R-:W-:Y:S01]  /*5470*/  ISETP.NE.AND.EX P1, PT, R13, RZ, PT, P1 ;  /* 0x000000ff0d00720c */ /* 0x000fe20003f25310 */
[----:B------:R-:W-:Y:S01]  /*5480*/  @P4 IMAD.MOV.U32 R20, RZ, RZ, R9 ;  /* 0x000000ffff144224 */ /* 0x000fe200078e0009 */
[----:B------:R3:W-:Y:S01]  /*5490*/  STG.E desc[UR10][R2.64+-0x18], R19 ;  /* 0xffffe81302007986 */ /* 0x0007e2000c10190a */
[----:B------:R-:W-:-:S02]  /*54a0*/  @P3 IMAD.MOV.U32 R29, RZ, RZ, R6 ;  /* 0x000000ffff1d3224 */ /* 0x000fc400078e0006 */
[----:B------:R-:W-:Y:S01]  /*54b0*/  @P3 IMAD.MOV.U32 R20, RZ, RZ, R10 ;  /* 0x000000ffff143224 */ /* 0x000fe200078e000a */
[----:B------:R4:W-:Y:S01]  /*54c0*/  STG.E desc[UR10][R2.64+-0x14], R21 ;  /* 0xffffec1502007986 */ /* 0x0009e2000c10190a */
[----:B0-----:R-:W-:Y:S02]  /*54d0*/  @P2 IMAD.MOV.U32 R23, RZ, RZ, R9 ;  /* 0x000000ffff172224 */ /* 0x001fe400078e0009 */
[--C-:B-1----:R-:W-:Y:S01]  /*54e0*/  @P2 IMAD.MOV.U32 R25, RZ, RZ, R0.reuse ;  /* 0x000000ffff192224 */ /* 0x102fe200078e0000 */
[----:B------:R0:W-:Y:S01]  /*54f0*/  STG.E desc[UR10][R2.64+0x4], R16 ;  /* 0x0000041002007986 */ /* 0x0001e2000c10190a */
[----:B--2---:R-:W-:Y:S02]  /*5500*/  @P4 IMAD.MOV.U32 R17, RZ, RZ, R0 ;  /* 0x000000ffff114224 */ /* 0x004fe400078e0000 */
[----:B------:R-:W-:Y:S01]  /*5510*/  @P3 IMAD.MOV.U32 R17, RZ, RZ, R4 ;  /* 0x000000ffff113224 */ /* 0x000fe200078e0004 */
[----:B------:R-:W-:Y:S01]  /*5520*/  STG.E desc[UR10][R2.64+-0x8], R15 ;  /* 0xfffff80f02007986 */ /* 0x000fe2000c10190a */
[----:B---3--:R-:W-:-:S02]  /*5530*/  @P2 IMAD.MOV.U32 R19, RZ, RZ, R5 ;  /* 0x000000ffff132224 */ /* 0x008fc400078e0005 */
[----:B------:R-:W-:Y:S01]  /*5540*/  @P4 IMAD.MOV.U32 R19, RZ, RZ, R6 ;  /* 0x000000ffff134224 */ /* 0x000fe200078e0006 */
[----:B------:R1:W-:Y:S01]  /*5550*/  STG.E desc[UR10][R2.64+-0x4], R27 ;  /* 0xfffffc1b02007986 */ /* 0x0003e2000c10190a */
[----:B----4-:R-:W-:Y:S02]  /*5560*/  @P2 IMAD.MOV.U32 R21, RZ, RZ, R7 ;  /* 0x000000ffff152224 */ /* 0x010fe400078e0007 */
[----:B------:R-:W-:Y:S01]  /*5570*/  @P4 IMAD.MOV.U32 R21, RZ, RZ, R8 ;  /* 0x000000ffff154224 */ /* 0x000fe200078e0008 */
[----:B0-----:R-:W-:Y:S01]  /*5580*/  IADD3 R16, P2, PT, R2, 0x40, RZ ;  /* 0x0000004002107810 */ /* 0x001fe20007f5e0ff */
[----:B------:R-:W-:Y:S01]  /*5590*/  @P4 IMAD.MOV.U32 R23, RZ, RZ, R10 ;  /* 0x000000ffff174224 */ /* 0x000fe200078e000a */
[----:B------:R0:W-:Y:S01]  /*55a0*/  STG.E desc[UR10][R2.64], R29 ;  /* 0x0000001d02007986 */ /* 0x0001e2000c10190a */
[----:B------:R-:W-:Y:S02]  /*55b0*/  @P4 IMAD.MOV.U32 R25, RZ, RZ, R4 ;  /* 0x000000ffff194224 */ /* 0x000fe400078e0004 */
[----:B------:R-:W-:Y:S01]  /*55c0*/  VIADD R12, R12, 0x40 ;  /* 0x000000400c0c7836 */ /* 0x000fe20000000000 */
[----:B------:R0:W-:Y:S01]  /*55d0*/  STG.E desc[UR10][R2.64+0x8], R20 ;  /* 0x0000081402007986 */ /* 0x0001e2000c10190a */
[----:B-1----:R-:W-:-:S03]  /*55e0*/  IMAD.X R27, RZ, RZ, R3, P2 ;  /* 0x000000ffff1b7224 */ /* 0x002fc600010e0603 */
[----:B------:R0:W-:Y:S04]  /*55f0*/  STG.E desc[UR10][R2.64+0xc], R17 ;  /* 0x00000c1102007986 */ /* 0x0001e8000c10190a */
[----:B------:R0:W-:Y:S04]  /*5600*/  STG.E desc[UR10][R2.64+0x10], R19 ;  /* 0x0000101302007986 */ /* 0x0001e8000c10190a */
[----:B------:R0:W-:Y:S04]  /*5610*/  STG.E desc[UR10][R2.64+0x14], R21 ;  /* 0x0000141502007986 */ /* 0x0001e8000c10190a */
[----:B------:R0:W-:Y:S04]  /*5620*/  STG.E desc[UR10][R2.64+0x18], R23 ;  /* 0x0000181702007986 */ /* 0x0001e8000c10190a */
[----:B------:R0:W-:Y:S01]  /*5630*/  STG.E desc[UR10][R2.64+0x1c], R25 ;  /* 0x00001c1902007986 */ /* 0x0001e2000c10190a */
[----:B------:R-:W-:Y:S05]  /*5640*/  @P1 BRA `(.L_x_539) ;  /* 0xfffffffc00041947 */ /* 0x000fea000383ffff */
.L_x_538:
[----:B------:R-:W-:Y:S05]  /*5650*/  @!P0 EXIT ;  /* 0x000000000000894d */ /* 0x000fea0003800000 */
[----:B------:R-:W-:Y:S02]  /*5660*/  UISETP.GE.U32.AND UP0, UPT, UR8, 0x8, UPT ;  /* 0x000000080800788c */ /* 0x000fe4000bf06070 */
[----:B------:R-:W-:Y:S02]  /*5670*/  ULOP3.LUT UR7, UR6, 0x7, URZ, 0xc0, !UPT ;  /* 0x0000000706077892 */ /* 0x000fe4000f8ec0ff */
[----:B------:R-:W-:-:S04]  /*5680*/  UISETP.GE.U32.AND.EX UP0, UPT, URZ, URZ, UPT, UP0 ;  /* 0x000000ffff00728c */ /* 0x000fc8000bf06100 */
[----:B------:R-:W-:-:S04]  /*5690*/  ISETP.NE.U32.AND P0, PT, RZ, UR7, PT ;  /* 0x00000007ff007c0c */ /* 0x000fc8000bf05070 */
[----:B------:R-:W-:Y:S01]  /*56a0*/  ISETP.NE.AND.EX P0, PT, RZ, RZ, PT, P0 ;  /* 0x000000ffff00720c */ /* 0x000fe20003f05300 */
[----:B------:R-:W-:-:S12]  /*56b0*/  BRA.U !UP0, `(.L_x_540) ;  /* 0x0000000908e47547 */ /* 0x000fd8000b800000 */
[C---:B0-----:R-:W-:Y:S01]  /*56c0*/  IMAD.SHL.U32 R20, R11.reuse, 0x4, RZ ;  /* 0x000000040b147824 */ /* 0x041fe200078e00ff */
[----:B------:R-:W0:Y:S01]  /*56d0*/  LDCU.64 UR4, c[0x0][0x380] ;  /* 0x00007000ff0477ac */ /* 0x000e220008000a00 */
[C---:B------:R-:W-:Y:S01]  /*56e0*/  SHF.L.U64.HI R18, R11.reuse, 0x2, R18 ;  /* 0x000000020b127819 */ /* 0x040fe20000010212 */
[----:B------:R-:W-:Y:S02]  /*56f0*/  VIADD R11, R11, 0x8 ;  /* 0x000000080b0b7836 */ /* 0x000fe40000000000 */
[C---:B------:R-:W-:Y:S02]  /*5700*/  ISETP.EQ.AND P1, PT, R20.reuse, RZ, PT ;  /* 0x000000ff1400720c */ /* 0x040fe40003f22270 */
[C---:B------:R-:W-:Y:S02]  /*5710*/  ISETP.EQ.AND P3, PT, R20.reuse, 0x4, PT ;  /* 0x000000041400780c */ /* 0x040fe40003f62270 */
[C---:B------:R-:W-:Y:S02]  /*5720*/  ISETP.EQ.AND P5, PT, R20.reuse, 0x8, PT ;  /* 0x000000081400780c */ /* 0x040fe40003fa2270 */
[----:B------:R-:W-:-:S02]  /*5730*/  IADD3 R19, P6, PT, R20, 0x4, RZ ;  /* 0x0000000414137810 */ /* 0x000fc40007fde0ff */
[C---:B------:R-:W-:Y:S02]  /*5740*/  ISETP.EQ.AND P2, PT, R20.reuse, 0xc, PT ;  /* 0x0000000c1400780c */ /* 0x040fe40003f42270 */
[----:B------:R-:W-:Y:S01]  /*5750*/  LOP3.LUT R19, R19, 0xfffffffc, RZ, 0xc0, !PT ;  /* 0xfffffffc13137812 */ /* 0x000fe200078ec0ff */
[----:B------:R-:W-:Y:S01]  /*5760*/  IMAD.X R12, RZ, RZ, R18, P6 ;  /* 0x000000ffff0c7224 */ /* 0x000fe200030e0612 */
[C---:B------:R-:W-:Y:S01]  /*5770*/  ISETP.EQ.AND P4, PT, R20.reuse, 0x10, PT ;  /* 0x000000101400780c */ /* 0x040fe20003f82270 */
[----:B------:R-:W-:Y:S01]  /*5780*/  @P1 IMAD.MOV.U32 R15, RZ, RZ, R5 ;  /* 0x000000ffff0f1224 */ /* 0x000fe200078e0005 */
[C---:B------:R-:W-:Y:S01]  /*5790*/  ISETP.EQ.AND P1, PT, R20.reuse, 0x14, PT ;  /* 0x000000141400780c */ /* 0x040fe20003f22270 */
[----:B------:R-:W-:Y:S01]  /*57a0*/  @P3 IMAD.MOV.U32 R15, RZ, RZ, R7 ;  /* 0x000000ffff0f3224 */ /* 0x000fe200078e0007 */
[----:B0-----:R-:W-:Y:S01]  /*57b0*/  IADD3 R2, P3, PT, R20, UR4, RZ ;  /* 0x0000000414027c10 */ /* 0x001fe2000ff7e0ff */
[----:B------:R-:W-:Y:S01]  /*57c0*/  @P5 IMAD.MOV.U32 R15, RZ, RZ, R9 ;  /* 0x000000ffff0f5224 */ /* 0x000fe200078e0009 */
[----:B------:R-:W-:-:S02]  /*57d0*/  ISETP.EQ.AND P5, PT, R19, RZ, PT ;  /* 0x000000ff1300720c */ /* 0x000fc40003fa2270 */
[----:B------:R-:W-:Y:S01]  /*57e0*/  IADD3.X R3, PT, PT, R18, UR5, RZ, P3, !PT ;  /* 0x0000000512037c10 */ /* 0x000fe20009ffe4ff */
[----:B------:R-:W-:Y:S01]  /*57f0*/  @P2 IMAD.MOV.U32 R15, RZ, RZ, R0 ;  /* 0x000000ffff0f2224 */ /* 0x000fe200078e0000 */
[----:B------:R-:W-:Y:S02]  /*5800*/  IADD3 R14, P3, PT, R20, 0x8, RZ ;  /* 0x00000008140e7810 */ /* 0x000fe40007f7e0ff */
[C---:B------:R-:W-:Y:S01]  /*5810*/  ISETP.EQ.AND P2, PT, R19.reuse, 0x4, PT ;  /* 0x000000041300780c */ /* 0x040fe20003f42270 */
[----:B------:R-:W-:Y:S01]  /*5820*/  @P4 IMAD.MOV.U32 R15, RZ, RZ, R6 ;  /* 0x000000ffff0f4224 */ /* 0x000fe200078e0006 */
[C---:B------:R-:W-:Y:S01]  /*5830*/  ISETP.EQ.AND P6, PT, R19.reuse, 0x8, PT ;  /* 0x000000081300780c */ /* 0x040fe20003fc2270 */
[----:B------:R-:W-:Y:S01]  /*5840*/  @P1 IMAD.MOV.U32 R15, RZ, RZ, R8 ;  /* 0x000000ffff0f1224 */ /* 0x000fe200078e0008 */
[----:B------:R-:W-:Y:S01]  /*5850*/  LOP3.LUT R14, R14, 0xfffffffc, RZ, 0xc0, !PT ;  /* 0xfffffffc0e0e7812 */ /* 0x000fe200078ec0ff */
[----:B------:R-:W-:Y:S01]  /*5860*/  IMAD.X R13, RZ, RZ, R18, P3 ;  /* 0x000000ffff0d7224 */ /* 0x000fe200018e0612 */
[----:B------:R-:W-:Y:S01]  /*5870*/  ISETP.EQ.AND P4, PT, R19, 0xc, PT ;  /* 0x0000000c1300780c */ /* 0x000fe20003f82270 */
[----:B------:R-:W-:Y:S01]  /*5880*/  @P5 IMAD.MOV.U32 R27, RZ, RZ, R5 ;  /* 0x000000ffff1b5224 */ /* 0x000fe200078e0005 */
[----:B------:R-:W-:-:S02]  /*5890*/  ISETP.EQ.AND P5, PT, R14, RZ, PT ;  /* 0x000000ff0e00720c */ /* 0x000fc40003fa2270 */
[----:B------:R-:W-:Y:S02]  /*58a0*/  ISETP.EQ.AND P1, PT, R14, 0x4, PT ;  /* 0x000000040e00780c */ /* 0x000fe40003f22270 */
[----:B------:R-:W-:Y:S01]  /*58b0*/  LOP3.LUT R12, R12, 0x3, RZ, 0xc0, !PT ;  /* 0x000000030c0c7812 */ /* 0x000fe200078ec0ff */
[----:B------:R-:W-:Y:S01]  /*58c0*/  @P2 IMAD.MOV.U32 R27, RZ, RZ, R7 ;  /* 0x000000ffff1b2224 */ /* 0x000fe200078e0007 */
[C---:B------:R-:W-:Y:S01]  /*58d0*/  IADD3 R16, P2, PT, R19.reuse, UR4, RZ ;  /* 0x0000000413107c10 */ /* 0x040fe2000ff5e0ff */
[----:B------:R-:W-:Y:S01]  /*58e0*/  @P6 IMAD.MOV.U32 R27, RZ, RZ, R9 ;  /* 0x000000ffff1b6224 */ /* 0x000fe200078e0009 */
[----:B------:R-:W-:Y:S02]  /*58f0*/  ISETP.EQ.AND P6, PT, R20, 0x18, PT ;  /* 0x000000181400780c */ /* 0x000fe40003fc2270 */
[----:B------:R-:W-:Y:S01]  /*5900*/  IADD3.X R17, PT, PT, R12, UR5, RZ, P2, !PT ;  /* 0x000000050c117c10 */ /* 0x000fe200097fe4ff */
[----:B------:R-:W-:Y:S01]  /*5910*/  @P4 IMAD.MOV.U32 R27, RZ, RZ, R0 ;  /* 0x000000ffff1b4224 */ /* 0x000fe200078e0000 */
[C---:B------:R-:W-:Y:S01]  /*5920*/  ISETP.EQ.AND P2, PT, R14.reuse, 0x8, PT ;  /* 0x000000080e00780c */ /* 0x040fe20003f42270 */
[----:B------:R-:W-:Y:S01]  /*5930*/  @P5 IMAD.MOV.U32 R25, RZ, RZ, R5 ;  /* 0x000000ffff195224 */ /* 0x000fe200078e0005 */
[----:B------:R-:W-:Y:S01]  /*5940*/  ISETP.EQ.AND P4, PT, R19, 0x10, PT ;  /* 0x000000101300780c */ /* 0x000fe20003f82270 */
[----:B------:R-:W-:Y:S01]  /*5950*/  @P1 IMAD.MOV.U32 R25, RZ, RZ, R7 ;  /* 0x000000ffff191224 */ /* 0x000fe200078e0007 */
[----:B------:R-:W-:-:S02]  /*5960*/  ISETP.EQ.AND P3, PT, R14, 0xc, PT ;  /* 0x0000000c0e00780c */ /* 0x000fc40003f62270 */
[----:B------:R-:W-:Y:S02]  /*5970*/  ISETP.EQ.AND P5, PT, R14, 0x10, PT ;  /* 0x000000100e00780c */ /* 0x000fe40003fa2270 */
[C---:B------:R-:W-:Y:S01]  /*5980*/  IADD3 R22, P1, PT, R20.reuse, 0xc, RZ ;  /* 0x0000000c14167810 */ /* 0x040fe20007f3e0ff */
[----:B------:R-:W-:Y:S01]  /*5990*/  @P6 IMAD.MOV.U32 R15, RZ, RZ, R10 ;  /* 0x000000ffff0f6224 */ /* 0x000fe200078e000a */
[----:B------:R-:W-:Y:S02]  /*59a0*/  ISETP.EQ.AND P6, PT, R20, 0x1c, PT ;  /* 0x0000001c1400780c */ /* 0x000fe40003fc2270 */
[----:B------:R-:W-:Y:S01]  /*59b0*/  LOP3.LUT R22, R22, 0xfffffffc, RZ, 0xc0, !PT ;  /* 0xfffffffc16167812 */ /* 0x000fe200078ec0ff */
[----:B------:R-:W-:Y:S01]  /*59c0*/  @P2 IMAD.MOV.U32 R25, RZ, RZ, R9 ;  /* 0x000000ffff192224 */ /* 0x000fe200078e0009 */
[----:B------:R-:W-:Y:S01]  /*59d0*/  ISETP.EQ.AND P2, PT, R19, 0x14, PT ;  /* 0x000000141300780c */ /* 0x000fe20003f42270 */
[----:B------:R-:W-:Y:S01]  /*59e0*/  @P4 IMAD.MOV.U32 R27, RZ, RZ, R6 ;  /* 0x000000ffff1b4224 */ /* 0x000fe200078e0006 */
[----:B------:R-:W-:Y:S01]  /*59f0*/  ISETP.EQ.AND P4, PT, R22, RZ, PT ;  /* 0x000000ff1600720c */ /* 0x000fe20003f82270 */
[----:B------:R-:W-:Y:S01]  /*5a00*/  @P3 IMAD.MOV.U32 R25, RZ, RZ, R0 ;  /* 0x000000ffff193224 */ /* 0x000fe200078e0000 */
[----:B------:R-:W-:Y:S01]  /*5a10*/  LOP3.LUT R13, R13, 0x3, RZ, 0xc0, !PT ;  /* 0x000000030d0d7812 */ /* 0x000fe200078ec0ff */
[----:B------:R-:W-:Y:S01]  /*5a20*/  @P5 IMAD.MOV.U32 R25, RZ, RZ, R6 ;  /* 0x000000ffff195224 */ /* 0x000fe200078e0006 */
[C---:B------:R-:W-:Y:S01]  /*5a30*/  ISETP.EQ.AND P5, PT, R14.reuse, 0x14, PT ;  /* 0x000000140e00780c */ /* 0x040fe20003fa2270 */
[----:B------:R-:W-:Y:S01]  /*5a40*/  IMAD.X R23, RZ, RZ, R18, P1 ;  /* 0x000000ffff177224 */ /* 0x000fe200008e0612 */
[----:B------:R-:W-:Y:S01]  /*5a50*/  IADD3 R12, P3, PT, R14, UR4, RZ ;  /* 0x000000040e0c7c10 */ /* 0x000fe2000ff7e0ff */
[----:B------:R-:W-:Y:S01]  /*5a60*/  @P6 IMAD.MOV.U32 R15, RZ, RZ, R4 ;  /* 0x000000ffff0f6224 */ /* 0x000fe200078e0004 */
[----:B------:R-:W-:-:S02]  /*5a70*/  ISETP.EQ.AND P6, PT, R22, 0x8, PT ;  /* 0x000000081600780c */ /* 0x000fc40003fc2270 */
[----:B------:R-:W-:Y:S01]  /*5a80*/  IADD3.X R13, PT, PT, R13, UR5, RZ, P3, !PT ;  /* 0x000000050d0d7c10 */ /* 0x000fe20009ffe4ff */
[--C-:B------:R-:W-:Y:S01]  /*5a90*/  @P2 IMAD.MOV.U32 R27, RZ, RZ, R8.reuse ;  /* 0x000000ffff1b2224 */ /* 0x100fe200078e0008 */
[C---:B------:R-:W-:Y:S01]  /*5aa0*/  ISETP.EQ.AND P3, PT, R22.reuse, 0x4, PT ;  /* 0x000000041600780c */ /* 0x040fe20003f62270 */
[----:B------:R-:W-:Y:S01]  /*5ab0*/  @P4 IMAD.MOV.U32 R21, RZ, RZ, R5 ;  /* 0x000000ffff154224 */ /* 0x000fe200078e0005 */
[----:B------:R-:W-:Y:S01]  /*5ac0*/  ISETP.EQ.AND P4, PT, R22, 0xc, PT ;  /* 0x0000000c1600780c */ /* 0x000fe20003f82270 */
[----:B------:R0:W-:Y:S01]  /*5ad0*/  STG.E desc[UR10][R2.64], R15 ;  /* 0x0000000f02007986 */ /* 0x0001e2000c10190a */
[C---:B------:R-:W-:Y:S01]  /*5ae0*/  ISETP.EQ.AND P1, PT, R19.reuse, 0x18, PT ;  /* 0x000000181300780c */ /* 0x040fe20003f22270 */
[----:B------:R-:W-:Y:S01]  /*5af0*/  @P5 IMAD.MOV.U32 R25, RZ, RZ, R8 ;  /* 0x000000ffff195224 */ /* 0x000fe200078e0008 */
[----:B------:R-:W-:Y:S02]  /*5b00*/  IADD3 R24, P5, PT, R20, 0x10, RZ ;  /* 0x0000001014187810 */ /* 0x000fe40007fbe0ff */
[----:B------:R-:W-:-:S02]  /*5b10*/  ISETP.EQ.AND P2, PT, R19, 0x1c, PT ;  /* 0x0000001c1300780c */ /* 0x000fc40003f42270 */
[----:B------:R-:W-:Y:S02]  /*5b20*/  LOP3.LUT R24, R24, 0xfffffffc, RZ, 0xc0, !PT ;  /* 0xfffffffc18187812 */ /* 0x000fe400078ec0ff */
[----:B------:R-:W-:Y:S01]  /*5b30*/  LOP3.LUT R19, R23, 0x3, RZ, 0xc0, !PT ;  /* 0x0000000317137812 */ /* 0x000fe200078ec0ff */
[----:B------:R-:W-:Y:S01]  /*5b40*/  @P3 IMAD.MOV.U32 R21, RZ, RZ, R7 ;  /* 0x000000ffff153224 */ /* 0x000fe200078e0007 */
[----:B------:R-:W-:Y:S01]  /*5b50*/  ISETP.EQ.AND P3, PT, R22, 0x10, PT ;  /* 0x000000101600780c */ /* 0x000fe20003f62270 */
[----:B------:R-:W-:Y:S01]  /*5b60*/  @P6 IMAD.MOV.U32 R21, RZ, RZ, R9 ;  /* 0x000000ffff156224 */ /* 0x000fe200078e0009 */
[----:B------:R-:W-:Y:S01]  /*5b70*/  ISETP.EQ.AND P6, PT, R24, RZ, PT ;  /* 0x000000ff1800720c */ /* 0x000fe20003fc2270 */
[----:B------:R-:W-:Y:S01]  /*5b80*/  @P4 IMAD.MOV.U32 R21, RZ, RZ, R0 ;  /* 0x000000ffff154224 */ /* 0x000fe200078e0000 */
[----:B0-----:R-:W-:Y:S01]  /*5b90*/  IADD3 R2, P4, PT, R22, UR4, RZ ;  /* 0x0000000416027c10 */ /* 0x001fe2000ff9e0ff */
[----:B------:R-:W-:Y:S01]  /*5ba0*/  @P1 IMAD.MOV.U32 R27, RZ, RZ, R10 ;  /* 0x000000ffff1b1224 */ /* 0x000fe200078e000a */
[----:B------:R-:W-:Y:S01]  /*5bb0*/  ISETP.EQ.AND P1, PT, R14, 0x18, PT ;  /* 0x000000180e00780c */ /* 0x000fe20003f22270 */
[----:B------:R-:W-:Y:S01]  /*5bc0*/  @P2 IMAD.MOV.U32 R27, RZ, RZ, R4 ;  /* 0x000000ffff1b2224 */ /* 0x000fe200078e0004 */
[----:B------:R-:W-:Y:S01]  /*5bd0*/  ISETP.EQ.AND P2, PT, R24, 0x4, PT ;  /* 0x000000041800780c */ /* 0x000fe20003f42270 */
[----:B------:R-:W-:Y:S01]  /*5be0*/  IMAD.X R15, RZ, RZ, R18, P5 ;  /* 0x000000ffff0f7224 */ /* 0x000fe200028e0612 */
[----:B------:R-:W-:-:S02]  /*5bf0*/  IADD3.X R3, PT, PT, R19, UR5, RZ, P4, !PT ;  /* 0x0000000513037c10 */ /* 0x000fc4000a7fe4ff */
[----:B------:R-:W-:Y:S01]  /*5c00*/  ISETP.EQ.AND P4, PT, R24, 0x8, PT ;  /* 0x000000081800780c */ /* 0x000fe20003f82270 */
[----:B------:R-:W-:Y:S01]  /*5c10*/  @P3 IMAD.MOV.U32 R21, RZ, RZ, R6 ;  /* 0x000000ffff153224 */ /* 0x000fe200078e0006 */
[----:B------:R-:W-:Y:S01]  /*5c20*/  ISETP.EQ.AND P3, PT, R14, 0x1c, PT ;  /* 0x0000001c0e00780c */ /* 0x000fe20003f62270 */
[----:B------:R-:W-:Y:S01]  /*5c30*/  @P6 IMAD.MOV.U32 R19, RZ, RZ, R5 ;  /* 0x000000ffff136224 */ /* 0x000fe200078e0005 */
[----:B------:R-:W-:Y:S01]  /*5c40*/  ISETP.EQ.AND P6, PT, R24, 0xc, PT ;  /* 0x0000000c1800780c */ /* 0x000fe20003fc2270 */
[----:B------:R0:W-:Y:S01]  /*5c50*/  STG.E desc[UR10][R16.64], R27 ;  /* 0x0000001b10007986 */ /* 0x0001e2000c10190a */
[----:B------:R-:W-:Y:S01]  /*5c60*/  IADD3 R23, P5, PT, R20, 0x14, RZ ;  /* 0x0000001414177810 */ /* 0x000fe20007fbe0ff */
[----:B------:R-:W-:Y:S01]  /*5c70*/  @P1 IMAD.MOV.U32 R25, RZ, RZ, R10 ;  /* 0x000000ffff191224 */ /* 0x000fe200078e000a */
[----:B------:R-:W-:Y:S01]  /*5c80*/  LOP3.LUT R15, R15, 0x3, RZ, 0xc0, !PT ;  /* 0x000000030f0f7812 */ /* 0x000fe200078ec0ff */
[----:B------:R-:W-:Y:S01]  /*5c90*/  @P2 IMAD.MOV.U32 R19, RZ, RZ, R7 ;  /* 0x000000ffff132224 */ /* 0x000fe200078e0007 */
[----:B------:R-:W-:-:S02]  /*5ca0*/  LOP3.LUT R23, R23, 0xfffffffc, RZ, 0xc0, !PT ;  /* 0xfffffffc17177812 */ /* 0x000fc400078ec0ff */
[C---:B------:R-:W-:Y:S01]  /*5cb0*/  ISETP.EQ.AND P2, PT, R24.reuse, 0x10, PT ;  /* 0x000000101800780c */ /* 0x040fe20003f42270 */
[----:B------:R-:W-:Y:S01]  /*5cc0*/  @P4 IMAD.MOV.U32 R19, RZ, RZ, R9 ;  /* 0x000000ffff134224 */ /* 0x000fe200078e0009 */
[----:B------:R-:W-:Y:S01]  /*5cd0*/  IADD3 R14, P4, PT, R24, UR4, RZ ;  /* 0x00000004180e7c10 */ /* 0x000fe2000ff9e0ff */
[----:B------:R-:W-:Y:S01]  /*5ce0*/  @P3 IMAD.MOV.U32 R25, RZ, RZ, R4 ;  /* 0x000000ffff193224 */ /* 0x000fe200078e0004 */
[C---:B------:R-:W-:Y:S01]  /*5cf0*/  ISETP.EQ.AND P1, PT, R23.reuse, RZ, PT ;  /* 0x000000ff1700720c */ /* 0x040fe20003f22270 */
[----:B------:R-:W-:Y:S01]  /*5d00*/  @P6 IMAD.MOV.U32 R19, RZ, RZ, R0 ;  /* 0x000000ffff136224 */ /* 0x000fe200078e0000 */
[----:B------:R-:W-:Y:S01]  /*5d10*/  ISETP.EQ.AND P3, PT, R23, 0x4, PT ;  /* 0x000000041700780c */ /* 0x000fe20003f62270 */
[----:B0-----:R-:W-:Y:S01]  /*5d20*/  IMAD.X R16, RZ, RZ, R18, P5 ;  /* 0x000000ffff107224 */ /* 0x001fe200028e0612 */
[----:B------:R-:W-:Y:S01]  /*5d30*/  IADD3.X R15, PT, PT, R15, UR5, RZ, P4, !PT ;  /* 0x000000050f0f7c10 */ /* 0x000fe2000a7fe4ff */
[----:B------:R0:W-:Y:S01]  /*5d40*/  STG.E desc[UR10][R12.64], R25 ;  /* 0x000000190c007986 */ /* 0x0001e2000c10190a */
[----:B------:R-:W-:-:S02]  /*5d50*/  ISETP.EQ.AND P6, PT, R22, 0x14, PT ;  /* 0x000000141600780c */ /* 0x000fc40003fc2270 */
[C---:B------:R-:W-:Y:S01]  /*5d60*/  ISETP.EQ.AND P4, PT, R23.reuse, 0x8, PT ;  /* 0x000000081700780c */ /* 0x040fe20003f82270 */
[----:B------:R-:W-:Y:S01]  /*5d70*/  @P2 IMAD.MOV.U32 R19, RZ, RZ, R6 ;  /* 0x000000ffff132224 */ /* 0x000fe200078e0006 */
[----:B------:R-:W-:Y:S02]  /*5d80*/  ISETP.EQ.AND P2, PT, R24, 0x14, PT ;  /* 0x000000141800780c */ /* 0x000fe40003f42270 */
[C---:B------:R-:W-:Y:S01]  /*5d90*/  ISETP.EQ.AND P5, PT, R23.reuse, 0xc, PT ;  /* 0x0000000c1700780c */ /* 0x040fe20003fa2270 */
[----:B------:R-:W-:Y:S01]  /*5da0*/  @P1 IMAD.MOV.U32 R27, RZ, RZ, R5 ;  /* 0x000000ffff1b1224 */ /* 0x000fe200078e0005 */
[C---:B------:R-:W-:Y:S02]  /*5db0*/  ISETP.EQ.AND P1, PT, R23.reuse, 0x10, PT ;  /* 0x000000101700780c */ /* 0x040fe40003f22270 */
[----:B------:R-:W-:Y:S02]  /*5dc0*/  @P3 MOV R27, R7 ;  /* 0x00000007001b3202 */ /* 0x000fe40000000f00 */
[----:B------:R-:W-:Y:S01]  /*5dd0*/  ISETP.EQ.AND P3, PT, R22, 0x18, PT ;  /* 0x000000181600780c */ /* 0x000fe20003f62270 */
[--C-:B------:R-:W-:Y:S01]  /*5de0*/  @P6 IMAD.MOV.U32 R21, RZ, RZ, R8.reuse ;  /* 0x000000ffff156224 */ /* 0x100fe200078e0008 */
[----:B------:R-:W-:Y:S01]  /*5df0*/  IADD3 R26, P6, PT, R20, 0x18, RZ ;  /* 0x00000018141a7810 */ /* 0x000fe20007fde0ff */
[----:B------:R-:W-:Y:S01]  /*5e00*/  @P4 IMAD.MOV.U32 R27, RZ, RZ, R9 ;  /* 0x000000ffff1b4224 */ /* 0x000fe200078e0009 */
[----:B------:R-:W-:Y:S01]  /*5e10*/  ISETP.EQ.AND P4, PT, R23, 0x14, PT ;  /* 0x000000141700780c */ /* 0x000fe20003f82270 */
[----:B------:R-:W-:Y:S01]  /*5e20*/  @P2 IMAD.MOV.U32 R19, RZ, RZ, R8 ;  /* 0x000000ffff132224 */ /* 0x000fe200078e0008 */
[----:B------:R-:W-:Y:S01]  /*5e30*/  LOP3.LUT R26, R26, 0xfffffffc, RZ, 0xc0, !PT ;  /* 0xfffffffc1a1a7812 */ /* 0x000fe200078ec0ff */
[----:B------:R-:W-:Y:S01]  /*5e40*/  @P5 IMAD.MOV.U32 R27, RZ, RZ, R0 ;  /* 0x000000ffff1b5224 */ /* 0x000fe200078e0000 */
[----:B------:R-:W-:Y:S01]  /*5e50*/  ISETP.EQ.AND P5, PT, R24, 0x18, PT ;  /* 0x000000181800780c */ /* 0x000fe20003fa2270 */
[----:B------:R-:W-:Y:S01]  /*5e60*/  @P1 IMAD.MOV.U32 R27, RZ, RZ, R6 ;  /* 0x000000ffff1b1224 */ /* 0x000fe200078e0006 */
[C---:B------:R-:W-:Y:S01]  /*5e70*/  ISETP.EQ.AND P2, PT, R26.reuse, RZ, PT ;  /* 0x000000ff1a00720c */ /* 0x040fe20003f42270 */
[----:B------:R-:W-:Y:S01]  /*5e80*/  IMAD.X R17, RZ, RZ, R18, P6 ;  /* 0x000000ffff117224 */ /* 0x000fe200030e0612 */
[----:B------:R-:W-:Y:S01]  /*5e90*/  ISETP.EQ.AND P1, PT, R26, 0x4, PT ;  /* 0x000000041a00780c */ /* 0x000fe20003f22270 */
[----:B------:R-:W-:Y:S01]  /*5ea0*/  @P3 IMAD.MOV.U32 R21, RZ, RZ, R10 ;  /* 0x000000ffff153224 */ /* 0x000fe200078e000a */
[----:B0-----:R-:W-:-:S02]  /*5eb0*/  LOP3.LUT R13, R16, 0x3, RZ, 0xc0, !PT ;  /* 0x00000003100d7812 */ /* 0x001fc400078ec0ff */
[----:B------:R-:W-:Y:S01]  /*5ec0*/  IADD3 R12, P3, PT, R23, UR4, RZ ;  /* 0x00000004170c7c10 */ /* 0x000fe2000ff7e0ff */
[----:B------:R-:W-:Y:S01]  /*5ed0*/  @P4 IMAD.MOV.U32 R27, RZ, RZ, R8 ;  /* 0x000000ffff1b4224 */ /* 0x000fe200078e0008 */
[C---:B------:R-:W-:Y:S02]  /*5ee0*/  ISETP.EQ.AND P4, PT, R26.reuse, 0x8, PT ;  /* 0x000000081a00780c */ /* 0x040fe40003f82270 */
        /* <DEDUP_REMOVED lines=8> */
[----:B------:R-:W-:Y:S01]  /*5f70*/  ISETP.EQ.AND P1, PT, R26, 0x14, PT ;  /* 0x000000141a00780c */ /* 0x000fe20003f22270 */
[----:B------:R-:W-:Y:S01]  /*5f80*/  @P4 IMAD.MOV.U32 R25, RZ, RZ, R9 ;  /* 0x000000ffff194224 */ /* 0x000fe200078e0009 */
[----:B------:R-:W-:Y:S02]  /*5f90*/  IADD3 R22, P4, PT, R20, 0x1c, RZ ;  /* 0x0000001c14167810 */ /* 0x000fe40007f9e0ff */
[----:B------:R-:W-:Y:S01]  /*5fa0*/  LOP3.LUT R17, R17, 0x3, RZ, 0xc0, !PT ;  /* 0x0000000311117812 */ /* 0x000fe200078ec0ff */
        /* <DEDUP_REMOVED lines=9> */
[----:B------:R-:W-:Y:S01]  /*6040*/  IADD3 R16, P1, PT, R26, UR4, RZ ;  /* 0x000000041a107c10 */ /* 0x000fe2000ff3e0ff */
[----:B------:R-:W-:Y:S01]  /*6050*/  @P5 IMAD.MOV.U32 R21, RZ, RZ, R4 ;  /* 0x000000ffff155224 */ /* 0x000fe200078e0004 */
[----:B------:R-:W-:-:S02]  /*6060*/  ISETP.EQ.AND P4, PT, R22, 0xc, PT ;  /* 0x0000000c1600780c */ /* 0x000fc40003f82270 */
[----:B------:R-:W-:Y:S02]  /*6070*/  IADD3.X R17, PT, PT, R17, UR5, RZ, P1, !PT ;  /* 0x0000000511117c10 */ /* 0x000fe40008ffe4ff */
[----:B------:R-:W-:Y:S01]  /*6080*/  ISETP.EQ.AND P1, PT, R22, 0x8, PT ;  /* 0x000000081600780c */ /* 0x000fe20003f22270 */
[----:B------:R-:W-:Y:S01]  /*6090*/  @P3 IMAD.MOV.U32 R19, RZ, RZ, R4 ;  /* 0x000000ffff133224 */ /* 0x000fe200078e0004 */
[----:B------:R-:W-:Y:S01]  /*60a0*/  ISETP.EQ.AND P5, PT, R26, 0x18, PT ;  /* 0x000000181a00780c */ /* 0x000fe20003fa2270 */
[----:B------:R-:W-:Y:S01]  /*60b0*/  @P2 IMAD.MOV.U32 R29, RZ, RZ, R5 ;  /* 0x000000ffff1d2224 */ /* 0x000fe200078e0005 */
[----:B------:R-:W-:Y:S01]  /*60c0*/  ISETP.EQ.AND P2, PT, R23, 0x1c, PT ;  /* 0x0000001c1700780c */ /* 0x000fe20003f42270 */
[----:B------:R-:W-:Y:S01]  /*60d0*/  @P6 IMAD.MOV.U32 R29, RZ, RZ, R7 ;  /* 0x000000ffff1d6224 */ /* 0x000fe200078e0007 */
[----:B------:R-:W-:Y:S01]  /*60e0*/  ISETP.EQ.AND P6, PT, R22, 0x10, PT ;  /* 0x000000101600780c */ /* 0x000fe20003fc2270 */
[----:B------:R1:W-:Y:S01]  /*60f0*/  STG.E desc[UR10][R2.64], R21 ;  /* 0x0000001502007986 */ /* 0x0003e2000c10190a */
[----:B------:R-:W-:-:S02]  /*6100*/  ISETP.EQ.AND P3, PT, R26, 0x1c, PT ;  /* 0x0000001c1a00780c */ /* 0x000fc40003f62270 */
[----:B------:R-:W-:Y:S01]  /*6110*/  LOP3.LUT R18, R18, 0x3, RZ, 0xc0, !PT ;  /* 0x0000000312127812 */ /* 0x000fe200078ec0ff */
[----:B------:R1:W-:Y:S02]  /*6120*/  STG.E desc[UR10][R14.64], R19 ;  /* 0x000000130e007986 */ /* 0x0003e4000c10190a */
[----:B------:R-:W-:Y:S01]  /*6130*/  @P1 IMAD.MOV.U32 R29, RZ, RZ, R9 ;  /* 0x000000ffff1d1224 */ /* 0x000fe200078e0009 */
[C---:B------:R-:W-:Y:S01]  /*6140*/  ISETP.EQ.AND P1, PT, R22.reuse, 0x14, PT ;  /* 0x000000141600780c */ /* 0x040fe20003f22270 */
[----:B------:R-:W-:Y:S01]  /*6150*/  @P4 IMAD.MOV.U32 R29, RZ, RZ, R0 ;  /* 0x000000ffff1d4224 */ /* 0x000fe200078e0000 */
[C---:B------:R-:W-:Y:S01]  /*6160*/  ISETP.EQ.AND P4, PT, R22.reuse, 0x18, PT ;  /* 0x000000181600780c */ /* 0x040fe20003f82270 */
[----:B------:R-:W-:Y:S02]  /*6170*/  @P5 IMAD.MOV.U32 R25, RZ, RZ, R10 ;  /* 0x000000ffff195224 */ /* 0x000fe400078e000a */
[----:B------:R-:W-:Y:S01]  /*6180*/  @P6 IMAD.MOV.U32 R29, RZ, RZ, R6 ;  /* 0x000000ffff1d6224 */ /* 0x000fe200078e0006 */
[----:B------:R-:W-:Y:S01]  /*6190*/  ISETP.EQ.AND P6, PT, R22, 0x1c, PT ;  /* 0x0000001c1600780c */ /* 0x000fe20003fc2270 */
[----:B------:R-:W-:-:S02]  /*61a0*/  @P2 IMAD.MOV.U32 R27, RZ, RZ, R4 ;  /* 0x000000ffff1b2224 */ /* 0x000fc400078e0004 */
[----:B------:R-:W-:-:S03]  /*61b0*/  @P3 IMAD.MOV.U32 R25, RZ, RZ, R4 ;  /* 0x000000ffff193224 */ /* 0x000fc600078e0004 */
[----:B------:R1:W-:Y:S01]  /*61c0*/  STG.E desc[UR10][R12.64], R27 ;  /* 0x0000001b0c007986 */ /* 0x0003e2000c10190a */
[----:B------:R-:W-:Y:S01]  /*61d0*/  @P1 IMAD.MOV.U32 R29, RZ, RZ, R8 ;  /* 0x000000ffff1d1224 */ /* 0x000fe200078e0008 */
[----:B------:R-:W-:Y:S01]  /*61e0*/  IADD3 R22, P1, PT, R22, UR4, RZ ;  /* 0x0000000416167c10 */ /* 0x000fe2000ff3e0ff */
[----:B------:R-:W-:Y:S01]  /*61f0*/  @P4 IMAD.MOV.U32 R29, RZ, RZ, R10 ;  /* 0x000000ffff1d4224 */ /* 0x000fe200078e000a */
[----:B------:R1:W-:Y:S02]  /*6200*/  STG.E desc[UR10][R16.64], R25 ;  /* 0x0000001910007986 */ /* 0x0003e4000c10190a */
[----:B------:R-:W-:Y:S01]  /*6210*/  IADD3.X R23, PT, PT, R18, UR5, RZ, P1, !PT ;  /* 0x0000000512177c10 */ /* 0x000fe20008ffe4ff */
[----:B------:R-:W-:Y:S02]  /*6220*/  @P6 IMAD.MOV.U32 R29, RZ, RZ, R4 ;  /* 0x000000ffff1d6224 */ /* 0x000fe400078e0004 */
[----:B------:R-:W-:-:S03]  /*6230*/  IMAD.MOV.U32 R18, RZ, RZ, RZ ;  /* 0x000000ffff127224 */ /* 0x000fc600078e00ff */
[----:B------:R1:W-:Y:S04]  /*6240*/  STG.E desc[UR10][R22.64], R29 ;  /* 0x0000001d16007986 */ /* 0x0003e8000c10190a */
.L_x_540:
[----:B------:R-:W-:Y:S05]  /*6250*/  @!P0 EXIT ;  /* 0x000000000000894d */ /* 0x000fea0003800000 */
[----:B------:R-:W-:Y:S02]  /*6260*/  UISETP.GE.U32.AND UP0, UPT, UR7, 0x4, UPT ;  /* 0x000000040700788c */ /* 0x000fe4000bf06070 */
[----:B------:R-:W-:Y:S02]  /*6270*/  ULOP3.LUT UR5, UR6, 0x3, URZ, 0xc0, !UPT ;  /* 0x0000000306057892 */ /* 0x000fe4000f8ec0ff */
[----:B------:R-:W-:Y:S01]  /*6280*/  UISETP.GE.U32.AND.EX UP0, UPT, URZ, URZ, UPT, UP0 ;  /* 0x000000ffff00728c */ /* 0x000fe2000bf06100 */
[----:B------:R-:W-:Y:S01]  /*6290*/  UMOV UR4, URZ ;  /* 0x000000ff00047c82 */ /* 0x000fe20008000000 */
[----:B------:R-:W2:Y:S02]  /*62a0*/  LDCU.64 UR8, c[0x0][0x380] ;  /* 0x00007000ff0877ac */ /* 0x000ea40008000a00 */
[----:B------:R-:W-:-:S04]  /*62b0*/  ISETP.NE.U32.AND P0, PT, RZ, UR5, PT ;  /* 0x00000005ff007c0c */ /* 0x000fc8000bf05070 */
[----:B------:R-:W-:Y:S01]  /*62c0*/  ISETP.NE.AND.EX P0, PT, RZ, UR4, PT, P0 ;  /* 0x00000004ff007c0c */ /* 0x000fe2000bf05300 */
[----:B------:R-:W-:-:S12]  /*62d0*/  BRA.U !UP0, `(.L_x_541) ;  /* 0x0000000508747547 */ /* 0x000fd8000b800000 */
[C---:B0-----:R-:W-:Y:S01]  /*62e0*/  IMAD.SHL.U32 R20, R11.reuse, 0x4, RZ ;  /* 0x000000040b147824 */ /* 0x041fe200078e00ff */
[----:B------:R-:W0:Y:S01]  /*62f0*/  LDCU.64 UR6, c[0x0][0x380] ;  /* 0x00007000ff0677ac */ /* 0x000e220008000a00 */
[C---:B------:R-:W-:Y:S01]  /*6300*/  SHF.L.U64.HI R18, R11.reuse, 0x2, R18 ;  /* 0x000000020b127819 */ /* 0x040fe20000010212 */
[----:B------:R-:W-:Y:S02]  /*6310*/  VIADD R11, R11, 0x4 ;  /* 0x000000040b0b7836 */ /* 0x000fe40000000000 */
[C---:B------:R-:W-:Y:S02]  /*6320*/  ISETP.EQ.AND P3, PT, R20.reuse, RZ, PT ;  /* 0x000000ff1400720c */ /* 0x040fe40003f62270 */
[C---:B------:R-:W-:Y:S02]  /*6330*/  ISETP.EQ.AND P4, PT, R20.reuse, 0x4, PT ;  /* 0x000000041400780c */ /* 0x040fe40003f82270 */
[C---:B-1----:R-:W-:Y:S02]  /*6340*/  IADD3 R16, P2, PT, R20.reuse, 0x4, RZ ;  /* 0x0000000414107810 */ /* 0x042fe40007f5e0ff */
[----:B------:R-:W-:-:S02]  /*6350*/  ISETP.EQ.AND P6, PT, R20, 0x8, PT ;  /* 0x000000081400780c */ /* 0x000fc40003fc2270 */
[----:B------:R-:W-:Y:S01]  /*6360*/  LOP3.LUT R16, R16, 0xfffffffc, RZ, 0xc0, !PT ;  /* 0xfffffffc10107812 */ /* 0x000fe200078ec0ff */
[----:B------:R-:W-:Y:S01]  /*6370*/  IMAD.X R12, RZ, RZ, R18, P2 ;  /* 0x000000ffff0c7224 */ /* 0x000fe200010e0612 */
[C---:B------:R-:W-:Y:S02]  /*6380*/  ISETP.EQ.AND P1, PT, R20.reuse, 0xc, PT ;  /* 0x0000000c1400780c */ /* 0x040fe40003f22270 */
[----:B------:R-:W-:Y:S01]  /*6390*/  ISETP.EQ.AND P2, PT, R20, 0x14, PT ;  /* 0x000000141400780c */ /* 0x000fe20003f42270 */
[----:B------:R-:W-:Y:S01]  /*63a0*/  @P3 IMAD.MOV.U32 R19, RZ, RZ, R5 ;  /* 0x000000ffff133224 */ /* 0x000fe200078e0005 */
[----:B------:R-:W-:Y:S01]  /*63b0*/  ISETP.EQ.AND P3, PT, R16, RZ, PT ;  /* 0x000000ff1000720c */ /* 0x000fe20003f62270 */
[----:B------:R-:W-:Y:S01]  /*63c0*/  @P4 IMAD.MOV.U32 R19, RZ, RZ, R7 ;  /* 0x000000ffff134224 */ /* 0x000fe200078e0007 */
[----:B0-----:R-:W-:Y:S02]  /*63d0*/  IADD3 R2, P5, PT, R20, UR6, RZ ;  /* 0x0000000614027c10 */ /* 0x001fe4000ffbe0ff */
[----:B------:R-:W-:Y:S01]  /*63e0*/  ISETP.EQ.AND P4, PT, R16, 0x4, PT ;  /* 0x000000041000780c */ /* 0x000fe20003f82270 */
[----:B------:R-:W-:Y:S01]  /*63f0*/  @P6 IMAD.MOV.U32 R19, RZ, RZ, R9 ;  /* 0x000000ffff136224 */ /* 0x000fe200078e0009 */
[----:B------:R-:W-:-:S02]  /*6400*/  ISETP.EQ.AND P6, PT, R20, 0x10, PT ;  /* 0x000000101400780c */ /* 0x000fc40003fc2270 */
[----:B------:R-:W-:Y:S01]  /*6410*/  IADD3.X R3, PT, PT, R18, UR7, RZ, P5, !PT ;  /* 0x0000000712037c10 */ /* 0x000fe2000affe4ff */
[----:B------:R-:W-:Y:S01]  /*6420*/  @P1 IMAD.MOV.U32 R19, RZ, RZ, R0 ;  /* 0x000000ffff131224 */ /* 0x000fe200078e0000 */
[----:B------:R-:W-:Y:S02]  /*6430*/  ISETP.EQ.AND P5, PT, R16, 0x8, PT ;  /* 0x000000081000780c */ /* 0x000fe40003fa2270 */
[----:B------:R-:W-:Y:S01]  /*6440*/  IADD3 R17, P1, PT, R20, 0x8, RZ ;  /* 0x0000000814117810 */ /* 0x000fe20007f3e0ff */
[----:B------:R-:W-:Y:S01]  /*6450*/  @P3 IMAD.MOV.U32 R21, RZ, RZ, R5 ;  /* 0x000000ffff153224 */ /* 0x000fe200078e0005 */
[----:B------:R-:W-:Y:S02]  /*6460*/  ISETP.EQ.AND P3, PT, R16, 0xc, PT ;  /* 0x0000000c1000780c */ /* 0x000fe40003f62270 */
[----:B------:R-:W-:Y:S01]  /*6470*/  LOP3.LUT R17, R17, 0xfffffffc, RZ, 0xc0, !PT ;  /* 0xfffffffc11117812 */ /* 0x000fe200078ec0ff */
[----:B------:R-:W-:Y:S01]  /*6480*/  @P4 IMAD.MOV.U32 R21, RZ, RZ, R7 ;  /* 0x000000ffff154224 */ /* 0x000fe200078e0007 */
[----:B------:R-:W-:Y:S01]  /*6490*/  LOP3.LUT R13, R12, 0x3, RZ, 0xc0, !PT ;  /* 0x000000030c0d7812 */ /* 0x000fe200078ec0ff */
[----:B------:R-:W-:Y:S01]  /*64a0*/  @P6 IMAD.MOV.U32 R19, RZ, RZ, R6 ;  /* 0x000000ffff136224 */ /* 0x000fe200078e0006 */
[C---:B------:R-:W-:Y:S01]  /*64b0*/  ISETP.EQ.AND P4, PT, R17.reuse, RZ, PT ;  /* 0x000000ff1100720c */ /* 0x040fe20003f82270 */
[----:B------:R-:W-:Y:S01]  /*64c0*/  IMAD.X R14, RZ, RZ, R18, P1 ;  /* 0x000000ffff0e7224 */ /* 0x000fe200008e0612 */
[----:B------:R-:W-:Y:S01]  /*64d0*/  IADD3 R12, P6, PT, R16, UR6, RZ ;  /* 0x00000006100c7c10 */ /* 0x000fe2000ffde0ff */
[----:B------:R-:W-:Y:S01]  /*64e0*/  @P5 IMAD.MOV.U32 R21, RZ, RZ, R9 ;  /* 0x000000ffff155224 */ /* 0x000fe200078e0009 */
[----:B------:R-:W-:Y:S01]  /*64f0*/  ISETP.EQ.AND P5, PT, R17, 0x4, PT ;  /* 0x000000041100780c */ /* 0x000fe20003fa2270 */
[----:B------:R-:W-:Y:S01]  /*6500*/  @P2 IMAD.MOV.U32 R19, RZ, RZ, R8 ;  /* 0x000000ffff132224 */ /* 0x000fe200078e0008 */
[----:B------:R-:W-:Y:S01]  /*6510*/  IADD3.X R13, PT, PT, R13, UR7, RZ, P6, !PT ;  /* 0x000000070d0d7c10 */ /* 0x000fe2000b7fe4ff */
[----:B------:R-:W-:Y:S01]  /*6520*/  @P3 IMAD.MOV.U32 R21, RZ, RZ, R0 ;  /* 0x000000ffff153224 */ /* 0x000fe200078e0000 */
[----:B------:R-:W-:-:S02]  /*6530*/  ISETP.EQ.AND P6, PT, R20, 0x18, PT ;  /* 0x000000181400780c */ /* 0x000fc40003fc2270 */
[C---:B------:R-:W-:Y:S02]  /*6540*/  ISETP.EQ.AND P1, PT, R17.reuse, 0x8, PT ;  /* 0x000000081100780c */ /* 0x040fe40003f22270 */
[----:B------:R-:W-:Y:S01]  /*6550*/  ISETP.EQ.AND P3, PT, R17, 0xc, PT ;  /* 0x0000000c1100780c */ /* 0x000fe20003f62270 */
[----:B------:R-:W-:Y:S01]  /*6560*/  @P4 IMAD.MOV.U32 R23, RZ, RZ, R5 ;  /* 0x000000ffff174224 */ /* 0x000fe200078e0005 */
[----:B------:R-:W-:Y:S02]  /*6570*/  ISETP.EQ.AND P2, PT, R16, 0x10, PT ;  /* 0x000000101000780c */ /* 0x000fe40003f42270 */
[C---:B------:R-:W-:Y:S01]  /*6580*/  IADD3 R15, P4, PT, R20.reuse, 0xc, RZ ;  /* 0x0000000c140f7810 */ /* 0x040fe20007f9e0ff */
[----:B------:R-:W-:Y:S01]  /*6590*/  @P5 IMAD.MOV.U32 R23, RZ, RZ, R7 ;  /* 0x000000ffff175224 */ /* 0x000fe200078e0007 */
[----:B------:R-:W-:Y:S02]  /*65a0*/  ISETP.EQ.AND P5, PT, R20, 0x1c, PT ;  /* 0x0000001c1400780c */ /* 0x000fe40003fa2270 */
[----:B------:R-:W-:Y:S01]  /*65b0*/  LOP3.LUT R20, R15, 0xfffffffc, RZ, 0xc0, !PT ;  /* 0xfffffffc0f147812 */ /* 0x000fe200078ec0ff */
[----:B------:R-:W-:Y:S01]  /*65c0*/  @P6 IMAD.MOV.U32 R19, RZ, RZ, R10 ;  /* 0x000000ffff136224 */ /* 0x000fe200078e000a */
[C---:B------:R-:W-:Y:S01]  /*65d0*/  ISETP.EQ.AND P6, PT, R17.reuse, 0x10, PT ;  /* 0x000000101100780c */ /* 0x040fe20003fc2270 */
[----:B------:R-:W-:Y:S01]  /*65e0*/  @P1 IMAD.MOV.U32 R23, RZ, RZ, R9 ;  /* 0x000000ffff171224 */ /* 0x000fe200078e0009 */
[----:B------:R-:W-:Y:S01]  /*65f0*/  ISETP.EQ.AND P1, PT, R16, 0x14, PT ;  /* 0x000000141000780c */ /* 0x000fe20003f22270 */
[----:B------:R-:W-:Y:S01]  /*6600*/  @P3 IMAD.MOV.U32 R23, RZ, RZ, R0 ;  /* 0x000000ffff173224 */ /* 0x000fe200078e0000 */
[----:B------:R-:W-:Y:S01]  /*6610*/  ISETP.EQ.AND P3, PT, R20, RZ, PT ;  /* 0x000000ff1400720c */ /* 0x000fe20003f62270 */
[----:B------:R-:W-:Y:S01]  /*6620*/  @P2 IMAD.MOV.U32 R21, RZ, RZ, R6 ;  /* 0x000000ffff152224 */ /* 0x000fe200078e0006 */
[----:B------:R-:W-:Y:S01]  /*6630*/  LOP3.LUT R15, R14, 0x3, RZ, 0xc0, !PT ;  /* 0x000000030e0f7812 */ /* 0x000fe200078ec0ff */
[----:B------:R-:W-:Y:S01]  /*6640*/  IMAD.X R18, RZ, RZ, R18, P4 ;  /* 0x000000ffff127224 */ /* 0x000fe200020e0612 */
[----:B------:R-:W-:Y:S01]  /*6650*/  IADD3 R14, P2, PT, R17, UR6, RZ ;  /* 0x00000006110e7c10 */ /* 0x000fe2000ff5e0ff */
[----:B------:R-:W-:Y:S01]  /*6660*/  @P5 IMAD.MOV.U32 R19, RZ, RZ, R4 ;  /* 0x000000ffff135224 */ /* 0x000fe200078e0004 */
[----:B------:R-:W-:-:S02]  /*6670*/  ISETP.EQ.AND P4, PT, R20, 0x8, PT ;  /* 0x000000081400780c */ /* 0x000fc40003f82270 */
[----:B------:R-:W-:Y:S01]  /*6680*/  IADD3.X R15, PT, PT, R15, UR7, RZ, P2, !PT ;  /* 0x000000070f0f7c10 */ /* 0x000fe200097fe4ff */
[----:B------:R-:W-:Y:S01]  /*6690*/  @P6 IMAD.MOV.U32 R23, RZ, RZ, R6 ;  /* 0x000000ffff176224 */ /* 0x000fe200078e0006 */
[----:B------:R-:W-:Y:S01]  /*66a0*/  ISETP.EQ.AND P2, PT, R20, 0x4, PT ;  /* 0x000000041400780c */ /* 0x000fe20003f42270 */
[----:B------:R-:W-:Y:S01]  /*66b0*/  @P1 IMAD.MOV.U32 R21, RZ, RZ, R8 ;  /* 0x000000ffff151224 */ /* 0x000fe200078e0008 */
[----:B------:R-:W-:Y:S01]  /*66c0*/  ISETP.EQ.AND P5, PT, R17, 0x14, PT ;  /* 0x000000141100780c */ /* 0x000fe20003fa2270 */
[----:B------:R-:W-:Y:S01]  /*66d0*/  @P3 IMAD.MOV.U32 R25, RZ, RZ, R5 ;  /* 0x000000ffff193224 */ /* 0x000fe200078e0005 */
[----:B------:R-:W-:Y:S01]  /*66e0*/  ISETP.EQ.AND P6, PT, R16, 0x18, PT ;  /* 0x000000181000780c */ /* 0x000fe20003fc2270 */
[----:B------:R3:W-:Y:S01]  /*66f0*/  STG.E desc[UR10][R2.64], R19 ;  /* 0x0000001302007986 */ /* 0x0007e2000c10190a */
[C---:B------:R-:W-:Y:S02]  /*6700*/  ISETP.EQ.AND P1, PT, R20.reuse, 0xc, PT ;  /* 0x0000000c1400780c */ /* 0x040fe40003f22270 */
[----:B------:R-:W-:-:S02]  /*6710*/  ISETP.EQ.AND P3, PT, R20, 0x10, PT ;  /* 0x000000101400780c */ /* 0x000fc40003f62270 */
[----:B------:R-:W-:-:S03]  /*6720*/  LOP3.LUT R18, R18, 0x3, RZ, 0xc0, !PT ;  /* 0x0000000312127812 */ /* 0x000fc600078ec0ff */
[----:B------:R-:W-:Y:S01]  /*6730*/  @P2 IMAD.MOV.U32 R25, RZ, RZ, R7 ;  /* 0x000000ffff192224 */ /* 0x000fe200078e0007 */
[C---:B------:R-:W-:Y:S01]  /*6740*/  ISETP.EQ.AND P2, PT, R20.reuse, 0x14, PT ;  /* 0x000000141400780c */ /* 0x040fe20003f42270 */
[----:B------:R-:W-:Y:S01]  /*6750*/  @P4 IMAD.MOV.U32 R25, RZ, RZ, R9 ;  /* 0x000000ffff194224 */ /* 0x000fe200078e0009 */
[----:B------:R-:W-:Y:S01]  /*6760*/  ISETP.EQ.AND P4, PT, R20, 0x18, PT ;  /* 0x000000181400780c */ /* 0x000fe20003f82270 */
[----:B------:R-:W-:Y:S01]  /*6770*/  @P5 IMAD.MOV.U32 R23, RZ, RZ, R8 ;  /* 0x000000ffff175224 */ /* 0x000fe200078e0008 */
[C---:B------:R-:W-:Y:S01]  /*6780*/  ISETP.EQ.AND P5, PT, R17.reuse, 0x18, PT ;  /* 0x000000181100780c */ /* 0x040fe20003fa2270 */
[----:B------:R-:W-:Y:S01]  /*6790*/  @P6 IMAD.MOV.U32 R21, RZ, RZ, R10 ;  /* 0x000000ffff156224 */ /* 0x000fe200078e000a */
[----:B------:R-:W-:Y:S01]  /*67a0*/  ISETP.EQ.AND P6, PT, R16, 0x1c, PT ;  /* 0x0000001c1000780c */ /* 0x000fe20003fc2270 */
[----:B------:R-:W-:Y:S01]  /*67b0*/  @P1 IMAD.MOV.U32 R25, RZ, RZ, R0 ;  /* 0x000000ffff191224 */ /* 0x000fe200078e0000 */
[----:B------:R-:W-:Y:S01]  /*67c0*/  ISETP.EQ.AND P1, PT, R17, 0x1c, PT ;  /* 0x0000001c1100780c */ /* 0x000fe20003f22270 */
[----:B------:R-:W-:Y:S01]  /*67d0*/  @P3 IMAD.MOV.U32 R25, RZ, RZ, R6 ;  /* 0x000000ffff193224 */ /* 0x000fe200078e0006 */
[----:B------:R-:W-:-:S03]  /*67e0*/  ISETP.EQ.AND P3, PT, R20, 0x1c, PT ;  /* 0x0000001c1400780c */ /* 0x000fc60003f62270 */
[----:B------:R-:W-:Y:S01]  /*67f0*/  @P2 IMAD.MOV.U32 R25, RZ, RZ, R8 ;  /* 0x000000ffff192224 */ /* 0x000fe200078e0008 */
[----:B------:R-:W-:Y:S01]  /*6800*/  IADD3 R16, P2, PT, R20, UR6, RZ ;  /* 0x0000000614107c10 */ /* 0x000fe2000ff5e0ff */
[--C-:B------:R-:W-:Y:S02]  /*6810*/  @P4 IMAD.MOV.U32 R25, RZ, RZ, R10.reuse ;  /* 0x000000ffff194224 */ /* 0x100fe400078e000a */
[----:B------:R-:W-:Y:S01]  /*6820*/  @P5 IMAD.MOV.U32 R23, RZ, RZ, R10 ;  /* 0x000000ffff175224 */ /* 0x000fe200078e000a */
[----:B------:R-:W-:Y:S01]  /*6830*/  IADD3.X R17, PT, PT, R18, UR7, RZ, P2, !PT ;  /* 0x0000000712117c10 */ /* 0x000fe200097fe4ff */
[--C-:B------:R-:W-:Y:S02]  /*6840*/  @P6 IMAD.MOV.U32 R21, RZ, RZ, R4.reuse ;  /* 0x000000ffff156224 */ /* 0x100fe400078e0004 */
[--C-:B------:R-:W-:Y:S02]  /*6850*/  @P1 IMAD.MOV.U32 R23, RZ, RZ, R4.reuse ;  /* 0x000000ffff171224 */ /* 0x100fe400078e0004 */
[----:B------:R-:W-:Y:S01]  /*6860*/  @P3 IMAD.MOV.U32 R25, RZ, RZ, R4 ;  /* 0x000000ffff193224 */ /* 0x000fe200078e0004 */
[----:B------:R3:W-:Y:S01]  /*6870*/  STG.E desc[UR10][R12.64], R21 ;  /* 0x000000150c007986 */ /* 0x0007e2000c10190a */
[----:B------:R-:W-:-:S03]  /*6880*/  IMAD.MOV.U32 R18, RZ, RZ, RZ ;  /* 0x000000ffff127224 */ /* 0x000fc600078e00ff */
[----:B------:R3:W-:Y:S04]  /*6890*/  STG.E desc[UR10][R14.64], R23 ;  /* 0x000000170e007986 */ /* 0x0007e8000c10190a */
[----:B------:R3:W-:Y:S02]  /*68a0*/  STG.E desc[UR10][R16.64], R25 ;  /* 0x0000001910007986 */ /* 0x0007e4000c10190a */
.L_x_541:
[----:B--2---:R-:W-:Y:S05]  /*68b0*/  @!P0 EXIT ;  /* 0x000000000000894d */ /* 0x004fea0003800000 */
.L_x_542:
[C---:B0123--:R-:W-:Y:S01]  /*68c0*/  IMAD.SHL.U32 R2, R11.reuse, 0x4, RZ ;  /* 0x000000040b027824 */ /* 0x04ffe200078e00ff */
[C---:B------:R-:W-:Y:S01]  /*68d0*/  SHF.L.U64.HI R18, R11.reuse, 0x2, R18 ;  /* 0x000000020b127819 */ /* 0x040fe20000010212 */
[----:B------:R-:W-:Y:S01]  /*68e0*/  UIADD3 UR5, UP0, UPT, UR5, -0x1, URZ ;  /* 0xffffffff05057890 */ /* 0x000fe2000ff1e0ff */
[----:B------:R-:W-:Y:S02]  /*68f0*/  VIADD R11, R11, 0x1 ;  /* 0x000000010b0b7836 */ /* 0x000fe40000000000 */
[C---:B------:R-:W-:Y:S01]  /*6900*/  ISETP.EQ.AND P0, PT, R2.reuse, RZ, PT ;  /* 0x000000ff0200720c */ /* 0x040fe20003f02270 */
[----:B------:R-:W-:Y:S01]  /*6910*/  UIADD3.X UR4, UPT, UPT, UR4, -0x1, URZ, UP0, !UPT ;  /* 0xffffffff04047890 */ /* 0x000fe200087fe4ff */
[C---:B------:R-:W-:Y:S01]  /*6920*/  ISETP.EQ.AND P1, PT, R2.reuse, 0x4, PT ;  /* 0x000000040200780c */ /* 0x040fe20003f22270 */
[----:B------:R-:W-:Y:S01]  /*6930*/  UISETP.NE.U32.AND UP0, UPT, UR5, URZ, UPT ;  /* 0x000000ff0500728c */ /* 0x000fe2000bf05070 */
[C---:B------:R-:W-:Y:S02]  /*6940*/  ISETP.EQ.AND P2, PT, R2.reuse, 0x8, PT ;  /* 0x000000080200780c */ /* 0x040fe40003f42270 */
[----:B------:R-:W-:Y:S01]  /*6950*/  ISETP.EQ.AND P3, PT, R2, 0xc, PT ;  /* 0x0000000c0200780c */ /* 0x000fe20003f62270 */
[----:B------:R-:W-:-:S06]  /*6960*/  UISETP.NE.AND.EX UP0, UPT, UR4, URZ, UPT, UP0 ;  /* 0x000000ff0400728c */ /* 0x000fcc000bf05300 */
[----:B------:R-:W-:Y:S01]  /*6970*/  @P0 IMAD.MOV.U32 R13, RZ, RZ, R5 ;  /* 0x000000ffff0d0224 */ /* 0x000fe200078e0005 */
[C---:B------:R-:W-:Y:S01]  /*6980*/  ISETP.EQ.AND P0, PT, R2.reuse, 0x10, PT ;  /* 0x000000100200780c */ /* 0x040fe20003f02270 */
[----:B------:R-:W-:Y:S01]  /*6990*/  @P1 IMAD.MOV.U32 R13, RZ, RZ, R7 ;  /* 0x000000ffff0d1224 */ /* 0x000fe200078e0007 */
[C---:B------:R-:W-:Y:S01]  /*69a0*/  ISETP.EQ.AND P1, PT, R2.reuse, 0x14, PT ;  /* 0x000000140200780c */ /* 0x040fe20003f22270 */
[----:B------:R-:W-:Y:S01]  /*69b0*/  @P2 IMAD.MOV.U32 R13, RZ, RZ, R9 ;  /* 0x000000ffff0d2224 */ /* 0x000fe200078e0009 */
[C---:B------:R-:W-:Y:S01]  /*69c0*/  ISETP.EQ.AND P2, PT, R2.reuse, 0x18, PT ;  /* 0x000000180200780c */ /* 0x040fe20003f42270 */
[----:B------:R-:W-:Y:S01]  /*69d0*/  @P3 IMAD.MOV.U32 R13, RZ, RZ, R0 ;  /* 0x000000ffff0d3224 */ /* 0x000fe200078e0000 */
[----:B------:R-:W-:-:S07]  /*69e0*/  ISETP.EQ.AND P3, PT, R2, 0x1c, PT ;  /* 0x0000001c0200780c */ /* 0x000fce0003f62270 */
[----:B------:R-:W-:Y:S01]  /*69f0*/  @P0 IMAD.MOV.U32 R13, RZ, RZ, R6 ;  /* 0x000000ffff0d0224 */ /* 0x000fe200078e0006 */
[----:B------:R-:W-:Y:S01]  /*6a00*/  IADD3 R2, P0, PT, R2, UR8, RZ ;  /* 0x0000000802027c10 */ /* 0x000fe2000ff1e0ff */
[----:B------:R-:W-:Y:S02]  /*6a10*/  @P1 IMAD.MOV.U32 R13, RZ, RZ, R8 ;  /* 0x000000ffff0d1224 */ /* 0x000fe400078e0008 */
[----:B------:R-:W-:Y:S01]  /*6a20*/  @P2 IMAD.MOV.U32 R13, RZ, RZ, R10 ;  /* 0x000000ffff0d2224 */ /* 0x000fe200078e000a */
[----:B------:R-:W-:Y:S01]  /*6a30*/  IADD3.X R3, PT, PT, R18, UR9, RZ, P0, !PT ;  /* 0x0000000912037c10 */ /* 0x000fe200087fe4ff */
[----:B------:R-:W-:Y:S02]  /*6a40*/  @P3 IMAD.MOV.U32 R13, RZ, RZ, R4 ;  /* 0x000000ffff0d3224 */ /* 0x000fe400078e0004 */
[----:B------:R-:W-:-:S03]  /*6a50*/  IMAD.MOV.U32 R18, RZ, RZ, RZ ;  /* 0x000000ffff127224 */ /* 0x000fc600078e00ff */
[----:B------:R2:W-:Y:S01]  /*6a60*/  STG.E desc[UR10][R2.64], R13 ;  /* 0x0000000d02007986 */ /* 0x0005e2000c10190a */
[----:B------:R-:W-:Y:S05]  /*6a70*/  BRA.U UP0, `(.L_x_542) ;  /* 0xfffffffd00907547 */ /* 0x000fea000b83ffff */
[----:B------:R-:W-:Y:S05]  /*6a80*/  EXIT ;  /* 0x000000000000794d */ /* 0x000fea0003800000 */
.L_x_543:
        /* <DEDUP_REMOVED lines=15> */
.L_x_598:


//--------------------- .text._Z9resetValsPii     --------------------------
	.section	.text._Z9resetValsPii,"ax",@progbits
	.align	128
        .global         _Z9resetValsPii
        .type           _Z9resetValsPii,@function
        .size           _Z9resetValsPii,(.L_x_599 - _Z9resetValsPii)
        .other          _Z9resetValsPii,@"STO_CUDA_ENTRY STV_DEFAULT"
_Z9resetValsPii:
.text._Z9resetValsPii:
[----:B------:R-:W-:Y:S01]  /*0000*/  LDC R1, c[0x0][0x37c] ;  /* 0x0000df00ff017b82 */ /* 0x000fe20000000800 */
[----:B------:R-:W0:Y:S07]  /*0010*/  S2R R5, SR_TID.X ;  /* 0x0000000000057919 */ /* 0x000e2e0000002100 */
[----:B------:R-:W0:Y:S01]  /*0020*/  S2UR UR4, SR_CTAID.X ;  /* 0x00000000000479c3 */ /* 0x000e220000002500 */
[----:B------:R-:W1:Y:S07]  /*0030*/  LDCU UR5, c[0x0][0x388] ;  /* 0x00007100ff0577ac */ /* 0x000e6e0008000800 */
[----:B------:R-:W0:Y:S02]  /*0040*/  LDC R0, c[0x0][0x360] ;  /* 0x0000d800ff007b82 */ /* 0x000e240000000800 */
[----:B0-----:R-:W-:-:S05]  /*0050*/  IMAD R5, R0, UR4, R5 ;  /* 0x0000000400057c24 */ /* 0x001fca000f8e0205 */
[----:B-1----:R-:W-:-:S13]  /*0060*/  ISETP.GE.AND P0, PT, R5, UR5, PT ;  /* 0x0000000505007c0c */ /* 0x002fda000bf06270 */
[----:B------:R-:W-:Y:S05]  /*0070*/  @P0 EXIT ;  /* 0x000000000000094d */ /* 0x000fea0003800000 */
[----:B------:R-:W0:Y:S01]  /*0080*/  LDC.64 R2, c[0x0][0x380] ;  /* 0x0000e000ff027b82 */ /* 0x000e220000000a00 */
[----:B------:R-:W1:Y:S01]  /*0090*/  LDCU.64 UR4, c[0x0][0x358] ;  /* 0x00006b00ff0477ac */ /* 0x000e620008000a00 */
[----:B0-----:R-:W-:-:S05]  /*00a0*/  IMAD.WIDE R2, R5, 0x4, R2 ;  /* 0x0000000405027825 */ /* 0x001fca00078e0202 */
[----:B-1----:R-:W-:Y:S01]  /*00b0*/  STG.E desc[UR4][R2.64], RZ ;  /* 0x000000ff02007986 */ /* 0x002fe2000c101904 */
[----:B------:R-:W-:Y:S05]  /*00c0*/  EXIT ;  /* 0x000000000000794d */ /* 0x000fea0003800000 */
.L_x_544:
        /* <DEDUP_REMOVED lines=11> */
.L_x_599:


//--------------------- .text._Z16dataSplitCompactPfS_PiS_S0_S_l --------------------------
	.section	.text._Z16dataSplitCompactPfS_PiS_S0_S_l,"ax",@progbits
	.align	128
        .global         _Z16dataSplitCompactPfS_PiS_S0_S_l
        .type           _Z16dataSplitCompactPfS_PiS_S0_S_l,@function
        .size           _Z16dataSplitCompactPfS_PiS_S0_S_l,(.L_x_600 - _Z16dataSplitCompactPfS_PiS_S0_S_l)
        .other          _Z16dataSplitCompactPfS_PiS_S0_S_l,@"STO_CUDA_ENTRY STV_DEFAULT"
_Z16dataSplitCompactPfS_PiS_S0_S_l:
.text._Z16dataSplitCompactPfS_PiS_S0_S_l:
        /* <DEDUP_REMOVED lines=11> */
[----:B------:R-:W1:Y:S01]  /*00b0*/  LDC.64 R2, c[0x0][0x3a8] ;  /* 0x0000ea00ff027b82 */ /* 0x000e620000000a00 */
[----:B------:R-:W1:Y:S01]  /*00c0*/  LDCU.64 UR4, c[0x0][0x358] ;  /* 0x00006b00ff0477ac */ /* 0x000e620008000a00 */
[----:B0-----:R-:W-:-:S04]  /*00d0*/  LEA R4, P0, R0, UR6, 0x2 ;  /* 0x0000000600047c11 */ /* 0x001fc8000f8010ff */
[----:B------:R-:W-:Y:S01]  /*00e0*/  LEA.HI.X R5, R0, UR7, R5, 0x2, P0 ;  /* 0x0000000700057c11 */ /* 0x000fe200080f1405 */
[----:B-1----:R-:W2:Y:S05]  /*00f0*/  LDG.E R2, desc[UR4][R2.64] ;  /* 0x0000000402027981 */ /* 0x002eaa000c1e1900 */
[----:B------:R-:W2:Y:S01]  /*0100*/  LDG.E R5, desc[UR4][R4.64] ;  /* 0x0000000404057981 */ /* 0x000ea2000c1e1900 */
[----:B------:R-:W-:Y:S01]  /*0110*/  BSSY.RECONVERGENT B0, `(.L_x_545) ;  /* 0x0000022000007945 */ /* 0x000fe20003800200 */
[----:B--2---:R-:W-:-:S13]  /*0120*/  FSETP.GTU.AND P0, PT, R5, R2, PT ;  /* 0x000000020500720b */ /* 0x004fda0003f0c000 */
[----:B------:R-:W-:Y:S05]  /*0130*/  @P0 BRA `(.L_x_546) ;  /* 0x0000000000400947 */ /* 0x000fea0003800000 */
[----:B------:R-:W0:Y:S01]  /*0140*/  S2R R7, SR_LANEID ;  /* 0x0000000000077919 */ /* 0x000e220000000000 */
[----:B------:R-:W-:Y:S01]  /*0150*/  VOTEU.ANY UR6, UPT, PT ;  /* 0x0000000000067886 */ /* 0x000fe200038e0100 */
[----:B------:R-:W1:Y:S01]  /*0160*/  LDC.64 R2, c[0x0][0x390] ;  /* 0x0000e400ff027b82 */ /* 0x000e620000000a00 */
[----:B------:R-:W0:Y:S01]  /*0170*/  FLO.U32 R0, UR6 ;  /* 0x0000000600007d00 */ /* 0x000e2200080e0000 */
[----:B------:R-:W2:Y:S01]  /*0180*/  S2R R4, SR_LTMASK ;  /* 0x0000000000047919 */ /* 0x000ea20000003900 */
[----:B------:R-:W3:Y:S06]  /*0190*/  LDCU.64 UR8, c[0x0][0x388] ;  /* 0x00007100ff0877ac */ /* 0x000eec0008000a00 */
[----:B------:R-:W1:Y:S01]  /*01a0*/  POPC R9, UR6 ;  /* 0x0000000600097d09 */ /* 0x000e620008000000 */
[----:B0-----:R-:W-:-:S13]  /*01b0*/  ISETP.EQ.U32.AND P0, PT, R0, R7, PT ;  /* 0x000000070000720c */ /* 0x001fda0003f02070 */
[----:B-1----:R-:W4:Y:S01]  /*01c0*/  @P0 ATOMG.E.ADD.STRONG.GPU PT, R3, desc[UR4][R2.64], R9 ;  /* 0x80000009020309a8 */ /* 0x002f2200081ef104 */
[----:B--2---:R-:W-:Y:S01]  /*01d0*/  LOP3.LUT R4, R4, UR6, RZ, 0xc0, !PT ;  /* 0x0000000604047c12 */ /* 0x004fe2000f8ec0ff */
[----:B---3--:R-:W-:Y:S02]  /*01e0*/  IMAD.U32 R6, RZ, RZ, UR8 ;  /* 0x00000008ff067e24 */ /* 0x008fe4000f8e00ff */
[----:B------:R-:W-:Y:S01]  /*01f0*/  IMAD.U32 R11, RZ, RZ, UR9 ;  /* 0x00000009ff0b7e24 */ /* 0x000fe2000f8e00ff */
[----:B------:R-:W0:Y:S01]  /*0200*/  POPC R7, R4 ;  /* 0x0000000400077309 */ /* 0x000e220000000000 */
[----:B----4-:R-:W0:Y:S02]  /*0210*/  SHFL.IDX PT, R0, R3, R0, 0x1f ;  /* 0x00001f0003007589 */ /* 0x010e2400000e0000 */
[----:B0-----:R-:W-:Y:S01]  /*0220*/  IMAD.IADD R7, R0, 0x1, R7 ;  /* 0x0000000100077824 */ /* 0x001fe200078e0207 */
[----:B------:R-:W-:Y:S06]  /*0230*/  BRA `(.L_x_547) ;  /* 0x00000000003c7947 */ /* 0x000fec0003800000 */
.L_x_546:
        /* <DEDUP_REMOVED lines=14> */
[----:B0-----:R-:W-:-:S07]  /*0320*/  IMAD.IADD R7, R0, 0x1, R7 ;  /* 0x0000000100077824 */ /* 0x001fce00078e0207 */
.L_x_547:
[----:B------:R-:W-:Y:S05]  /*0330*/  BSYNC.RECONVERGENT B0 ;  /* 0x0000000000007941 */ /* 0x000fea0003800200 */
.L_x_545:
[----:B------:R-:W-:Y:S02]  /*0340*/  IMAD.MOV.U32 R2, RZ, RZ, R6 ;  /* 0x000000ffff027224 */ /* 0x000fe400078e0006 */
[----:B------:R-:W-:Y:S02]  /*0350*/  IMAD.MOV.U32 R3, RZ, RZ, R11 ;  /* 0x000000ffff037224 */ /* 0x000fe400078e000b */
[----:B------:R-:W-:-:S05]  /*0360*/  IMAD.WIDE R2, R7, 0x4, R2 ;  /* 0x0000000407027825 */ /* 0x000fca00078e0202 */
[----:B------:R-:W-:Y:S01]  /*0370*/  STG.E desc[UR4][R2.64], R5 ;  /* 0x0000000502007986 */ /* 0x000fe2000c101904 */
[----:B------:R-:W-:Y:S05]  /*0380*/  EXIT ;  /* 0x000000000000794d */ /* 0x000fea0003800000 */
.L_x_548:
        /* <DEDUP_REMOVED lines=15> */
.L_x_600:


//--------------------- .text._Z10cuDecimatePfS_mi --------------------------
	.section	.text._Z10cuDecimatePfS_mi,"ax",@progbits
	.align	128
        .global         _Z10cuDecimatePfS_mi
        .type           _Z10cuDecimatePfS_mi,@function
        .size           _Z10cuDecimatePfS_mi,(.L_x_601 - _Z10cuDecimatePfS_mi)
        .other          _Z10cuDecimatePfS_mi,@"STO_CUDA_ENTRY STV_DEFAULT"
_Z10cuDecimatePfS_mi:
.text._Z10cuDecimatePfS_mi:
        /* <DEDUP_REMOVED lines=8> */
[----:B------:R-:W-:-:S13]  /*0080*/  ISETP.GE.U32.AND.EX P0, PT, R5, UR7, PT, P0 ;  /* 0x0000000705007c0c */ /* 0x000fda000bf06100 */
[----:B------:R-:W-:Y:S05]  /*0090*/  @P0 EXIT ;  /* 0x000000000000094d */ /* 0x000fea0003800000 */
[----:B------:R-:W0:Y:S01]  /*00a0*/  LDC R9, c[0x0][0x398] ;  /* 0x0000e600ff097b82 */ /* 0x000e220000000800 */
[----:B------:R-:W-:Y:S02]  /*00b0*/  IABS R6, R0 ;  /* 0x0000000000067213 */ /* 0x000fe40000000000 */
[----:B------:R-:W-:Y:S02]  /*00c0*/  ISETP.GE.AND P2, PT, R0, RZ, PT ;  /* 0x000000ff0000720c */ /* 0x000fe40003f46270 */
[----:B0-----:R-:W-:-:S04]  /*00d0*/  IABS R8, R9 ;  /* 0x0000000900087213 */ /* 0x001fc80000000000 */
[----:B------:R-:W0:Y:S08]  /*00e0*/  I2F.RP R4, R8 ;  /* 0x0000000800047306 */ /* 0x000e300000209400 */
[----:B0-----:R-:W0:Y:S02]  /*00f0*/  MUFU.RCP R4, R4 ;  /* 0x0000000400047308 */ /* 0x001e240000001000 */
[----:B0-----:R-:W-:-:S06]  /*0100*/  VIADD R2, R4, 0xffffffe ;  /* 0x0ffffffe04027836 */ /* 0x001fcc0000000000 */
[----:B------:R0:W1:Y:S02]  /*0110*/  F2I.FTZ.U32.TRUNC.NTZ R3, R2 ;  /* 0x0000000200037305 */ /* 0x000064000021f000 */
[----:B0-----:R-:W-:Y:S02]  /*0120*/  IMAD.MOV.U32 R2, RZ, RZ, RZ ;  /* 0x000000ffff027224 */ /* 0x001fe400078e00ff */
[----:B-1----:R-:W-:-:S04]  /*0130*/  IMAD.MOV R7, RZ, RZ, -R3 ;  /* 0x000000ffff077224 */ /* 0x002fc800078e0a03 */
[----:B------:R-:W-:-:S04]  /*0140*/  IMAD R7, R7, R8, RZ ;  /* 0x0000000807077224 */ /* 0x000fc800078e02ff */
[----:B------:R-:W-:-:S04]  /*0150*/  IMAD.HI.U32 R3, R3, R7, R2 ;  /* 0x0000000703037227 */ /* 0x000fc800078e0002 */
[----:B------:R-:W-:-:S04]  /*0160*/  IMAD.MOV.U32 R7, RZ, RZ, R6 ;  /* 0x000000ffff077224 */ /* 0x000fc800078e0006 */
[----:B------:R-:W-:-:S04]  /*0170*/  IMAD.HI.U32 R6, R3, R7, RZ ;  /* 0x0000000703067227 */ /* 0x000fc800078e00ff */
[----:B------:R-:W-:-:S04]  /*0180*/  IMAD.MOV R3, RZ, RZ, -R6 ;  /* 0x000000ffff037224 */ /* 0x000fc800078e0a06 */
[----:B------:R-:W-:Y:S01]  /*0190*/  IMAD R3, R8, R3, R7 ;  /* 0x0000000308037224 */ /* 0x000fe200078e0207 */
[----:B------:R-:W-:-:S04]  /*01a0*/  LOP3.LUT R7, RZ, R9, RZ, 0x33, !PT ;  /* 0x00000009ff077212 */ /* 0x000fc800078e33ff */
[----:B------:R-:W-:-:S13]  /*01b0*/  ISETP.GT.U32.AND P0, PT, R8, R3, PT ;  /* 0x000000030800720c */ /* 0x000fda0003f04070 */
[----:B------:R-:W-:-:S04]  /*01c0*/  @!P0 IMAD.IADD R3, R3, 0x1, -R8 ;  /* 0x0000000103038824 */ /* 0x000fc800078e0a08 */
[----:B------:R-:W-:Y:S01]  /*01d0*/  IMAD.IADD R2, R3, 0x1, -R8 ;  /* 0x0000000103027824 */ /* 0x000fe200078e0a08 */
[----:B------:R-:W-:-:S04]  /*01e0*/  ISETP.GT.U32.AND P1, PT, R8, R3, PT ;  /* 0x000000030800720c */ /* 0x000fc80003f24070 */
[----:B------:R-:W-:Y:S02]  /*01f0*/  SEL R2, R2, R3, !P1 ;  /* 0x0000000302027207 */ /* 0x000fe40004800000 */
[----:B------:R-:W-:-:S03]  /*0200*/  ISETP.NE.AND P1, PT, R9, RZ, PT ;  /* 0x000000ff0900720c */ /* 0x000fc60003f25270 */
[----:B------:R-:W-:-:S05]  /*0210*/  @!P2 IMAD.MOV R2, RZ, RZ, -R2 ;  /* 0x000000ffff02a224 */ /* 0x000fca00078e0a02 */
[----:B------:R-:W-:-:S04]  /*0220*/  SEL R2, R7, R2, !P1 ;  /* 0x0000000207027207 */ /* 0x000fc80004800000 */
[----:B------:R-:W-:-:S13]  /*0230*/  ISETP.NE.AND P2, PT, R2, RZ, PT ;  /* 0x000000ff0200720c */ /* 0x000fda0003f45270 */
[----:B------:R-:W-:Y:S05]  /*0240*/  @P2 EXIT ;  /* 0x000000000000294d */ /* 0x000fea0003800000 */
[----:B------:R-:W0:Y:S01]  /*0250*/  LDCU.64 UR6, c[0x0][0x380] ;  /* 0x00007000ff0677ac */ /* 0x000e220008000a00 */
[----:B------:R-:W1:Y:S01]  /*0260*/  LDCU.64 UR4, c[0x0][0x358] ;  /* 0x00006b00ff0477ac */ /* 0x000e620008000a00 */
[----:B0-----:R-:W-:-:S04]  /*0270*/  LEA R4, P2, R0, UR6, 0x2 ;  /* 0x0000000600047c11 */ /* 0x001fc8000f8410ff */
[----:B------:R-:W-:-:S06]  /*0280*/  LEA.HI.X R5, R0, UR7, R5, 0x2, P2 ;  /* 0x0000000700057c11 */ /* 0x000fcc00090f1405 */
[----:B-1----:R-:W2:Y:S01]  /*0290*/  LDG.E R5, desc[UR4][R4.64] ;  /* 0x0000000404057981 */ /* 0x002ea2000c1e1900 */
[----:B------:R-:W-:Y:S01]  /*02a0*/  ISETP.GE.U32.AND P2, PT, R3, R8, PT ;  /* 0x000000080300720c */ /* 0x000fe20003f46070 */
[----:B------:R-:W-:Y:S01]  /*02b0*/  @!P0 VIADD R6, R6, 0x1 ;  /* 0x0000000106068836 */ /* 0x000fe20000000000 */
[----:B------:R-:W-:Y:S01]  /*02c0*/  LOP3.LUT R0, R0, R9, RZ, 0x3c, !PT ;  /* 0x0000000900007212 */ /* 0x000fe200078e3cff */
[----:B------:R-:W0:Y:S03]  /*02d0*/  LDC.64 R2, c[0x0][0x388] ;  /* 0x0000e200ff027b82 */ /* 0x000e260000000a00 */
[----:B------:R-:W-:-:S07]  /*02e0*/  ISETP.GE.AND P3, PT, R0, RZ, PT ;  /* 0x000000ff0000720c */ /* 0x000fce0003f66270 */
[----:B------:R-:W-:-:S06]  /*02f0*/  @P2 VIADD R6, R6, 0x1 ;  /* 0x0000000106062836 */ /* 0x000fcc0000000000 */
[----:B------:R-:W-:-:S05]  /*0300*/  @!P3 IMAD.MOV R6, RZ, RZ, -R6 ;  /* 0x000000ffff06b224 */ /* 0x000fca00078e0a06 */
[----:B------:R-:W-:-:S05]  /*0310*/  SEL R7, R7, R6, !P1 ;  /* 0x0000000607077207 */ /* 0x000fca0004800000 */
[----:B0-----:R-:W-:-:S05]  /*0320*/  IMAD.WIDE R2, R7, 0x4, R2 ;  /* 0x0000000407027825 */ /* 0x001fca00078e0202 */
[----:B--2---:R-:W-:Y:S01]  /*0330*/  STG.E desc[UR4][R2.64], R5 ;  /* 0x0000000502007986 */ /* 0x004fe2000c101904 */
[----:B------:R-:W-:Y:S05]  /*0340*/  EXIT ;  /* 0x000000000000794d */ /* 0x000fea0003800000 */
.L_x_549:
        /* <DEDUP_REMOVED lines=11> */
.L_x_601:


//--------------------- .text._Z18cubMedianOfMediansPfS_m --------------------------
	.section	.text._Z18cubMedianOfMediansPfS_m,"ax",@progbits
	.align	128
        .global         _Z18cubMedianOfMediansPfS_m
        .type           _Z18cubMedianOfMediansPfS_m,@function
        .size           _Z18cubMedianOfMediansPfS_m,(.L_x_602 - _Z18cubMedianOfMediansPfS_m)
        .other          _Z18cubMedianOfMediansPfS_m,@"STO_CUDA_ENTRY STV_DEFAULT"
_Z18cubMedianOfMediansPfS_m:
.text._Z18cubMedianOfMediansPfS_m:
[----:B------:R-:W-:Y:S01]  /*0000*/  LDC R1, c[0x0][0x37c] ;  /* 0x0000df00ff017b82 */ /* 0x000fe20000000800 */
[----:B------:R-:W0:Y:S07]  /*0010*/  S2R R0, SR_TID.X ;  /* 0x0000000000007919 */ /* 0x000e2e0000002100 */
[----:B------:R-:W0:Y:S01]  /*0020*/  S2UR UR4, SR_CTAID.X ;  /* 0x00000000000479c3 */ /* 0x000e220000002500 */
[----:B------:R-:W1:Y:S01]  /*0030*/  LDCU.64 UR6, c[0x0][0x390] ;  /* 0x00007200ff0677ac */ /* 0x000e620008000a00 */
[----:B------:R-:W-:Y:S01]  /*0040*/  BSSY.RECONVERGENT B0, `(.L_x_550) ;  /* 0x0000047000007945 */ /* 0x000fe20003800200 */
[----:B------:R-:W-:Y:S01]  /*0050*/  IMAD.MOV.U32 R13, RZ, RZ, 0x7f800000 ;  /* 0x7f800000ff0d7424 */ /* 0x000fe200078e00ff */
[----:B------:R-:W2:Y:S01]  /*0060*/  LDCU.64 UR8, c[0x0][0x358] ;  /* 0x00006b00ff0877ac */ /* 0x000ea20008000a00 */
[----:B------:R-:W-:-:S03]  /*0070*/  IMAD.MOV.U32 R15, RZ, RZ, 0x7f800000 ;  /* 0x7f800000ff0f7424 */ /* 0x000fc600078e00ff */
[----:B------:R-:W0:Y:S01]  /*0080*/  LDC R3, c[0x0][0x360] ;  /* 0x0000d800ff037b82 */ /* 0x000e220000000800 */
[----:B------:R-:W-:Y:S02]  /*0090*/  IMAD.MOV.U32 R14, RZ, RZ, 0x7f800000 ;  /* 0x7f800000ff0e7424 */ /* 0x000fe400078e00ff */
[----:B------:R-:W-:Y:S02]  /*00a0*/  IMAD.MOV.U32 R17, RZ, RZ, 0x7f800000 ;  /* 0x7f800000ff117424 */ /* 0x000fe400078e00ff */
[----:B------:R-:W-:Y:S02]  /*00b0*/  IMAD.MOV.U32 R19, RZ, RZ, 0x7f800000 ;  /* 0x7f800000ff137424 */ /* 0x000fe400078e00ff */
[----:B------:R-:W-:Y:S02]  /*00c0*/  IMAD.MOV.U32 R21, RZ, RZ, 0x7f800000 ;  /* 0x7f800000ff157424 */ /* 0x000fe400078e00ff */
[----:B------:R-:W-:Y:S02]  /*00d0*/  IMAD.MOV.U32 R23, RZ, RZ, 0x7f800000 ;  /* 0x7f800000ff177424 */ /* 0x000fe400078e00ff */
[----:B------:R-:W-:-:S02]  /*00e0*/  IMAD.MOV.U32 R25, RZ, RZ, 0x7f800000 ;  /* 0x7f800000ff197424 */ /* 0x000fc400078e00ff */
[----:B0-----:R-:W-:-:S04]  /*00f0*/  IMAD R2, R3, UR4, R0 ;  /* 0x0000000403027c24 */ /* 0x001fc8000f8e0200 */
[----:B------:R-:W-:-:S05]  /*0100*/  IMAD.SHL.U32 R3, R2, 0x8, RZ ;  /* 0x0000000802037824 */ /* 0x000fca00078e00ff */
[----:B-1----:R-:W-:Y:S02]  /*0110*/  ISETP.GE.U32.AND P0, PT, R3, UR6, PT ;  /* 0x0000000603007c0c */ /* 0x002fe4000bf06070 */
[--C-:B------:R-:W-:Y:S02]  /*0120*/  SHF.R.S32.HI R8, RZ, 0x1f, R3.reuse ;  /* 0x0000001fff087819 */ /* 0x100fe40000011403 */
[----:B------:R-:W-:Y:S02]  /*0130*/  SHF.R.S32.HI R2, RZ, 0x1f, R3 ;  /* 0x0000001fff027819 */ /* 0x000fe40000011403 */
[----:B------:R-:W-:Y:S02]  /*0140*/  ISETP.GE.U32.AND.EX P0, PT, R8, UR7, PT, P0 ;  /* 0x0000000708007c0c */ /* 0x000fe4000bf06100 */
[----:B------:R-:W-:-:S04]  /*0150*/  LEA.HI R2, R2, R3, RZ, 0xa ;  /* 0x0000000302027211 */ /* 0x000fc800078f50ff */
[----:B------:R-:W-:-:S05]  /*0160*/  LOP3.LUT R2, R2, 0xfffffc00, RZ, 0xc0, !PT ;  /* 0xfffffc0002027812 */ /* 0x000fca00078ec0ff */
[----:B------:R-:W-:Y:S02]  /*0170*/  IMAD.IADD R2, R3, 0x1, -R2 ;  /* 0x0000000103027824 */ /* 0x000fe400078e0a02 */
[----:B--2---:R-:W-:Y:S05]  /*0180*/  @P0 BRA `(.L_x_551) ;  /* 0x0000000000c80947 */ /* 0x004fea0003800000 */
[----:B------:R-:W0:Y:S01]  /*0190*/  LDCU.64 UR4, c[0x0][0x380] ;  /* 0x00007000ff0477ac */ /* 0x000e220008000a00 */
[C---:B------:R-:W-:Y:S01]  /*01a0*/  ISETP.GE.U32.AND P1, PT, R2.reuse, UR6, PT ;  /* 0x0000000602007c0c */ /* 0x040fe2000bf26070 */
[C---:B------:R-:W-:Y:S01]  /*01b0*/  VIADD R6, R2.reuse, 0x1 ;  /* 0x0000000102067836 */ /* 0x040fe20000000000 */
[----:B------:R-:W-:Y:S01]  /*01c0*/  SHF.R.S32.HI R5, RZ, 0x1f, R2 ;  /* 0x0000001fff057819 */ /* 0x000fe20000011402 */
[----:B------:R-:W-:Y:S02]  /*01d0*/  VIADD R7, R2, 0x3 ;  /* 0x0000000302077836 */ /* 0x000fe40000000000 */
[----:B------:R-:W-:Y:S01]  /*01e0*/  IMAD.MOV.U32 R25, RZ, RZ, 0x7f800000 ;  /* 0x7f800000ff197424 */ /* 0x000fe200078e00ff */
[----:B------:R-:W-:Y:S02]  /*01f0*/  ISETP.GE.U32.AND.EX P1, PT, R5, UR7, PT, P1 ;  /* 0x0000000705007c0c */ /* 0x000fe4000bf26110 */
[----:B------:R-:W-:Y:S02]  /*0200*/  ISETP.GE.U32.AND P3, PT, R7, UR6, PT ;  /* 0x0000000607007c0c */ /* 0x000fe4000bf66070 */
[----:B------:R-:W-:-:S04]  /*0210*/  SHF.R.S32.HI R7, RZ, 0x1f, R7 ;  /* 0x0000001fff077819 */ /* 0x000fc80000011407 */
[----:B------:R-:W-:Y:S01]  /*0220*/  ISETP.GE.U32.AND.EX P3, PT, R7, UR7, PT, P3 ;  /* 0x0000000707007c0c */ /* 0x000fe2000bf66130 */
[----:B------:R-:W-:Y:S01]  /*0230*/  VIADD R7, R2, 0x7 ;  /* 0x0000000702077836 */ /* 0x000fe20000000000 */
[----:B0-----:R-:W-:-:S04]  /*0240*/  LEA R4, P0, R3, UR4, 0x2 ;  /* 0x0000000403047c11 */ /* 0x001fc8000f8010ff */
[----:B------:R-:W-:Y:S01]  /*0250*/  LEA.HI.X R5, R3, UR5, R8, 0x2, P0 ;  /* 0x0000000503057c11 */ /* 0x000fe200080f1408 */
[----:B------:R-:W-:Y:S01]  /*0260*/  VIADD R3, R2, 0x2 ;  /* 0x0000000202037836 */ /* 0x000fe20000000000 */
[----:B------:R-:W-:Y:S01]  /*0270*/  ISETP.GE.U32.AND P0, PT, R6, UR6, PT ;  /* 0x0000000606007c0c */ /* 0x000fe2000bf06070 */
[----:B------:R-:W-:Y:S01]  /*0280*/  VIADD R8, R2, 0x4 ;  /* 0x0000000402087836 */ /* 0x000fe20000000000 */
[----:B------:R-:W-:Y:S01]  /*0290*/  SHF.R.S32.HI R6, RZ, 0x1f, R6 ;  /* 0x0000001fff067819 */ /* 0x000fe20000011406 */
[----:B------:R0:W5:Y:S01]  /*02a0*/  @!P1 LDG.E R25, desc[UR8][R4.64] ;  /* 0x0000000804199981 */ /* 0x000162000c1e1900 */
[----:B------:R-:W-:Y:S02]  /*02b0*/  ISETP.GE.U32.AND P4, PT, R3, UR6, PT ;  /* 0x0000000603007c0c */ /* 0x000fe4000bf86070 */
[----:B------:R-:W-:Y:S02]  /*02c0*/  SHF.R.S32.HI R3, RZ, 0x1f, R3 ;  /* 0x0000001fff037819 */ /* 0x000fe40000011403 */
[----:B------:R-:W-:-:S02]  /*02d0*/  ISETP.GE.U32.AND P2, PT, R8, UR6, PT ;  /* 0x0000000608007c0c */ /* 0x000fc4000bf46070 */
[----:B------:R-:W-:Y:S01]  /*02e0*/  ISETP.GE.U32.AND.EX P0, PT, R6, UR7, PT, P0 ;  /* 0x0000000706007c0c */ /* 0x000fe2000bf06100 */
[C---:B------:R-:W-:Y:S01]  /*02f0*/  VIADD R6, R2.reuse, 0x6 ;  /* 0x0000000602067836 */ /* 0x040fe20000000000 */
[----:B------:R-:W-:Y:S01]  /*0300*/  ISETP.GE.U32.AND.EX P4, PT, R3, UR7, PT, P4 ;  /* 0x0000000703007c0c */ /* 0x000fe2000bf86140 */
[----:B------:R-:W-:Y:S01]  /*0310*/  VIADD R3, R2, 0x5 ;  /* 0x0000000502037836 */ /* 0x000fe20000000000 */
[----:B------:R-:W-:Y:S02]  /*0320*/  SHF.R.S32.HI R8, RZ, 0x1f, R8 ;  /* 0x0000001fff087819 */ /* 0x000fe40000011408 */
[----:B------:R-:W-:Y:S02]  /*0330*/  ISETP.GE.U32.AND P5, PT, R6, UR6, PT ;  /* 0x0000000606007c0c */ /* 0x000fe4000bfa6070 */
[----:B------:R-:W-:Y:S02]  /*0340*/  ISETP.GE.U32.AND.EX P2, PT, R8, UR7, PT, P2 ;  /* 0x0000000708007c0c */ /* 0x000fe4000bf46120 */
[----:B------:R-:W-:-:S02]  /*0350*/  ISETP.GE.U32.AND P6, PT, R3, UR6, PT ;  /* 0x0000000603007c0c */ /* 0x000fc4000bfc6070 */
[----:B------:R-:W-:Y:S02]  /*0360*/  ISETP.GE.U32.AND P1, PT, R7, UR6, PT ;  /* 0x0000000607007c0c */ /* 0x000fe4000bf26070 */
[----:B------:R-:W-:Y:S02]  /*0370*/  SHF.R.S32.HI R3, RZ, 0x1f, R3 ;  /* 0x0000001fff037819 */ /* 0x000fe40000011403 */
[----:B------:R-:W-:Y:S02]  /*0380*/  SHF.R.S32.HI R6, RZ, 0x1f, R6 ;  /* 0x0000001fff067819 */ /* 0x000fe40000011406 */
[----:B------:R-:W-:Y:S02]  /*0390*/  SHF.R.S32.HI R7, RZ, 0x1f, R7 ;  /* 0x0000001fff077819 */ /* 0x000fe40000011407 */
[----:B------:R-:W-:Y:S02]  /*03a0*/  ISETP.GE.U32.AND.EX P6, PT, R3, UR7, PT, P6 ;  /* 0x0000000703007c0c */ /* 0x000fe4000bfc6160 */
[----:B------:R-:W-:-:S02]  /*03b0*/  ISETP.GE.U32.AND.EX P5, PT, R6, UR7, PT, P5 ;  /* 0x0000000706007c0c */ /* 0x000fc4000bfa6150 */
[----:B------:R-:W-:Y:S01]  /*03c0*/  ISETP.GE.U32.AND.EX P1, PT, R7, UR7, PT, P1 ;  /* 0x0000000707007c0c */ /* 0x000fe2000bf26110 */
[----:B------:R-:W-:Y:S02]  /*03d0*/  IMAD.MOV.U32 R14, RZ, RZ, 0x7f800000 ;  /* 0x7f800000ff0e7424 */ /* 0x000fe400078e00ff */
[----:B------:R-:W-:Y:S02]  /*03e0*/  IMAD.MOV.U32 R15, RZ, RZ, 0x7f800000 ;  /* 0x7f800000ff0f7424 */ /* 0x000fe400078e00ff */
[----:B------:R-:W-:Y:S02]  /*03f0*/  @P0 IMAD.MOV.U32 R23, RZ, RZ, 0x7f800000 ;  /* 0x7f800000ff170424 */ /* 0x000fe400078e00ff */
[----:B------:R-:W-:Y:S02]  /*0400*/  @P4 IMAD.MOV.U32 R21, RZ, RZ, 0x7f800000 ;  /* 0x7f800000ff154424 */ /* 0x000fe400078e00ff */
[----:B------:R-:W-:Y:S01]  /*0410*/  @P3 IMAD.MOV.U32 R19, RZ, RZ, 0x7f800000 ;  /* 0x7f800000ff133424 */ /* 0x000fe200078e00ff */
[----:B------:R0:W5:Y:S01]  /*0420*/  @!P6 LDG.E R14, desc[UR8][R4.64+0x14] ;  /* 0x00001408040ee981 */ /* 0x000162000c1e1900 */
[----:B------:R-:W-:-:S02]  /*0430*/  @P2 IMAD.MOV.U32 R17, RZ, RZ, 0x7f800000 ;  /* 0x7f800000ff112424 */ /* 0x000fc400078e00ff */
[----:B------:R-:W-:Y:S01]  /*0440*/  IMAD.MOV.U32 R13, RZ, RZ, 0x7f800000 ;  /* 0x7f800000ff0d7424 */ /* 0x000fe200078e00ff */
[----:B------:R0:W5:Y:S04]  /*0450*/  @!P0 LDG.E R23, desc[UR8][R4.64+0x4] ;  /* 0x0000040804178981 */ /* 0x000168000c1e1900 */
[----:B------:R0:W5:Y:S04]  /*0460*/  @!P4 LDG.E R21, desc[UR8][R4.64+0x8] ;  /* 0x000008080415c981 */ /* 0x000168000c1e1900 */
[----:B------:R0:W5:Y:S04]  /*0470*/  @!P3 LDG.E R19, desc[UR8][R4.64+0xc] ;  /* 0x00000c080413b981 */ /* 0x000168000c1e1900 */
[----:B------:R0:W5:Y:S04]  /*0480*/  @!P2 LDG.E R17, desc[UR8][R4.64+0x10] ;  /* 0x000010080411a981 */ /* 0x000168000c1e1900 */
[----:B------:R0:W5:Y:S04]  /*0490*/  @!P5 LDG.E R15, desc[UR8][R4.64+0x18] ;  /* 0x00001808040fd981 */ /* 0x000168000c1e1900 */
[----:B------:R0:W5:Y:S02]  /*04a0*/  @!P1 LDG.E R13, desc[UR8][R4.64+0x1c] ;  /* 0x00001c08040d9981 */ /* 0x000164000c1e1900 */
.L_x_551:
[----:B------:R-:W-:Y:S05]  /*04b0*/  BSYNC.RECONVERGENT B0 ;  /* 0x0000000000007941 */ /* 0x000fea0003800200 */
.L_x_550:
[----:B------:R-:W1:Y:S01]  /*04c0*/  S2UR UR5, SR_CgaCtaId ;  /* 0x00000000000579c3 */ /* 0x000e620000008800 */
[----:B0-----:R-:W-:Y:S01]  /*04d0*/  IMAD.MOV.U32 R5, RZ, RZ, -0x1 ;  /* 0xffffffffff057424 */ /* 0x001fe200078e00ff */
[----:B------:R-:W0:Y:S06]  /*04e0*/  S2R R42, SR_LANEID ;  /* 0x00000000002a7919 */ /* 0x000e2c0000000000 */
[----:B------:R-:W-:Y:S01]  /*04f0*/  BAR.SYNC.DEFER_BLOCKING 0x0 ;  /* 0x0000000000007b1d */ /* 0x000fe20000010000 */
[----:B-----5:R-:W-:Y:S01]  /*0500*/  ISETP.GT.AND P0, PT, R25, -0x1, PT ;  /* 0xffffffff1900780c */ /* 0x020fe20003f04270 */
[----:B------:R-:W-:Y:S01]  /*0510*/  UBMSK UR6, URZ, 0x4 ;  /* 0x00000004ff06789b */ /* 0x000fe20008000000 */
[----:B------:R-:W-:-:S02]  /*0520*/  ISETP.GT.AND P1, PT, R23, -0x1, PT ;  /* 0xffffffff1700780c */ /* 0x000fc40003f24270 */
[----:B------:R-:W-:Y:S01]  /*0530*/  SEL R4, R5, 0x80000000, !P0 ;  /* 0x8000000005047807 */ /* 0x000fe20004000000 */
[----:B------:R-:W-:Y:S01]  /*0540*/  UMOV UR4, 0x400 ;  /* 0x0000040000047882 */ /* 0x000fe20000000000 */
[----:B------:R-:W-:Y:S02]  /*0550*/  ISETP.GT.AND P2, PT, R21, -0x1, PT ;  /* 0xffffffff1500780c */ /* 0x000fe40003f44270 */
[----:B------:R-:W-:Y:S02]  /*0560*/  ISETP.GT.AND P0, PT, R17, -0x1, PT ;  /* 0xffffffff1100780c */ /* 0x000fe40003f04270 */
[----:B------:R-:W-:Y:S02]  /*0570*/  LOP3.LUT R25, R4, R25, RZ, 0x3c, !PT ;  /* 0x0000001904197212 */ /* 0x000fe400078e3cff */
[C---:B------:R-:W-:Y:S02]  /*0580*/  SEL R6, R5.reuse, 0x80000000, !P1 ;  /* 0x8000000005067807 */ /* 0x040fe40004800000 */
[----:B------:R-:W-:-:S02]  /*0590*/  SEL R8, R5, 0x80000000, !P2 ;  /* 0x8000000005087807 */ /* 0x000fc40005000000 */
[----:B------:R-:W-:Y:S01]  /*05a0*/  SEL R4, R5, 0x80000000, !P0 ;  /* 0x8000000005047807 */ /* 0x000fe20004000000 */
[----:B-1----:R-:W-:Y:S01]  /*05b0*/  ULEA UR4, UR5, UR4, 0x18 ;  /* 0x0000000405047291 */ /* 0x002fe2000f8ec0ff */
[----:B------:R-:W-:Y:S02]  /*05c0*/  ISETP.GT.AND P3, PT, R19, -0x1, PT ;  /* 0xffffffff1300780c */ /* 0x000fe40003f64270 */
[----:B------:R-:W-:Y:S02]  /*05d0*/  ISETP.GT.AND P1, PT, R14, -0x1, PT ;  /* 0xffffffff0e00780c */ /* 0x000fe40003f24270 */
[----:B------:R-:W-:Y:S02]  /*05e0*/  ISETP.GT.AND P2, PT, R15, -0x1, PT ;  /* 0xffffffff0f00780c */ /* 0x000fe40003f44270 */
[----:B------:R-:W-:Y:S02]  /*05f0*/  ISETP.GT.AND P0, PT, R13, -0x1, PT ;  /* 0xffffffff0d00780c */ /* 0x000fe40003f04270 */
[----:B------:R-:W-:-:S02]  /*0600*/  LOP3.LUT R23, R6, R23, RZ, 0x3c, !PT ;  /* 0x0000001706177212 */ /* 0x000fc400078e3cff */
[----:B------:R-:W-:Y:S02]  /*0610*/  LOP3.LUT R17, R4, R17, RZ, 0x3c, !PT ;  /* 0x0000001104117212 */ /* 0x000fe400078e3cff */
[C---:B------:R-:W-:Y:S02]  /*0620*/  SEL R10, R5.reuse, 0x80000000, !P3 ;  /* 0x80000000050a7807 */ /* 0x040fe40005800000 */
[C---:B------:R-:W-:Y:S02]  /*0630*/  SEL R3, R5.reuse, 0x80000000, !P1 ;  /* 0x8000000005037807 */ /* 0x040fe40004800000 */
[C---:B------:R-:W-:Y:S02]  /*0640*/  SEL R4, R5.reuse, 0x80000000, !P2 ;  /* 0x8000000005047807 */ /* 0x040fe40005000000 */
[----:B------:R-:W-:Y:S02]  /*0650*/  SEL R6, R5, 0x80000000, !P0 ;  /* 0x8000000005067807 */ /* 0x000fe40004000000 */
[----:B------:R-:W-:-:S02]  /*0660*/  LEA R5, R0, UR4, 0x2 ;  /* 0x0000000400057c11 */ /* 0x000fc4000f8e10ff */
[----:B------:R-:W-:Y:S01]  /*0670*/  LOP3.LUT R19, R10, R19, RZ, 0x3c, !PT ;  /* 0x000000130a137212 */ /* 0x000fe200078e3cff */
[----:B------:R-:W-:Y:S01]  /*0680*/  IMAD.MOV.U32 R10, RZ, RZ, RZ ;  /* 0x000000ffff0a7224 */ /* 0x000fe200078e00ff */
[----:B------:R-:W-:Y:S01]  /*0690*/  LOP3.LUT R15, R4, R15, RZ, 0x3c, !PT ;  /* 0x0000000f040f7212 */ /* 0x000fe200078e3cff */
[----:B------:R-:W-:Y:S01]  /*06a0*/  IMAD R4, R0, 0x20, R5 ;  /* 0x0000002000047824 */ /* 0x000fe200078e0205 */
[----:B------:R-:W-:Y:S02]  /*06b0*/  LOP3.LUT R21, R8, R21, RZ, 0x3c, !PT ;  /* 0x0000001508157212 */ /* 0x000fe400078e3cff */
[----:B------:R-:W-:Y:S02]  /*06c0*/  LOP3.LUT R14, R3, R14, RZ, 0x3c, !PT ;  /* 0x0000000e030e7212 */ /* 0x000fe400078e3cff */
[----:B0-----:R-:W-:-:S07]  /*06d0*/  LOP3.LUT R13, R6, R13, RZ, 0x3c, !PT ;  /* 0x0000000d060d7212 */ /* 0x001fce00078e3cff */
.L_x_552:
[C---:B-1----:R-:W-:Y:S01]  /*06e0*/  ISETP.NE.AND P0, PT, R25.reuse, 0x7fffffff, PT ;  /* 0x7fffffff1900780c */ /* 0x042fe20003f05270 */
[----:B------:R-:W-:Y:S01]  /*06f0*/  STS [R5], RZ ;  /* 0x000000ff05007388 */ /* 0x000fe20000000800 */
[----:B0-----:R-:W0:Y:S01]  /*0700*/  S2UR UR5, SR_CgaCtaId ;  /* 0x00000000000579c3 */ /* 0x001e220000008800 */
[----:B------:R-:W-:Y:S01]  /*0710*/  ISETP.NE.AND P1, PT, R42, 0x1f, PT ;  /* 0x0000001f2a00780c */ /* 0x000fe20003f25270 */
[----:B------:R-:W-:Y:S01]  /*0720*/  UMOV UR4, 0x400 ;  /* 0x0000040000047882 */ /* 0x000fe20000000000 */
[----:B------:R-:W-:Y:S01]  /*0730*/  SEL R3, R25, 0x80000000, P0 ;  /* 0x8000000019037807 */ /* 0x000fe20000000000 */
[----:B------:R-:W-:Y:S01]  /*0740*/  STS [R5+0x200], RZ ;  /* 0x000200ff05007388 */ /* 0x000fe20000000800 */
[----:B--2---:R-:W-:Y:S02]  /*0750*/  ISETP.NE.AND P0, PT, R23, 0x7fffffff, PT ;  /* 0x7fffffff1700780c */ /* 0x004fe40003f05270 */
[----:B------:R-:W-:Y:S01]  /*0760*/  SHF.R.U32.HI R3, RZ, R10, R3 ;  /* 0x0000000aff037219 */ /* 0x000fe20000011603 */
[----:B------:R-:W-:Y:S03]  /*0770*/  STS [R5+0x400], RZ ;  /* 0x000400ff05007388 */ /* 0x000fe60000000800 */
[----:B------:R-:W-:Y:S01]  /*0780*/  LOP3.LUT R3, R3, UR6, RZ, 0xc0, !PT ;  /* 0x0000000603037c12 */ /* 0x000fe2000f8ec0ff */
[----:B------:R-:W-:Y:S04]  /*0790*/  STS [R5+0x600], RZ ;  /* 0x000600ff05007388 */ /* 0x000fe80000000800 */
[----:B------:R-:W-:Y:S01]  /*07a0*/  IMAD.SHL.U32 R6, R3, 0x200, RZ ;  /* 0x0000020003067824 */ /* 0x000fe200078e00ff */
[----:B------:R-:W-:Y:S01]  /*07b0*/  SHF.R.U32.HI R3, RZ, 0x2, R3 ;  /* 0x00000002ff037819 */ /* 0x000fe20000011603 */
[----:B------:R-:W-:Y:S03]  /*07c0*/  STS [R5+0x800], RZ ;  /* 0x000800ff05007388 */ /* 0x000fe60000000800 */
[----:B------:R-:W-:Y:S01]  /*07d0*/  LOP3.LUT R6, R6, 0xe00, RZ, 0xc0, !PT ;  /* 0x00000e0006067812 */ /* 0x000fe200078ec0ff */
[----:B------:R-:W-:Y:S01]  /*07e0*/  STS [R5+0xa00], RZ ;  /* 0x000a00ff05007388 */ /* 0x000fe20000000800 */
[----:B------:R-:W-:Y:S01]  /*07f0*/  LOP3.LUT R3, R3, 0x3ffffffe, RZ, 0xc0, !PT ;  /* 0x3ffffffe03037812 */ /* 0x000fe200078ec0ff */
[----:B0-----:R-:W-:-:S02]  /*0800*/  ULEA UR4, UR5, UR4, 0x18 ;  /* 0x0000000405047291 */ /* 0x001fc4000f8ec0ff */
[----:B------:R-:W-:Y:S01]  /*0810*/  STS [R5+0xc00], RZ ;  /* 0x000c00ff05007388 */ /* 0x000fe20000000800 */
[----:B------:R-:W-:Y:S02]  /*0820*/  IADD3 R34, PT, PT, R3, R5, R6 ;  /* 0x0000000503227210 */ /* 0x000fe40007ffe006 */
[----:B------:R-:W-:Y:S01]  /*0830*/  SEL R3, R23, 0x80000000, P0 ;  /* 0x8000000017037807 */ /* 0x000fe20000000000 */
[----:B------:R-:W-:Y:S01]  /*0840*/  STS [R5+0xe00], RZ ;  /* 0x000e00ff05007388 */ /* 0x000fe20000000800 */
[C---:B---3--:R-:W-:Y:S02]  /*0850*/  ISETP.NE.AND P0, PT, R21.reuse, 0x7fffffff, PT ;  /* 0x7fffffff1500780c */ /* 0x048fe40003f05270 */
[-C--:B------:R-:W-:Y:S01]  /*0860*/  SHF.R.U32.HI R3, RZ, R10.reuse, R3 ;  /* 0x0000000aff037219 */ /* 0x080fe20000011603 */
[----:B------:R-:W-:Y:S01]  /*0870*/  STS [R5+0x1000], RZ ;  /* 0x001000ff05007388 */ /* 0x000fe20000000800 */
[----:B------:R-:W-:Y:S02]  /*0880*/  SEL R7, R21, 0x80000000, P0 ;  /* 0x8000000015077807 */ /* 0x000fe40000000000 */
[----:B------:R-:W-:Y:S01]  /*0890*/  LOP3.LUT R3, R3, UR6, RZ, 0xc0, !PT ;  /* 0x0000000603037c12 */ /* 0x000fe2000f8ec0ff */
[----:B------:R-:W0:Y:S01]  /*08a0*/  LDS.U16 R33, [R34] ;  /* 0x0000000022217984 */ /* 0x000e220000000400 */
[----:B------:R-:W-:-:S02]  /*08b0*/  SHF.R.U32.HI R7, RZ, R10, R7 ;  /* 0x0000000aff077219 */ /* 0x000fc40000011607 */
[----:B----4-:R-:W-:Y:S01]  /*08c0*/  ISETP.NE.AND P0, PT, R19, 0x7fffffff, PT ;  /* 0x7fffffff1300780c */ /* 0x010fe20003f05270 */
[----:B------:R-:W-:Y:S01]  /*08d0*/  IMAD.SHL.U32 R6, R3, 0x200, RZ ;  /* 0x0000020003067824 */ /* 0x000fe200078e00ff */
[----:B------:R-:W-:Y:S02]  /*08e0*/  SHF.R.U32.HI R3, RZ, 0x2, R3 ;  /* 0x00000002ff037819 */ /* 0x000fe40000011603 */
[----:B------:R-:W-:Y:S02]  /*08f0*/  LOP3.LUT R7, R7, UR6, RZ, 0xc0, !PT ;  /* 0x0000000607077c12 */ /* 0x000fe4000f8ec0ff */
[----:B------:R-:W-:Y:S02]  /*0900*/  LOP3.LUT R6, R6, 0xe00, RZ, 0xc0, !PT ;  /* 0x00000e0006067812 */ /* 0x000fe400078ec0ff */
[----:B------:R-:W-:-:S04]  /*0910*/  LOP3.LUT R9, R3, 0x3ffffffe, RZ, 0xc0, !PT ;  /* 0x3ffffffe03097812 */ /* 0x000fc800078ec0ff */
[----:B------:R-:W-:Y:S01]  /*0920*/  IADD3 R9, PT, PT, R9, R5, R6 ;  /* 0x0000000509097210 */ /* 0x000fe20007ffe006 */
[----:B------:R-:W-:Y:S01]  /*0930*/  IMAD.SHL.U32 R6, R7, 0x200, RZ ;  /* 0x0000020007067824 */ /* 0x000fe200078e00ff */
[----:B------:R-:W-:-:S04]  /*0940*/  SHF.R.U32.HI R7, RZ, 0x2, R7 ;  /* 0x00000002ff077819 */ /* 0x000fc80000011607 */
[----:B------:R-:W-:Y:S02]  /*0950*/  LOP3.LUT R12, R6, 0xe00, RZ, 0xc0, !PT ;  /* 0x00000e00060c7812 */ /* 0x000fe400078ec0ff */
[----:B------:R-:W-:-:S04]  /*0960*/  LOP3.LUT R7, R7, 0x3ffffffe, RZ, 0xc0, !PT ;  /* 0x3ffffffe07077812 */ /* 0x000fc800078ec0ff */
[----:B------:R-:W-:Y:S01]  /*0970*/  IADD3 R12, PT, PT, R7, R5, R12 ;  /* 0x00000005070c7210 */ /* 0x000fe20007ffe00c */
[----:B0-----:R-:W-:-:S05]  /*0980*/  VIADD R3, R33, 0x1 ;  /* 0x0000000121037836 */ /* 0x001fca0000000000 */
[----:B------:R0:W-:Y:S04]  /*0990*/  STS.U16 [R34], R3 ;  /* 0x0000000322007388 */ /* 0x0001e80000000400 */
[----:B------:R-:W1:Y:S01]  /*09a0*/  LDS.U16 R32, [R9] ;  /* 0x0000000009207984 */ /* 0x000e620000000400 */
[----:B0-----:R-:W-:Y:S02]  /*09b0*/  SEL R3, R19, 0x80000000, P0 ;  /* 0x8000000013037807 */ /* 0x001fe40000000000 */
[----:B------:R-:W-:Y:S02]  /*09c0*/  ISETP.NE.AND P0, PT, R17, 0x7fffffff, PT ;  /* 0x7fffffff1100780c */ /* 0x000fe40003f05270 */
[----:B------:R-:W-:-:S04]  /*09d0*/  SHF.R.U32.HI R3, RZ, R10, R3 ;  /* 0x0000000aff037219 */ /* 0x000fc80000011603 */
[----:B------:R-:W-:-:S05]  /*09e0*/  LOP3.LUT R3, R3, UR6, RZ, 0xc0, !PT ;  /* 0x0000000603037c12 */ /* 0x000fca000f8ec0ff */
[----:B------:R-:W-:Y:S01]  /*09f0*/  IMAD.SHL.U32 R7, R3, 0x200, RZ ;  /* 0x0000020003077824 */ /* 0x000fe200078e00ff */
[----:B------:R-:W-:-:S04]  /*0a00*/  SHF.R.U32.HI R3, RZ, 0x2, R3 ;  /* 0x00000002ff037819 */ /* 0x000fc80000011603 */
[----:B------:R-:W-:Y:S02]  /*0a10*/  LOP3.LUT R20, R7, 0xe00, RZ, 0xc0, !PT ;  /* 0x00000e0007147812 */ /* 0x000fe400078ec0ff */
[----:B------:R-:W-:-:S04]  /*0a20*/  LOP3.LUT R7, R3, 0x3ffffffe, RZ, 0xc0, !PT ;  /* 0x3ffffffe03077812 */ /* 0x000fc800078ec0ff */
[----:B------:R-:W-:Y:S02]  /*0a30*/  IADD3 R20, PT, PT, R7, R5, R20 ;  /* 0x0000000507147210 */ /* 0x000fe40007ffe014 */
[----:B------:R-:W-:Y:S02]  /*0a40*/  SEL R7, R17, 0x80000000, P0 ;  /* 0x8000000011077807 */ /* 0x000fe40000000000 */
[----:B------:R-:W-:Y:S02]  /*0a50*/  ISETP.NE.AND P0, PT, R14, 0x7fffffff, PT ;  /* 0x7fffffff0e00780c */ /* 0x000fe40003f05270 */
[----:B------:R-:W-:Y:S01]  /*0a60*/  SHF.R.U32.HI R7, RZ, R10, R7 ;  /* 0x0000000aff077219 */ /* 0x000fe20000011607 */
[----:B-1----:R-:W-:-:S03]  /*0a70*/  VIADD R6, R32, 0x1 ;  /* 0x0000000120067836 */ /* 0x002fc60000000000 */
[----:B------:R-:W-:Y:S02]  /*0a80*/  LOP3.LUT R7, R7, UR6, RZ, 0xc0, !PT ;  /* 0x0000000607077c12 */ /* 0x000fe4000f8ec0ff */
[----:B------:R0:W-:Y:S04]  /*0a90*/  STS.U16 [R9], R6 ;  /* 0x0000000609007388 */ /* 0x0001e80000000400 */
[----:B------:R-:W1:Y:S01]  /*0aa0*/  LDS.U16 R31, [R12] ;  /* 0x000000000c1f7984 */ /* 0x000e620000000400 */
[----:B0-----:R-:W-:Y:S01]  /*0ab0*/  IMAD.SHL.U32 R6, R7, 0x200, RZ ;  /* 0x0000020007067824 */ /* 0x001fe200078e00ff */
[----:B------:R-:W-:-:S04]  /*0ac0*/  SHF.R.U32.HI R7, RZ, 0x2, R7 ;  /* 0x00000002ff077819 */ /* 0x000fc80000011607 */
[----:B------:R-:W-:Y:S02]  /*0ad0*/  LOP3.LUT R6, R6, 0xe00, RZ, 0xc0, !PT ;  /* 0x00000e0006067812 */ /* 0x000fe400078ec0ff */
[----:B------:R-:W-:-:S04]  /*0ae0*/  LOP3.LUT R18, R7, 0x3ffffffe, RZ, 0xc0, !PT ;  /* 0x3ffffffe07127812 */ /* 0x000fc800078ec0ff */
[----:B------:R-:W-:Y:S01]  /*0af0*/  IADD3 R18, PT, PT, R18, R5, R6 ;  /* 0x0000000512127210 */ /* 0x000fe20007ffe006 */
[----:B-1----:R-:W-:-:S05]  /*0b00*/  VIADD R3, R31, 0x1 ;  /* 0x000000011f037836 */ /* 0x002fca0000000000 */
        /* <DEDUP_REMOVED lines=26> */
[----:B0-----:R-:W-:-:S04]  /*0cb0*/  SEL R3, R13, 0x80000000, P0 ;  /* 0x800000000d037807 */ /* 0x001fc80000000000 */
        /* <DEDUP_REMOVED lines=24> */
[----:B------:R-:W5:Y:S01]  /*0e40*/  LDS R44, [R4+0x20] ;  /* 0x00002000042c7984 */ /* 0x000f620000000800 */
[----:B0-----:R-:W-:-:S04]  /*0e50*/  IMAD.IADD R40, R8, 0x1, R7 ;  /* 0x0000000108287824 */ /* 0x001fc800078e0207 */
[----:B-1----:R-:W-:-:S04]  /*0e60*/  IMAD.IADD R39, R39, 0x1, R40 ;  /* 0x0000000127277824 */ /* 0x002fc800078e0228 */
[----:B--2---:R-:W-:-:S04]  /*0e70*/  IMAD.IADD R38, R38, 0x1, R39 ;  /* 0x0000000126267824 */ /* 0x004fc800078e0227 */
[----:B---3--:R-:W-:-:S04]  /*0e80*/  IMAD.IADD R3, R35, 0x1, R38 ;  /* 0x0000000123037824 */ /* 0x008fc800078e0226 */
[----:B----4-:R-:W-:-:S04]  /*0e90*/  IMAD.IADD R37, R6, 0x1, R3 ;  /* 0x0000000106257824 */ /* 0x010fc800078e0203 */
[----:B-----5:R-:W-:-:S04]  /*0ea0*/  IMAD.IADD R36, R36, 0x1, R37 ;  /* 0x0000000124247824 */ /* 0x020fc800078e0225 */
[----:B------:R-:W-:-:S04]  /*0eb0*/  IMAD.IADD R35, R41, 0x1, R36 ;  /* 0x0000000129237824 */ /* 0x000fc800078e0224 */
[----:B------:R-:W-:-:S05]  /*0ec0*/  IMAD.IADD R5, R44, 0x1, R35 ;  /* 0x000000012c057824 */ /* 0x000fca00078e0223 */
[----:B------:R-:W0:Y:S02]  /*0ed0*/  SHFL.UP P0, R6, R5, 0x1, RZ ;  /* 0x0420000005067989 */ /* 0x000e2400000000ff */
[----:B0-----:R-:W-:-:S05]  /*0ee0*/  @P0 IMAD.IADD R6, R5, 0x1, R6 ;  /* 0x0000000105060824 */ /* 0x001fca00078e0206 */
[----:B------:R-:W0:Y:S02]  /*0ef0*/  SHFL.UP P0, R7, R6, 0x2, RZ ;  /* 0x0440000006077989 */ /* 0x000e2400000000ff */
[----:B0-----:R-:W-:Y:S01]  /*0f00*/  @P0 IMAD.IADD R7, R6, 0x1, R7 ;  /* 0x0000000106070824 */ /* 0x001fe200078e0207 */
[----:B------:R-:W-:-:S04]  /*0f10*/  @!P1 SHF.R.U32.HI R6, RZ, 0x3, R0 ;  /* 0x00000003ff069819 */ /* 0x000fc80000011600 */
[----:B------:R-:W0:Y:S01]  /*0f20*/  SHFL.UP P0, R4, R7, 0x4, RZ ;  /* 0x0480000007047989 */ /* 0x000e2200000000ff */
[----:B------:R-:W-:Y:S01]  /*0f30*/  @!P1 LOP3.LUT R43, R6, 0x7c, RZ, 0xc0, !PT ;  /* 0x0000007c062b9812 */ /* 0x000fe200078ec0ff */
[----:B0-----:R-:W-:Y:S01]  /*0f40*/  @P0 IMAD.IADD R4, R7, 0x1, R4 ;  /* 0x0000000107040824 */ /* 0x001fe200078e0204 */
[----:B------:R-:W-:-:S04]  /*0f50*/  SHF.R.U32.HI R7, RZ, 0x5, R0 ;  /* 0x00000005ff077819 */ /* 0x000fc80000011600 */
[----:B------:R-:W0:Y:S01]  /*0f60*/  SHFL.UP P0, R41, R4, 0x8, RZ ;  /* 0x0500000004297989 */ /* 0x000e2200000000ff */
[C---:B------:R-:W-:Y:S02]  /*0f70*/  ISETP.NE.AND P3, PT, R7.reuse, 0x3, PT ;  /* 0x000000030700780c */ /* 0x040fe40003f65270 */
[----:B------:R-:W-:Y:S01]  /*0f80*/  ISETP.NE.AND P2, PT, R7, 0x2, PT ;  /* 0x000000020700780c */ /* 0x000fe20003f45270 */
[----:B0-----:R-:W-:-:S05]  /*0f90*/  @P0 IMAD.IADD R41, R4, 0x1, R41 ;  /* 0x0000000104290824 */ /* 0x001fca00078e0229 */
[----:B------:R-:W0:Y:S02]  /*0fa0*/  SHFL.UP P0, R44, R41, 0x10, RZ ;  /* 0x06000000292c7989 */ /* 0x000e2400000000ff */
[----:B0-----:R-:W-:Y:S01]  /*0fb0*/  @P0 IMAD.IADD R44, R41, 0x1, R44 ;  /* 0x00000001292c0824 */ /* 0x001fe200078e022c */
[----:B------:R-:W-:-:S03]  /*0fc0*/  ISETP.NE.AND P0, PT, R7, 0x1, PT ;  /* 0x000000010700780c */ /* 0x000fc60003f05270 */
[----:B------:R-:W-:Y:S01]  /*0fd0*/  IMAD.IADD R41, R44, 0x1, -R5 ;  /* 0x000000012c297824 */ /* 0x000fe200078e0a05 */
[----:B------:R-:W-:Y:S01]  /*0fe0*/  @!P1 STS [R43+UR4+0x1200], R44 ;  /* 0x0012002c2b009988 */ /* 0x000fe20008000804 */
[----:B------:R-:W-:Y:S01]  /*0ff0*/  BAR.SYNC.DEFER_BLOCKING 0x0 ;  /* 0x0000000000007b1d */ /* 0x000fe20000010000 */
[----:B------:R-:W-:-:S05]  /*1000*/  ISETP.NE.AND P1, PT, R42, RZ, PT ;  /* 0x000000ff2a00720c */ /* 0x000fca0003f25270 */
[----:B------:R-:W0:Y:S02]  /*1010*/  LDS.128 R4, [UR4+0x1200] ;  /* 0x00120004ff047984 */ /* 0x000e240008000c00 */
[C---:B0-----:R-:W-:Y:S01]  /*1020*/  IMAD.IADD R5, R4.reuse, 0x1, R5 ;  /* 0x0000000104057824 */ /* 0x041fe200078e0205 */
[----:B------:R-:W-:Y:S02]  /*1030*/  SEL R11, R4, R11, !P0 ;  /* 0x0000000b040b7207 */ /* 0x000fe40004000000 */
[----:B------:R-:W-:Y:S01]  /*1040*/  ISETP.GT.U32.AND P0, PT, R0, 0x1f, PT ;  /* 0x0000001f0000780c */ /* 0x000fe20003f04070 */
[----:B------:R-:W-:Y:S01]  /*1050*/  IMAD.IADD R6, R6, 0x1, R5 ;  /* 0x0000000106067824 */ /* 0x000fe200078e0205 */
[----:B------:R-:W-:Y:S02]  /*1060*/  SEL R11, R5, R11, !P2 ;  /* 0x0000000b050b7207 */ /* 0x000fe40005000000 */
[----:B------:R-:W-:Y:S01]  /*1070*/  ISETP.GT.U32.OR P2, PT, R0, 0x1f, P1 ;  /* 0x0000001f0000780c */ /* 0x000fe20000f44470 */
[----:B------:R-:W-:Y:S01]  /*1080*/  IMAD.IADD R7, R7, 0x1, R6 ;  /* 0x0000000107077824 */ /* 0x000fe200078e0206 */
[----:B------:R-:W-:-:S02]  /*1090*/  SEL R11, R6, R11, !P3 ;  /* 0x0000000b060b7207 */ /* 0x000fc40005800000 */
[----:B------:R-:W-:Y:S02]  /*10a0*/  SEL R4, R41, RZ, P1 ;  /* 0x000000ff29047207 */ /* 0x000fe40000800000 */
[----:B------:R-:W-:-:S03]  /*10b0*/  LEA R5, R0, UR4, 0x2 ;  /* 0x0000000400057c11 */ /* 0x000fc6000f8e10ff */
[----:B------:R-:W-:Y:S01]  /*10c0*/  @P0 IMAD.IADD R41, R11, 0x1, R4 ;  /* 0x000000010b290824 */ /* 0x000fe200078e0204 */
[----:B------:R-:W-:-:S03]  /*10d0*/  ISETP.NE.AND P0, PT, R0, RZ, PT ;  /* 0x000000ff0000720c */ /* 0x000fc60003f05270 */
[----:B------:R-:W-:-:S05]  /*10e0*/  @!P2 IMAD.U32 R41, R7, 0x10000, RZ ;  /* 0x000100000729a824 */ /* 0x000fca00078e00ff */
[----:B------:R-:W-:Y:S01]  /*10f0*/  @!P2 STS [UR4+0x1214], R41 ;  /* 0x00121429ff00a988 */ /* 0x000fe20008000804 */
[----:B------:R-:W-:Y:S06]  /*1100*/  BAR.SYNC.DEFER_BLOCKING 0x0 ;  /* 0x0000000000007b1d */ /* 0x000fec0000010000 */
[----:B------:R-:W0:Y:S02]  /*1110*/  LDS R4, [UR4+0x1214] ;  /* 0x00121404ff047984 */ /* 0x000e240008000800 */
[----:B0-----:R-:W-:Y:S02]  /*1120*/  SEL R4, R4, RZ, P0 ;  /* 0x000000ff04047207 */ /* 0x001fe40000000000 */
[----:B------:R-:W-:-:S03]  /*1130*/  ISETP.GT.U32.AND P0, PT, R10, 0x1b, PT ;  /* 0x0000001b0a00780c */ /* 0x000fc60003f04070 */
[----:B------:R-:W-:Y:S02]  /*1140*/  IMAD.IADD R7, R4, 0x1, R41 ;  /* 0x0000000104077824 */ /* 0x000fe400078e0229 */
[----:B------:R-:W-:Y:S02]  /*1150*/  IMAD R4, R0, 0x20, R5 ;  /* 0x0000002000047824 */ /* 0x000fe400078e0205 */
[--C-:B------:R-:W-:Y:S02]  /*1160*/  IMAD.IADD R43, R8, 0x1, R7.reuse ;  /* 0x00000001082b7824 */ /* 0x100fe400078e0207 */
[--C-:B------:R-:W-:Y:S01]  /*1170*/  IMAD.IADD R45, R40, 0x1, R7.reuse ;  /* 0x00000001282d7824 */ /* 0x100fe200078e0207 */
[----:B------:R-:W-:Y:S01]  /*1180*/  STS [R4], R7 ;  /* 0x0000000704007388 */ /* 0x000fe20000000800 */
[--C-:B------:R-:W-:Y:S02]  /*1190*/  IMAD.IADD R39, R39, 0x1, R7.reuse ;  /* 0x0000000127277824 */ /* 0x100fe400078e0207 */
[--C-:B------:R-:W-:Y:S01]  /*11a0*/  IMAD.IADD R38, R38, 0x1, R7.reuse ;  /* 0x0000000126267824 */ /* 0x100fe200078e0207 */
[----:B------:R-:W-:Y:S01]  /*11b0*/  STS [R4+0x4], R43 ;  /* 0x0000042b04007388 */ /* 0x000fe20000000800 */
[----:B------:R-:W-:-:S02]  /*11c0*/  IMAD.IADD R3, R3, 0x1, R7 ;  /* 0x0000000103037824 */ /* 0x000fc400078e0207 */
[--C-:B------:R-:W-:Y:S01]  /*11d0*/  IMAD.IADD R37, R37, 0x1, R7.reuse ;  /* 0x0000000125257824 */ /* 0x100fe200078e0207 */
[----:B------:R-:W-:Y:S01]  /*11e0*/  STS [R4+0x8], R45 ;  /* 0x0000082d04007388 */ /* 0x000fe20000000800 */
[--C-:B------:R-:W-:Y:S02]  /*11f0*/  IMAD.IADD R41, R36, 0x1, R7.reuse ;  /* 0x0000000124297824 */ /* 0x100fe400078e0207 */
[----:B------:R-:W-:Y:S01]  /*1200*/  IMAD.IADD R35, R35, 0x1, R7 ;  /* 0x0000000123237824 */ /* 0x000fe200078e0207 */
[----:B------:R-:W-:Y:S01]  /*1210*/  STS [R4+0xc], R39 ;  /* 0x00000c2704007388 */ /* 0x000fe20000000800 */
[----:B------:R-:W-:-:S03]  /*1220*/  @!P0 VIADD R10, R10, 0x4 ;  /* 0x000000040a0a8836 */ /* 0x000fc60000000000 */
        /* <DEDUP_REMOVED lines=13> */
[----:B------:R-:W5:Y:S01]  /*1300*/  LDS.U16 R3, [R16] ;  /* 0x0000000010037984 */ /* 0x000f620000000400 */
[----:B0-----:R-:W-:-:S02]  /*1310*/  IMAD.IADD R33, R33, 0x1, R34 ;  /* 0x0000000121217824 */ /* 0x001fc400078e0222 */
[----:B-1----:R-:W-:-:S03]  /*1320*/  IMAD.IADD R32, R32, 0x1, R9 ;  /* 0x0000000120207824 */ /* 0x002fc600078e0209 */
[----:B------:R-:W-:Y:S01]  /*1330*/  LEA.HI R33, R33, R33, RZ, 0x1b ;  /* 0x0000002121217211 */ /* 0x000fe200078fd8ff */
[----:B--2---:R-:W-:Y:S01]  /*1340*/  IMAD.IADD R31, R31, 0x1, R12 ;  /* 0x000000011f1f7824 */ /* 0x004fe200078e020c */
[----:B------:R-:W-:Y:S02]  /*1350*/  LEA.HI R32, R32, R32, RZ, 0x1b ;  /* 0x0000002020207211 */ /* 0x000fe400078fd8ff */
[----:B------:R-:W-:Y:S01]  /*1360*/  LEA R6, R33, UR4, 0x2 ;  /* 0x0000000421067c11 */ /* 0x000fe2000f8e10ff */
[----:B------:R-:W-:Y:S01]  /*1370*/  BAR.SYNC.DEFER_BLOCKING 0x0 ;  /* 0x0000000000007b1d */ /* 0x000fe20000010000 */
[----:B---3--:R-:W-:Y:S01]  /*1380*/  IMAD.IADD R7, R30, 0x1, R7 ;  /* 0x000000011e077824 */ /* 0x008fe200078e0207 */
[----:B------:R-:W-:Y:S01]  /*1390*/  LEA.HI R31, R31, R31, RZ, 0x1b ;  /* 0x0000001f1f1f7211 */ /* 0x000fe200078fd8ff */
[----:B----4-:R-:W-:Y:S01]  /*13a0*/  IMAD.IADD R29, R29, 0x1, R18 ;  /* 0x000000011d1d7824 */ /* 0x010fe200078e0212 */
[----:B------:R-:W-:Y:S02]  /*13b0*/  LEA R32, R32, UR4, 0x2 ;  /* 0x0000000420207c11 */ /* 0x000fe4000f8e10ff */
[----:B------:R-:W-:Y:S01]  /*13c0*/  LEA.HI R7, R7, R7, RZ, 0x1b ;  /* 0x0000000707077211 */ /* 0x000fe200078fd8ff */
[----:B-----5:R-:W-:Y:S01]  /*13d0*/  IMAD.IADD R39, R28, 0x1, R39 ;  /* 0x000000011c277824 */ /* 0x020fe200078e0227 */
[----:B------:R-:W-:-:S02]  /*13e0*/  LEA.HI R29, R29, R29, RZ, 0x1b ;  /* 0x0000001d1d1d7211 */ /* 0x000fc400078fd8ff */
[----:B------:R-:W-:Y:S01]  /*13f0*/  LEA R8, R31, UR4, 0x2 ;  /* 0x000000041f087c11 */ /* 0x000fe2000f8e10ff */
[----:B------:R-:W-:Y:S01]  /*1400*/  IMAD.IADD R27, R27, 0x1, R22 ;  /* 0x000000011b1b7824 */ /* 0x000fe200078e0216 */
[----:B------:R-:W-:Y:S02]  /*1410*/  LEA.HI R39, R39, R39, RZ, 0x1b ;  /* 0x0000002727277211 */ /* 0x000fe400078fd8ff */
[----:B------:R-:W-:Y:S01]  /*1420*/  LEA R12, R7, UR4, 0x2 ;  /* 0x00000004070c7c11 */ /* 0x000fe2000f8e10ff */
[----:B------:R-:W-:Y:S01]  /*1430*/  IMAD.IADD R3, R26, 0x1, R3 ;  /* 0x000000011a037824 */ /* 0x000fe200078e0203 */
[----:B------:R-:W-:Y:S01]  /*1440*/  LEA.HI R27, R27, R27, RZ, 0x1b ;  /* 0x0000001b1b1b7211 */ /* 0x000fe200078fd8ff */
[----:B------:R-:W-:Y:S01]  /*1450*/  IMAD.SHL.U32 R7, R0, 0x8, RZ ;  /* 0x0000000800077824 */ /* 0x000fe200078e00ff */
[----:B------:R-:W-:Y:S02]  /*1460*/  LEA R16, R29, UR4, 0x2 ;  /* 0x000000041d107c11 */ /* 0x000fe4000f8e10ff */
[----:B------:R-:W-:-:S02]  /*1470*/  LEA.HI R3, R3, R3, RZ, 0x1b ;  /* 0x0000000303037211 */ /* 0x000fc400078fd8ff */
[----:B------:R-:W-:Y:S01]  /*1480*/  LEA R39, R39, UR4, 0x2 ;  /* 0x0000000427277c11 */ /* 0x000fe2000f8e10ff */
[----:B------:R0:W-:Y:S01]  /*1490*/  STS [R6], R25 ;  /* 0x0000001906007388 */ /* 0x0001e20000000800 */
[-C--:B------:R-:W-:Y:S02]  /*14a0*/  LEA.HI R9, R0, R7.reuse, RZ, 0x1e ;  /* 0x0000000700097211 */ /* 0x080fe400078ff0ff */
[----:B------:R-:W-:Y:S01]  /*14b0*/  LEA.HI R7, R7, R7, RZ, 0x1b ;  /* 0x0000000707077211 */ /* 0x000fe200078fd8ff */
[----:B------:R-:W-:Y:S01]  /*14c0*/  STS [R32], R23 ;  /* 0x0000001720007388 */ /* 0x000fe20000000800 */
[----:B------:R-:W-:Y:S02]  /*14d0*/  LEA R9, R9, UR4, 0x2 ;  /* 0x0000000409097c11 */ /* 0x000fe4000f8e10ff */
[----:B------:R-:W-:Y:S01]  /*14e0*/  LEA R7, R7, UR4, 0x2 ;  /* 0x0000000407077c11 */ /* 0x000fe2000f8e10ff */
[----:B------:R1:W-:Y:S01]  /*14f0*/  STS [R8], R21 ;  /* 0x0000001508007388 */ /* 0x0003e20000000800 */
[----:B0-----:R-:W-:-:S03]  /*1500*/  LEA R6, R27, UR4, 0x2 ;  /* 0x000000041b067c11 */ /* 0x001fc6000f8e10ff */
[----:B------:R0:W-:Y:S04]  /*1510*/  STS [R12], R19 ;  /* 0x000000130c007388 */ /* 0x0001e80000000800 */
[----:B------:R0:W-:Y:S01]  /*1520*/  STS [R16], R17 ;  /* 0x0000001110007388 */ /* 0x0001e20000000800 */
[----:B-1----:R-:W-:-:S03]  /*1530*/  LEA R8, R3, UR4, 0x2 ;  /* 0x0000000403087c11 */ /* 0x002fc6000f8e10ff */
[----:B------:R0:W-:Y:S04]  /*1540*/  STS [R39], R14 ;  /* 0x0000000e27007388 */ /* 0x0001e80000000800 */
[----:B------:R0:W-:Y:S04]  /*1550*/  STS [R6], R15 ;  /* 0x0000000f06007388 */ /* 0x0001e80000000800 */
[----:B------:R0:W-:Y:S01]  /*1560*/  STS [R8], R13 ;  /* 0x0000000d08007388 */ /* 0x0001e20000000800 */
[----:B------:R-:W-:Y:S06]  /*1570*/  BAR.SYNC.DEFER_BLOCKING 0x0 ;  /* 0x0000000000007b1d */ /* 0x000fec0000010000 */
[----:B------:R0:W1:Y:S04]  /*1580*/  LDS R25, [R9] ;  /* 0x0000000009197984 */ /* 0x0000680000000800 */
[----:B------:R0:W2:Y:S04]  /*1590*/  LDS R23, [R7+0x4] ;  /* 0x0000040007177984 */ /* 0x0000a80000000800 */
[----:B------:R0:W3:Y:S04]  /*15a0*/  LDS R21, [R7+0x8] ;  /* 0x0000080007157984 */ /* 0x0000e80000000800 */
[----:B------:R0:W4:Y:S04]  /*15b0*/  LDS R19, [R7+0xc] ;  /* 0x00000c0007137984 */ /* 0x0001280000000800 */
[----:B------:R0:W0:Y:S04]  /*15c0*/  LDS R17, [R7+0x10] ;  /* 0x0000100007117984 */ /* 0x0000280000000800 */
[----:B------:R0:W0:Y:S04]  /*15d0*/  LDS R14, [R7+0x14] ;  /* 0x00001400070e7984 */ /* 0x0000280000000800 */
[----:B------:R0:W0:Y:S04]  /*15e0*/  LDS R15, [R7+0x18] ;  /* 0x00001800070f7984 */ /* 0x0000280000000800 */
[----:B------:R0:W0:Y:S01]  /*15f0*/  LDS R13, [R7+0x1c] ;  /* 0x00001c00070d7984 */ /* 0x0000220000000800 */
[----:B------:R-:W-:Y:S06]  /*1600*/  @!P0 BAR.SYNC.DEFER_BLOCKING 0x0 ;  /* 0x0000000000008b1d */ /* 0x000fec0000010000 */
[----:B------:R-:W-:Y:S05]  /*1610*/  @!P0 BRA `(.L_x_552) ;  /* 0xfffffff000308947 */ /* 0x000fea000383ffff */
[----:B------:R-:W5:Y:S08]  /*1620*/  S2UR UR4, SR_CTAID.X ;  /* 0x00000000000479c3 */ /* 0x000f700000002500 */
[----:B------:R-:W-:Y:S01]  /*1630*/  BAR.SYNC.DEFER_BLOCKING 0x0 ;  /* 0x0000000000007b1d */ /* 0x000fe20000010000 */
[----:B------:R-:W-:-:S07]  /*1640*/  VIADD R4, R2, 0x8 ;  /* 0x0000000802047836 */ /* 0x000fce0000000000 */
[----:B0-----:R-:W5:Y:S08]  /*1650*/  LDC R6, c[0x0][0x360] ;  /* 0x0000d800ff067b82 */ /* 0x001f700000000800 */
[----:B------:R-:W0:Y:S01]  /*1660*/  LDC R3, c[0x0][0x390] ;  /* 0x0000e400ff037b82 */ /* 0x000e220000000800 */
[----:B-----5:R-:W-:-:S04]  /*1670*/  IMAD R0, R6, UR4, RZ ;  /* 0x0000000406007c24 */ /* 0x020fc8000f8e02ff */
[----:B0-----:R-:W-:-:S05]  /*1680*/  IMAD R0, R0, -0x8, R3 ;  /* 0xfffffff800007824 */ /* 0x001fca00078e0203 */
[----:B------:R-:W-:-:S04]  /*1690*/  VIMNMX R0, PT, PT, R0, 0x400, PT ;  /* 0x0000040000007848 */ /* 0x000fc80003fe0100 */
[----:B------:R-:W-:-:S04]  /*16a0*/  LEA.HI R0, R0, R0, RZ, 0x1 ;  /* 0x0000000000007211 */ /* 0x000fc800078f08ff */
[----:B------:R-:W-:-:S04]  /*16b0*/  SHF.R.S32.HI R3, RZ, 0x1, R0 ;  /* 0x00000001ff037819 */ /* 0x000fc80000011400 */
[----:B------:R-:W-:-:S04]  /*16c0*/  ISETP.GE.AND P0, PT, R3, R4, PT ;  /* 0x000000040300720c */ /* 0x000fc80003f06270 */
[----:B------:R-:W-:-:S13]  /*16d0*/  ISETP.LT.OR P0, PT, R3, R2, P0 ;  /* 0x000000020300720c */ /* 0x000fda0000701670 */
[----:B------:R-:W-:Y:S05]  /*16e0*/  @P0 EXIT ;  /* 0x000000000000094d */ /* 0x000fea0003800000 */
[----:B------:R-:W0:Y:S01]  /*16f0*/  S2R R9, SR_TID.X ;  /* 0x0000000000097919 */ /* 0x000e220000002100 */
[----:B------:R-:W-:Y:S01]  /*1700*/  IMAD.MOV.U32 R8, RZ, RZ, -0x1 ;  /* 0xffffffffff087424 */ /* 0x000fe200078e00ff */
[----:B-1----:R-:W-:Y:S01]  /*1710*/  ISETP.GT.AND P0, PT, R25, -0x1, PT ;  /* 0xffffffff1900780c */ /* 0x002fe20003f04270 */
[----:B------:R-:W-:Y:S01]  /*1720*/  IMAD.IADD R3, R3, 0x1, -R2 ;  /* 0x0000000103037824 */ /* 0x000fe200078e0a02 */
[----:B--2---:R-:W-:Y:S02]  /*1730*/  ISETP.GT.AND P1, PT, R23, -0x1, PT ;  /* 0xffffffff1700780c */ /* 0x004fe40003f24270 */
[C---:B------:R-:W-:Y:S01]  /*1740*/  SEL R0, R8.reuse, 0x80000000, P0 ;  /* 0x8000000008007807 */ /* 0x040fe20000000000 */
[----:B------:R-:W-:Y:S01]  /*1750*/  IMAD.SHL.U32 R4, R3, 0x4, RZ ;  /* 0x0000000403047824 */ /* 0x000fe200078e00ff */
[----:B------:R-:W-:Y:S02]  /*1760*/  SEL R2, R8, 0x80000000, P1 ;  /* 0x8000000008027807 */ /* 0x000fe40000800000 */
[----:B---3--:R-:W-:-:S02]  /*1770*/  ISETP.GT.AND P1, PT, R21, -0x1, PT ;  /* 0xffffffff1500780c */ /* 0x008fc40003f24270 */
[----:B------:R-:W-:Y:S02]  /*1780*/  LOP3.LUT R7, R0, R25, RZ, 0x3c, !PT ;  /* 0x0000001900077212 */ /* 0x000fe400078e3cff */
[----:B----4-:R-:W-:Y:S02]  /*1790*/  ISETP.GT.AND P2, PT, R19, -0x1, PT ;  /* 0xffffffff1300780c */ /* 0x010fe40003f44270 */
[----:B------:R-:W-:Y:S02]  /*17a0*/  SEL R0, R8, 0x80000000, P1 ;  /* 0x8000000008007807 */ /* 0x000fe40000800000 */
[----:B------:R-:W-:Y:S02]  /*17b0*/  ISETP.GT.AND P3, PT, R17, -0x1, PT ;  /* 0xffffffff1100780c */ /* 0x000fe40003f64270 */
[----:B------:R-:W-:Y:S02]  /*17c0*/  LOP3.LUT R23, R2, R23, RZ, 0x3c, !PT ;  /* 0x0000001702177212 */ /* 0x000fe400078e3cff */
[----:B------:R-:W-:-:S02]  /*17d0*/  SEL R2, R8, 0x80000000, P2 ;  /* 0x8000000008027807 */ /* 0x000fc40001000000 */
[----:B------:R-:W-:Y:S02]  /*17e0*/  ISETP.EQ.AND P1, PT, R4, 0x4, PT ;  /* 0x000000040400780c */ /* 0x000fe40003f22270 */
[----:B------:R-:W-:Y:S02]  /*17f0*/  LOP3.LUT R21, R0, R21, RZ, 0x3c, !PT ;  /* 0x0000001500157212 */ /* 0x000fe400078e3cff */
[----:B------:R-:W-:Y:S02]  /*1800*/  SEL R0, R8, 0x80000000, P3 ;  /* 0x8000000008007807 */ /* 0x000fe40001800000 */
[----:B------:R-:W-:Y:S02]  /*1810*/  ISETP.EQ.AND P4, PT, R4, 0x8, PT ;  /* 0x000000080400780c */ /* 0x000fe40003f82270 */
[----:B------:R-:W-:Y:S02]  /*1820*/  ISETP.GT.AND P3, PT, R14, -0x1, PT ;  /* 0xffffffff0e00780c */ /* 0x000fe40003f64270 */
[----:B------:R-:W-:-:S02]  /*1830*/  ISETP.EQ.AND P2, PT, R4, 0xc, PT ;  /* 0x0000000c0400780c */ /* 0x000fc40003f42270 */
[----:B------:R-:W-:Y:S01]  /*1840*/  LOP3.LUT R19, R2, R19, RZ, 0x3c, !PT ;  /* 0x0000001302137212 */ /* 0x000fe200078e3cff */
[----:B------:R-:W-:Y:S01]  /*1850*/  @P1 IMAD.MOV.U32 R7, RZ, RZ, R23 ;  /* 0x000000ffff071224 */ /* 0x000fe200078e0017 */
[----:B------:R-:W1:Y:S01]  /*1860*/  LDC.64 R2, c[0x0][0x388] ;  /* 0x0000e200ff027b82 */ /* 0x000e620000000a00 */
[----:B------:R-:W-:Y:S02]  /*1870*/  SEL R5, R8, 0x80000000, P3 ;  /* 0x8000000008057807 */ /* 0x000fe40001800000 */
[----:B------:R-:W-:Y:S02]  /*1880*/  ISETP.GT.AND P3, PT, R15, -0x1, PT ;  /* 0xffffffff0f00780c */ /* 0x000fe40003f64270 */
[----:B------:R-:W-:Y:S01]  /*1890*/  LOP3.LUT R14, R5, R14, RZ, 0x3c, !PT ;  /* 0x0000000e050e7212 */ /* 0x000fe200078e3cff */
[----:B0-----:R-:W-:Y:S01]  /*18a0*/  IMAD R5, R6, UR4, R9 ;  /* 0x0000000406057c24 */ /* 0x001fe2000f8e0209 */
[C---:B------:R-:W-:Y:S01]  /*18b0*/  ISETP.EQ.AND P0, PT, R4.reuse, RZ, PT ;  /* 0x000000ff0400720c */ /* 0x040fe20003f02270 */
[----:B------:R-:W-:Y:S01]  /*18c0*/  @P4 IMAD.MOV.U32 R7, RZ, RZ, R21 ;  /* 0x000000ffff074224 */ /* 0x000fe200078e0015 */
[----:B------:R-:W-:Y:S01]  /*18d0*/  ISETP.EQ.AND P0, PT, R4, 0x10, PT ;  /* 0x000000100400780c */ /* 0x000fe20003f02270 */
[----:B------:R-:W-:Y:S01]  /*18e0*/  @P2 IMAD.MOV.U32 R7, RZ, RZ, R19 ;  /* 0x000000ffff072224 */ /* 0x000fe200078e0013 */
[----:B------:R-:W-:-:S02]  /*18f0*/  LOP3.LUT R17, R0, R17, RZ, 0x3c, !PT ;  /* 0x0000001100117212 */ /* 0x000fc400078e3cff */
[C---:B------:R-:W-:Y:S02]  /*1900*/  ISETP.EQ.AND P1, PT, R4.reuse, 0x14, PT ;  /* 0x000000140400780c */ /* 0x040fe40003f22270 */
[C---:B------:R-:W-:Y:S02]  /*1910*/  ISETP.EQ.AND P4, PT, R4.reuse, 0x18, PT ;  /* 0x000000180400780c */ /* 0x040fe40003f82270 */
[----:B------:R-:W-:Y:S02]  /*1920*/  ISETP.EQ.AND P5, PT, R4, 0x1c, PT ;  /* 0x0000001c0400780c */ /* 0x000fe40003fa2270 */
[----:B------:R-:W-:Y:S02]  /*1930*/  SEL R0, R8, 0x80000000, P3 ;  /* 0x8000000008007807 */ /* 0x000fe40001800000 */
[----:B------:R-:W-:Y:S01]  /*1940*/  SHF.R.S32.HI R4, RZ, 0x1f, R5 ;  /* 0x0000001fff047819 */ /* 0x000fe20000011405 */
[----:B------:R-:W-:Y:S01]  /*1950*/  @P0 IMAD.MOV.U32 R7, RZ, RZ, R17 ;  /* 0x000000ffff070224 */ /* 0x000fe200078e0011 */
[----:B------:R-:W-:-:S02]  /*1960*/  ISETP.GT.AND P2, PT, R13, -0x1, PT ;  /* 0xffffffff0d00780c */ /* 0x000fc40003f44270 */
[----:B------:R-:W-:Y:S01]  /*1970*/  LOP3.LUT R15, R0, R15, RZ, 0x3c, !PT ;  /* 0x0000000f000f7212 */ /* 0x000fe200078e3cff */
[----:B------:R-:W-:Y:S01]  /*1980*/  @P1 IMAD.MOV.U32 R7, RZ, RZ, R14 ;  /* 0x000000ffff071224 */ /* 0x000fe200078e000e */
[----:B------:R-:W-:Y:S02]  /*1990*/  LEA.HI R4, R4, R5, RZ, 0x7 ;  /* 0x0000000504047211 */ /* 0x000fe400078f38ff */
[----:B------:R-:W-:Y:S01]  /*19a0*/  SEL R0, R8, 0x80000000, P2 ;  /* 0x8000000008007807 */ /* 0x000fe20001000000 */
[----:B------:R-:W-:Y:S01]  /*19b0*/  @P4 IMAD.MOV.U32 R7, RZ, RZ, R15 ;  /* 0x000000ffff074224 */ /* 0x000fe200078e000f */
[----:B------:R-:W-:Y:S02]  /*19c0*/  SHF.R.S32.HI R5, RZ, 0x7, R4 ;  /* 0x00000007ff057819 */ /* 0x000fe40000011404 */
[----:B------:R-:W-:-:S03]  /*19d0*/  LOP3.LUT R0, R0, R13, RZ, 0x3c, !PT ;  /* 0x0000000d00007212 */ /* 0x000fc600078e3cff */
[----:B-1----:R-:W-:-:S04]  /*19e0*/  IMAD.WIDE R2, R5, 0x4, R2 ;  /* 0x0000000405027825 */ /* 0x002fc800078e0202 */
[----:B------:R-:W-:-:S05]  /*19f0*/  @P5 IMAD.MOV.U32 R7, RZ, RZ, R0 ;  /* 0x000000ffff075224 */ /* 0x000fca00078e0000 */
[----:B------:R-:W-:Y:S01]  /*1a00*/  STG.E desc[UR8][R2.64], R7 ;  /* 0x0000000702007986 */ /* 0x000fe2000c101908 */
[----:B------:R-:W-:Y:S05]  /*1a10*/  EXIT ;  /* 0x000000000000794d */ /* 0x000fea0003800000 */
.L_x_553:
        /* <DEDUP_REMOVED lines=14> */
.L_x_602:


//--------------------- .text._Z17cuMedianOfMediansPfS_m14momOutputStyle --------------------------
	.section	.text._Z17cuMedianOfMediansPfS_m14momOutputStyle,"ax",@progbits
	.align	128
        .global         _Z17cuMedianOfMediansPfS_m14momOutputStyle
        .type           _Z17cuMedianOfMediansPfS_m14momOutputStyle,@function
        .size           _Z17cuMedianOfMediansPfS_m14momOutputStyle,(.L_x_603 - _Z17cuMedianOfMediansPfS_m14momOutputStyle)
        .other          _Z17cuMedianOfMediansPfS_m14momOutputStyle,@"STO_CUDA_ENTRY STV_DEFAULT"
_Z17cuMedianOfMediansPfS_m14momOutputStyle:
.text._Z17cuMedianOfMediansPfS_m14momOutputStyle:
[----:B------:R-:W-:Y:S01]  /*0000*/  LDC R1, c[0x0][0x37c] ;  /* 0x0000df00ff017b82 */ /* 0x000fe20000000800 */
[----:B------:R-:W0:Y:S07]  /*0010*/  S2R R0, SR_TID.X ;  /* 0x0000000000007919 */ /* 0x000e2e0000002100 */
[----:B------:R-:W0:Y:S01]  /*0020*/  S2UR UR4, SR_CTAID.X ;  /* 0x00000000000479c3 */ /* 0x000e220000002500 */
[----:B------:R-:W1:Y:S07]  /*0030*/  LDCU.64 UR10, c[0x0][0x390] ;  /* 0x00007200ff0a77ac */ /* 0x000e6e0008000a00 */
[----:B------:R-:W0:Y:S01]  /*0040*/  LDC R3, c[0x0][0x360] ;  /* 0x0000d800ff037b82 */ /* 0x000e220000000800 */
[----:B-1----:R-:W-:-:S04]  /*0050*/  UISETP.LT.U32.AND UP0, UPT, UR10, 0x400, UPT ;  /* 0x000004000a00788c */ /* 0x002fc8000bf01070 */
[----:B------:R-:W-:Y:S01]  /*0060*/  UISETP.LT.U32.AND.EX UP0, UPT, UR11, URZ, UPT, UP0 ;  /* 0x000000ff0b00728c */ /* 0x000fe2000bf01100 */
[----:B0-----:R-:W-:-:S03]  /*0070*/  IMAD R0, R3, UR4, R0 ;  /* 0x0000000403007c24 */ /* 0x001fc6000f8e0200 */
[----:B------:R-:W-:Y:S01]  /*0080*/  USEL UR4, UR10, 0x400, UP0 ;  /* 0x000004000a047887 */ /* 0x000fe20008000000 */
[----:B------:R-:W-:-:S05]  /*0090*/  IMAD.SHL.U32 R8, R0, 0x8, RZ ;  /* 0x0000000800087824 */ /* 0x000fca00078e00ff */
[----:B------:R-:W-:Y:S02]  /*00a0*/  ISETP.GE.U32.AND P0, PT, R8, UR10, PT ;  /* 0x0000000a08007c0c */ /* 0x000fe4000bf06070 */
[----:B------:R-:W-:-:S04]  /*00b0*/  SHF.R.S32.HI R2, RZ, 0x1f, R8 ;  /* 0x0000001fff027819 */ /* 0x000fc80000011408 */
[----:B------:R-:W-:-:S13]  /*00c0*/  ISETP.GE.U32.AND.EX P0, PT, R2, UR11, PT, P0 ;  /* 0x0000000b02007c0c */ /* 0x000fda000bf06100 */
[----:B------:R-:W-:Y:S05]  /*00d0*/  @P0 EXIT ;  /* 0x000000000000094d */ /* 0x000fea0003800000 */
[----:B------:R-:W-:Y:S01]  /*00e0*/  SHF.R.S32.HI R3, RZ, 0x1f, R8 ;  /* 0x0000001fff037819 */ /* 0x000fe20000011408 */
[----:B------:R-:W0:Y:S01]  /*00f0*/  S2UR UR6, SR_CgaCtaId ;  /* 0x00000000000679c3 */ /* 0x000e220000008800 */
[----:B------:R-:W-:Y:S01]  /*0100*/  UMOV UR5, 0x400 ;  /* 0x0000040000057882 */ /* 0x000fe20000000000 */
[----:B------:R-:W1:Y:S01]  /*0110*/  LDCU.64 UR8, c[0x0][0x358] ;  /* 0x00006b00ff0877ac */ /* 0x000e620008000a00 */
[----:B------:R-:W-:Y:S01]  /*0120*/  LEA.HI R3, R3, R8, RZ, 0xa ;  /* 0x0000000803037211 */ /* 0x000fe200078f50ff */
[----:B------:R-:W-:Y:S03]  /*0130*/  BSSY.RECONVERGENT B0, `(.L_x_554) ;  /* 0x0000017000007945 */ /* 0x000fe60003800200 */
[----:B------:R-:W-:-:S05]  /*0140*/  LOP3.LUT R3, R3, 0xfffffc00, RZ, 0xc0, !PT ;  /* 0xfffffc0003037812 */ /* 0x000fca00078ec0ff */
[----:B------:R-:W-:-:S05]  /*0150*/  IMAD.IADD R2, R8, 0x1, -R3 ;  /* 0x0000000108027824 */ /* 0x000fca00078e0a03 */
[C---:B------:R-:W-:Y:S02]  /*0160*/  ISETP.LT.AND P0, PT, R2.reuse, UR4, PT ;  /* 0x0000000402007c0c */ /* 0x040fe4000bf01270 */
[----:B------:R-:W-:Y:S02]  /*0170*/  ISETP.GE.U32.AND P1, PT, R2, UR10, PT ;  /* 0x0000000a02007c0c */ /* 0x000fe4000bf26070 */
[----:B------:R-:W-:Y:S01]  /*0180*/  SHF.R.S32.HI R3, RZ, 0x1f, R2 ;  /* 0x0000001fff037819 */ /* 0x000fe20000011402 */
[----:B0-----:R-:W-:-:S03]  /*0190*/  ULEA UR5, UR6, UR5, 0x18 ;  /* 0x0000000506057291 */ /* 0x001fc6000f8ec0ff */
[----:B------:R-:W-:-:S03]  /*01a0*/  ISETP.GE.U32.OR.EX P0, PT, R3, UR11, !P0, P1 ;  /* 0x0000000b03007c0c */ /* 0x000fc6000c706510 */
[----:B------:R-:W-:-:S10]  /*01b0*/  LEA R3, R2, UR5, 0x2 ;  /* 0x0000000502037c11 */ /* 0x000fd4000f8e10ff */
[----:B-1----:R-:W-:Y:S05]  /*01c0*/  @P0 BRA `(.L_x_555) ;  /* 0x0000000000340947 */ /* 0x002fea0003800000 */
[----:B------:R-:W0:Y:S01]  /*01d0*/  LDC.64 R6, c[0x0][0x380] ;  /* 0x0000e000ff067b82 */ /* 0x000e220000000a00 */
[----:B------:R-:W-:Y:S01]  /*01e0*/  IADD3 R12, PT, PT, -R2, UR4, RZ ;  /* 0x00000004020c7c10 */ /* 0x000fe2000fffe1ff */
[----:B------:R-:W-:-:S07]  /*01f0*/  IMAD.MOV.U32 R9, RZ, RZ, RZ ;  /* 0x000000ffff097224 */ /* 0x000fce00078e00ff */
.L_x_556:
[----:B------:R-:W-:-:S04]  /*0200*/  IMAD.IADD R5, R8, 0x1, R9 ;  /* 0x0000000108057824 */ /* 0x000fc800078e0209 */
[----:B01----:R-:W-:-:S06]  /*0210*/  IMAD.WIDE R4, R5, 0x4, R6 ;  /* 0x0000000405047825 */ /* 0x003fcc00078e0206 */
[----:B------:R-:W2:Y:S01]  /*0220*/  LDG.E R4, desc[UR8][R4.64] ;  /* 0x0000000804047981 */ /* 0x000ea2000c1e1900 */
[C---:B------:R-:W-:Y:S02]  /*0230*/  IMAD R11, R9.reuse, 0x4, R3 ;  /* 0x00000004090b7824 */ /* 0x040fe400078e0203 */
[----:B------:R-:W-:Y:S02]  /*0240*/  IMAD.MOV.U32 R10, RZ, RZ, R9 ;  /* 0x000000ffff0a7224 */ /* 0x000fe400078e0009 */
[----:B------:R-:W-:-:S03]  /*0250*/  VIADD R9, R9, 0x1 ;  /* 0x0000000109097836 */ /* 0x000fc60000000000 */
[----:B------:R-:W-:Y:S02]  /*0260*/  ISETP.LT.U32.AND P1, PT, R10, 0x7, PT ;  /* 0x000000070a00780c */ /* 0x000fe40003f21070 */
[----:B------:R-:W-:Y:S01]  /*0270*/  ISETP.GE.AND P0, PT, R9, R12, PT ;  /* 0x0000000c0900720c */ /* 0x000fe20003f06270 */
[----:B--2---:R1:W-:-:S12]  /*0280*/  STS [R11], R4 ;  /* 0x000000040b007388 */ /* 0x0043d80000000800 */
[----:B------:R-:W-:Y:S05]  /*0290*/  @!P0 BRA P1, `(.L_x_556) ;  /* 0xfffffffc00d88947 */ /* 0x000fea000083ffff */
.L_x_555:
[----:B------:R-:W-:Y:S05]  /*02a0*/  BSYNC.RECONVERGENT B0 ;  /* 0x0000000000007941 */ /* 0x000fea0003800200 */
.L_x_554:
[----:B------:R-:W-:-:S04]  /*02b0*/  UISETP.GE.U32.AND UP0, UPT, UR10, 0x2, UPT ;  /* 0x000000020a00788c */ /* 0x000fc8000bf06070 */
[----:B------:R-:W-:-:S09]  /*02c0*/  UISETP.GE.U32.AND.EX UP0, UPT, UR11, URZ, UPT, UP0 ;  /* 0x000000ff0b00728c */ /* 0x000fd2000bf06100 */
[----:B------:R-:W-:Y:S05]  /*02d0*/  BRA.U !UP0, `(.L_x_557) ;  /* 0x00000009084c7547 */ /* 0x000fea000b800000 */
[----:B------:R-:W-:Y:S01]  /*02e0*/  SHF.R.S32.HI R5, RZ, 0x1f, R0 ;  /* 0x0000001fff057819 */ /* 0x000fe20000011400 */
[----:B-1----:R-:W-:Y:S01]  /*02f0*/  VIADD R11, R2, 0x8 ;  /* 0x00000008020b7836 */ /* 0x002fe20000000000 */
[----:B------:R-:W-:Y:S02]  /*0300*/  LOP3.LUT R13, RZ, R2, RZ, 0x33, !PT ;  /* 0x00000002ff0d7212 */ /* 0x000fe400078e33ff */
[----:B------:R-:W-:-:S04]  /*0310*/  LEA.HI R5, R5, R0, RZ, 0x7 ;  /* 0x0000000005057211 */ /* 0x000fc800078f38ff */
[----:B------:R-:W-:-:S05]  /*0320*/  LOP3.LUT R5, R5, 0x3fffff80, RZ, 0xc0, !PT ;  /* 0x3fffff8005057812 */ /* 0x000fca00078ec0ff */
[----:B------:R-:W-:-:S05]  /*0330*/  IMAD.IADD R4, R0, 0x1, -R5 ;  /* 0x0000000100047824 */ /* 0x000fca00078e0a05 */
[----:B------:R-:W-:-:S07]  /*0340*/  LEA R4, R4, UR5, 0x2 ;  /* 0x0000000504047c11 */ /* 0x000fce000f8e10ff */
.L_x_573:
[----:B------:R-:W-:Y:S01]  /*0350*/  BAR.SYNC.DEFER_BLOCKING 0x0 ;  /* 0x0000000000007b1d */ /* 0x000fe20000010000 */
[----:B------:R-:W-:-:S05]  /*0360*/  ISETP.LT.AND P0, PT, R2, UR4, PT ;  /* 0x0000000402007c0c */ /* 0x000fca000bf01270 */
[----:B------:R-:W-:Y:S08]  /*0370*/  BSSY.RECONVERGENT B0, `(.L_x_558) ;  /* 0x0000084000007945 */ /* 0x000ff00003800200 */
[----:B0123--:R-:W-:Y:S05]  /*0380*/  @!P0 BRA `(.L_x_559) ;  /* 0x0000000800088947 */ /* 0x00ffea0003800000 */
[----:B------:R-:W-:Y:S01]  /*0390*/  BSSY.RECONVERGENT B1, `(.L_x_560) ;  /* 0x0000010000017945 */ /* 0x000fe20003800200 */
[----:B------:R-:W-:Y:S01]  /*03a0*/  IADD3 R10, PT, PT, -R2, UR4, RZ ;  /* 0x00000004020a7c10 */ /* 0x000fe2000fffe1ff */
[----:B------:R-:W-:Y:S02]  /*03b0*/  IMAD.MOV.U32 R6, RZ, RZ, RZ ;  /* 0x000000ffff067224 */ /* 0x000fe400078e00ff */
[----:B------:R-:W-:Y:S02]  /*03c0*/  IMAD.MOV.U32 R5, RZ, RZ, 0x1 ;  /* 0x00000001ff057424 */ /* 0x000fe400078e00ff */
[----:B------:R-:W-:-:S07]  /*03d0*/  IMAD.MOV.U32 R7, RZ, RZ, R3 ;  /* 0x000000ffff077224 */ /* 0x000fce00078e0003 */
.L_x_561:
[----:B------:R0:W1:Y:S01]  /*03e0*/  LDS R8, [R7] ;  /* 0x0000000007087984 */ /* 0x0000620000000800 */
[----:B------:R-:W-:Y:S01]  /*03f0*/  ISETP.LT.AND P2, PT, R5, R10, PT ;  /* 0x0000000a0500720c */ /* 0x000fe20003f41270 */
[----:B------:R-:W-:Y:S02]  /*0400*/  VIADD R9, R6, 0x1 ;  /* 0x0000000106097836 */ /* 0x000fe40000000000 */
[----:B0-----:R-:W-:Y:S01]  /*0410*/  VIADD R7, R7, 0x4 ;  /* 0x0000000407077836 */ /* 0x001fe20000000000 */
[----:B-1----:R-:W-:Y:S01]  /*0420*/  FSETP.NEU.AND P0, PT, R8, +INF , PT ;  /* 0x7f8000000800780b */ /* 0x002fe20003f0d000 */
[C---:B------:R-:W-:Y:S02]  /*0430*/  VIADD R8, R5.reuse, 0xffffffff ;  /* 0xffffffff05087836 */ /* 0x040fe40000000000 */
[----:B------:R-:W-:-:S03]  /*0440*/  VIADD R5, R5, 0x1 ;  /* 0x0000000105057836 */ /* 0x000fc60000000000 */
[----:B------:R-:W-:-:S07]  /*0450*/  ISETP.GE.U32.AND P1, PT, R8, 0x7, PT ;  /* 0x000000070800780c */ /* 0x000fce0003f26070 */
[----:B------:R-:W-:-:S04]  /*0460*/  @!P0 IMAD.MOV R9, RZ, RZ, R6 ;  /* 0x000000ffff098224 */ /* 0x000fc800078e0206 */
[----:B------:R-:W-:Y:S02]  /*0470*/  IMAD.MOV.U32 R6, RZ, RZ, R9 ;  /* 0x000000ffff067224 */ /* 0x000fe400078e0009 */
[----:B------:R-:W-:Y:S05]  /*0480*/  @!P1 BRA P2, `(.L_x_561) ;  /* 0xfffffffc00d49947 */ /* 0x000fea000103ffff */
[----:B------:R-:W-:Y:S05]  /*0490*/  BSYNC.RECONVERGENT B1 ;  /* 0x0000000000017941 */ /* 0x000fea0003800200 */
.L_x_560:
[----:B------:R-:W-:-:S13]  /*04a0*/  ISETP.NE.AND P0, PT, R6, RZ, PT ;  /* 0x000000ff0600720c */ /* 0x000fda0003f05270 */
[----:B------:R-:W-:Y:S05]  /*04b0*/  @!P0 BRA `(.L_x_562) ;  /* 0x0000000400b48947 */ /* 0x000fea0003800000 */
[----:B------:R-:W-:Y:S01]  /*04c0*/  VIADD R5, R13, UR4 ;  /* 0x000000040d057c36 */ /* 0x000fe20008000000 */
[----:B------:R-:W-:Y:S01]  /*04d0*/  ISETP.GT.AND P0, PT, R11, UR4, PT ;  /* 0x000000040b007c0c */ /* 0x000fe2000bf04270 */
[----:B------:R-:W-:Y:S03]  /*04e0*/  BSSY.RECONVERGENT B1, `(.L_x_563) ;  /* 0x000004e000017945 */ /* 0x000fe60003800200 */
[----:B------:R-:W-:-:S04]  /*04f0*/  SEL R7, R5, 0x7, P0 ;  /* 0x0000000705077807 */ /* 0x000fc80000000000 */
[----:B------:R-:W-:-:S13]  /*0500*/  ISETP.GE.AND P0, PT, R7, 0x1, PT ;  /* 0x000000010700780c */ /* 0x000fda0003f06270 */
[----:B------:R-:W-:Y:S05]  /*0510*/  @!P0 BRA `(.L_x_564) ;  /* 0x0000000400288947 */ /* 0x000fea0003800000 */
[----:B------:R-:W-:Y:S02]  /*0520*/  VIMNMX R5, PT, PT, R11, UR4, PT ;  /* 0x000000040b057c48 */ /* 0x000fe4000bfe0100 */
[----:B------:R-:W-:Y:S02]  /*0530*/  LOP3.LUT R16, R7, 0x3, RZ, 0xc0, !PT ;  /* 0x0000000307107812 */ /* 0x000fe400078ec0ff */
[----:B------:R-:W-:Y:S02]  /*0540*/  IADD3 R5, PT, PT, R5, -0x2, -R2 ;  /* 0xfffffffe05057810 */ /* 0x000fe40007ffe802 */
[----:B------:R-:W-:Y:S02]  /*0550*/  LOP3.LUT R15, R7, 0x7ffffffc, RZ, 0xc0, !PT ;  /* 0x7ffffffc070f7812 */ /* 0x000fe400078ec0ff */
[----:B------:R-:W-:-:S13]  /*0560*/  ISETP.GE.U32.AND P0, PT, R5, 0x3, PT ;  /* 0x000000030500780c */ /* 0x000fda0003f06070 */
.L_x_571:
[----:B------:R-:W-:Y:S01]  /*0570*/  BSSY.RECONVERGENT B2, `(.L_x_565) ;  /* 0x0000026000027945 */ /* 0x000fe20003800200 */
[----:B-1----:R-:W-:Y:S02]  /*0580*/  IMAD.MOV.U32 R5, RZ, RZ, RZ ;  /* 0x000000ffff057224 */ /* 0x002fe400078e00ff */
[----:B------:R-:W-:Y:S01]  /*0590*/  IMAD.MOV.U32 R8, RZ, RZ, RZ ;  /* 0x000000ffff087224 */ /* 0x000fe200078e00ff */
[----:B0-----:R-:W-:Y:S06]  /*05a0*/  @!P0 BRA `(.L_x_566) ;  /* 0x0000000000888947 */ /* 0x001fec0003800000 */
[----:B------:R0:W1:Y:S01]  /*05b0*/  LDS R7, [R3] ;  /* 0x0000000003077984 */ /* 0x0000620000000800 */
[----:B------:R-:W-:Y:S01]  /*05c0*/  BSSY.RECONVERGENT B3, `(.L_x_567) ;  /* 0x000001f000037945 */ /* 0x000fe20003800200 */
[----:B------:R-:W-:Y:S02]  /*05d0*/  IMAD.MOV.U32 R5, RZ, RZ, RZ ;  /* 0x000000ffff057224 */ /* 0x000fe400078e00ff */
[----:B------:R-:W-:-:S07]  /*05e0*/  IMAD.MOV.U32 R8, RZ, RZ, RZ ;  /* 0x000000ffff087224 */ /* 0x000fce00078e00ff */
.L_x_568:
[C---:B------:R-:W-:Y:S02]  /*05f0*/  IMAD R14, R8.reuse, 0x4, R3 ;  /* 0x00000004080e7824 */ /* 0x040fe400078e0203 */
[----:B------:R-:W-:-:S03]  /*0600*/  VIADD R8, R8, 0x4 ;  /* 0x0000000408087836 */ /* 0x000fc60000000000 */
[----:B------:R-:W1:Y:S04]  /*0610*/  LDS R10, [R14+0x4] ;  /* 0x000004000e0a7984 */ /* 0x000e680000000800 */
[----:B------:R-:W2:Y:S04]  /*0620*/  LDS R9, [R14+0x8] ;  /* 0x000008000e097984 */ /* 0x000ea80000000800 */
[----:B------:R-:W3:Y:S01]  /*0630*/  LDS R12, [R14+0xc] ;  /* 0x00000c000e0c7984 */ /* 0x000ee20000000800 */
[----:B-1----:R-:W-:-:S13]  /*0640*/  FSETP.GEU.AND P3, PT, R10, R7, PT ;  /* 0x000000070a00720b */ /* 0x002fda0003f6e000 */
[----:B------:R1:W-:Y:S01]  /*0650*/  @!P3 STS [R14], R10 ;  /* 0x0000000a0e00b388 */ /* 0x0003e20000000800 */
[----:B------:R-:W-:-:S03]  /*0660*/  @!P3 IMAD.MOV.U32 R5, RZ, RZ, 0x1 ;  /* 0x00000001ff05b424 */ /* 0x000fc600078e00ff */
[----:B------:R-:W-:Y:S01]  /*0670*/  @!P3 STS [R14+0x4], R7 ;  /* 0x000004070e00b388 */ /* 0x000fe20000000800 */
[----:B-1----:R-:W-:-:S03]  /*0680*/  @!P3 MOV R10, R7 ;  /* 0x00000007000ab202 */ /* 0x002fc60000000f00 */
[----:B------:R-:W1:Y:S01]  /*0690*/  LDS R7, [R14+0x10] ;  /* 0x000010000e077984 */ /* 0x000e620000000800 */
[----:B------:R-:W-:Y:S02]  /*06a0*/  ISETP.NE.AND P3, PT, R8, R15, PT ;  /* 0x0000000f0800720c */ /* 0x000fe40003f65270 */
[----:B--2---:R-:W-:-:S13]  /*06b0*/  FSETP.GEU.AND P4, PT, R9, R10, PT ;  /* 0x0000000a0900720b */ /* 0x004fda0003f8e000 */
[----:B------:R2:W-:Y:S01]  /*06c0*/  @!P4 STS [R14+0x4], R9 ;  /* 0x000004090e00c388 */ /* 0x0005e20000000800 */
[----:B------:R-:W-:-:S03]  /*06d0*/  @!P4 IMAD.MOV.U32 R5, RZ, RZ, 0x1 ;  /* 0x00000001ff05c424 */ /* 0x000fc600078e00ff */
[----:B------:R-:W-:Y:S01]  /*06e0*/  @!P4 STS [R14+0x8], R10 ;  /* 0x0000080a0e00c388 */ /* 0x000fe20000000800 */
[----:B--2---:R-:W-:-:S05]  /*06f0*/  @!P4 IMAD.MOV.U32 R9, RZ, RZ, R10 ;  /* 0x000000ffff09c224 */ /* 0x004fca00078e000a */
[----:B---3--:R-:W-:-:S13]  /*0700*/  FSETP.GEU.AND P2, PT, R12, R9, PT ;  /* 0x000000090c00720b */ /* 0x008fda0003f4e000 */
[----:B------:R2:W-:Y:S01]  /*0710*/  @!P2 STS [R14+0x8], R12 ;  /* 0x0000080c0e00a388 */ /* 0x0005e20000000800 */
[----:B------:R-:W-:-:S03]  /*0720*/  @!P2 IMAD.MOV.U32 R5, RZ, RZ, 0x1 ;  /* 0x00000001ff05a424 */ /* 0x000fc600078e00ff */
[----:B------:R-:W-:Y:S01]  /*0730*/  @!P2 STS [R14+0xc], R9 ;  /* 0x00000c090e00a388 */ /* 0x000fe20000000800 */
[----:B--2---:R-:W-:-:S05]  /*0740*/  @!P2 IMAD.MOV.U32 R12, RZ, RZ, R9 ;  /* 0x000000ffff0ca224 */ /* 0x004fca00078e0009 */
[----:B-1----:R-:W-:-:S13]  /*0750*/  FSETP.GEU.AND P1, PT, R7, R12, PT ;  /* 0x0000000c0700720b */ /* 0x002fda0003f2e000 */
[----:B------:R-:W-:Y:S01]  /*0760*/  @!P1 STS [R14+0x10], R12 ;  /* 0x0000100c0e009388 */ /* 0x000fe20000000800 */
[----:B------:R-:W-:-:S03]  /*0770*/  @!P1 IMAD.MOV.U32 R5, RZ, RZ, 0x1 ;  /* 0x00000001ff059424 */ /* 0x000fc600078e00ff */
[----:B------:R1:W-:Y:S02]  /*0780*/  @!P1 STS [R14+0xc], R7 ;  /* 0x00000c070e009388 */ /* 0x0003e40000000800 */
[----:B-1----:R-:W-:Y:S01]  /*0790*/  @!P1 IMAD.MOV.U32 R7, RZ, RZ, R12 ;  /* 0x000000ffff079224 */ /* 0x002fe200078e000c */
[----:B------:R-:W-:Y:S06]  /*07a0*/  @P3 BRA `(.L_x_568) ;  /* 0xfffffffc00903947 */ /* 0x000fec000383ffff */
[----:B------:R-:W-:Y:S05]  /*07b0*/  BSYNC.RECONVERGENT B3 ;  /* 0x0000000000037941 */ /* 0x000fea0003800200 */
.L_x_567:
[----:B------:R-:W-:-:S07]  /*07c0*/  IMAD.MOV.U32 R8, RZ, RZ, R15 ;  /* 0x000000ffff087224 */ /* 0x000fce00078e000f */
.L_x_566:
[----:B------:R-:W-:Y:S05]  /*07d0*/  BSYNC.RECONVERGENT B2 ;  /* 0x0000000000027941 */ /* 0x000fea0003800200 */
.L_x_565:
[----:B------:R-:W-:Y:S01]  /*07e0*/  ISETP.NE.AND P1, PT, R16, RZ, PT ;  /* 0x000000ff1000720c */ /* 0x000fe20003f25270 */
[----:B------:R-:W-:Y:S01]  /*07f0*/  BSSY.RECONVERGENT B2, `(.L_x_569) ;  /* 0x000001a000027945 */ /* 0x000fe20003800200 */
[----:B------:R-:W-:-:S11]  /*0800*/  IMAD.MOV.U32 R7, RZ, RZ, R5 ;  /* 0x000000ffff077224 */ /* 0x000fd600078e0005 */
[----:B------:R-:W-:Y:S05]  /*0810*/  @!P1 BRA `(.L_x_570) ;  /* 0x00000000005c9947 */ /* 0x000fea0003800000 */
[----:B------:R-:W-:Y:S01]  /*0820*/  IMAD R9, R8, 0x4, R3 ;  /* 0x0000000408097824 */ /* 0x000fe200078e0203 */
[----:B------:R-:W-:-:S04]  /*0830*/  ISETP.NE.AND P2, PT, R16, 0x1, PT ;  /* 0x000000011000780c */ /* 0x000fc80003f45270 */
[----:B------:R-:W-:Y:S04]  /*0840*/  LDS R5, [R9+0x4] ;  /* 0x0000040009057984 */ /* 0x000fe80000000800 */
[----:B------:R-:W1:Y:S02]  /*0850*/  LDS R8, [R9] ;  /* 0x0000000009087984 */ /* 0x000e640000000800 */
[----:B-1----:R-:W-:-:S13]  /*0860*/  FSETP.GEU.AND P1, PT, R5, R8, PT ;  /* 0x000000080500720b */ /* 0x002fda0003f2e000 */
[----:B------:R-:W-:Y:S01]  /*0870*/  @!P1 STS [R9+0x4], R8 ;  /* 0x0000040809009388 */ /* 0x000fe20000000800 */
[----:B------:R-:W-:-:S03]  /*0880*/  @!P1 MOV R7, 0x1 ;  /* 0x0000000100079802 */ /* 0x000fc60000000f00 */
[----:B------:R1:W-:Y:S02]  /*0890*/  @!P1 STS [R9], R5 ;  /* 0x0000000509009388 */ /* 0x0003e40000000800 */
[----:B-1----:R-:W-:Y:S01]  /*08a0*/  @!P1 IMAD.MOV.U32 R5, RZ, RZ, R8 ;  /* 0x000000ffff059224 */ /* 0x002fe200078e0008 */
[----:B------:R-:W-:Y:S06]  /*08b0*/  @!P2 BRA `(.L_x_570) ;  /* 0x000000000034a947 */ /* 0x000fec0003800000 */
[----:B------:R-:W1:Y:S01]  /*08c0*/  LDS R8, [R9+0x8] ;  /* 0x0000080009087984 */ /* 0x000e620000000800 */
[----:B------:R-:W-:Y:S02]  /*08d0*/  ISETP.NE.AND P2, PT, R16, 0x2, PT ;  /* 0x000000021000780c */ /* 0x000fe40003f45270 */
[----:B-1----:R-:W-:-:S13]  /*08e0*/  FSETP.GEU.AND P1, PT, R8, R5, PT ;  /* 0x000000050800720b */ /* 0x002fda0003f2e000 */
[----:B------:R-:W-:Y:S01]  /*08f0*/  @!P1 STS [R9+0x8], R5 ;  /* 0x0000080509009388 */ /* 0x000fe20000000800 */
[----:B------:R-:W-:-:S03]  /*0900*/  @!P1 IMAD.MOV.U32 R7, RZ, RZ, 0x1 ;  /* 0x00000001ff079424 */ /* 0x000fc600078e00ff */
[----:B------:R1:W-:Y:S02]  /*0910*/  @!P1 STS [R9+0x4], R8 ;  /* 0x0000040809009388 */ /* 0x0003e40000000800 */
[----:B-1----:R-:W-:Y:S01]  /*0920*/  @!P1 IMAD.MOV.U32 R8, RZ, RZ, R5 ;  /* 0x000000ffff089224 */ /* 0x002fe200078e0005 */
[----:B------:R-:W-:Y:S06]  /*0930*/  @!P2 BRA `(.L_x_570) ;  /* 0x000000000014a947 */ /* 0x000fec0003800000 */
[----:B------:R-:W1:Y:S02]  /*0940*/  LDS R5, [R9+0xc] ;  /* 0x00000c0009057984 */ /* 0x000e640000000800 */
[----:B-1----:R-:W-:-:S13]  /*0950*/  FSETP.GEU.AND P1, PT, R5, R8, PT ;  /* 0x000000080500720b */ /* 0x002fda0003f2e000 */
[----:B------:R1:W-:Y:S01]  /*0960*/  @!P1 STS [R9+0x8], R5 ;  /* 0x0000080509009388 */ /* 0x0003e20000000800 */
[----:B------:R-:W-:-:S03]  /*0970*/  @!P1 IMAD.MOV.U32 R7, RZ, RZ, 0x1 ;  /* 0x00000001ff079424 */ /* 0x000fc600078e00ff */
[----:B------:R1:W-:Y:S04]  /*0980*/  @!P1 STS [R9+0xc], R8 ;  /* 0x00000c0809009388 */ /* 0x0003e80000000800 */
.L_x_570:
[----:B------:R-:W-:Y:S05]  /*0990*/  BSYNC.RECONVERGENT B2 ;  /* 0x0000000000027941 */ /* 0x000fea0003800200 */
.L_x_569:
[----:B------:R-:W-:-:S13]  /*09a0*/  ISETP.NE.AND P1, PT, R7, RZ, PT ;  /* 0x000000ff0700720c */ /* 0x000fda0003f25270 */
[----:B------:R-:W-:Y:S05]  /*09b0*/  @P1 BRA `(.L_x_571) ;  /* 0xfffffff800ec1947 */ /* 0x000fea000383ffff */
.L_x_564:
[----:B------:R-:W-:Y:S05]  /*09c0*/  BSYNC.RECONVERGENT B1 ;  /* 0x0000000000017941 */ /* 0x000fea0003800200 */
.L_x_563:
[----:B------:R-:W2:Y:S02]  /*09d0*/  LDCU UR6, c[0x0][0x398] ;  /* 0x00007300ff0677ac */ /* 0x000ea40008000800 */
[----:B--2---:R-:W-:-:S09]  /*09e0*/  UISETP.NE.AND UP0, UPT, UR6, URZ, UPT ;  /* 0x000000ff0600728c */ /* 0x004fd2000bf05270 */
[----:B------:R-:W-:Y:S05]  /*09f0*/  BRA.U UP0, `(.L_x_572) ;  /* 0x0000000100447547 */ /* 0x000fea000b800000 */
[----:B-1----:R-:W-:-:S04]  /*0a00*/  LOP3.LUT R5, R6, 0x1, RZ, 0xc0, !PT ;  /* 0x0000000106057812 */ /* 0x002fc800078ec0ff */
[----:B------:R-:W-:-:S13]  /*0a10*/  ISETP.NE.U32.AND P0, PT, R5, 0x1, PT ;  /* 0x000000010500780c */ /* 0x000fda0003f05070 */
[----:B------:R-:W-:-:S06]  /*0a20*/  @!P0 IMAD R5, R6, 0x2, R3 ;  /* 0x0000000206058824 */ /* 0x000fcc00078e0203 */
[----:B------:R-:W1:Y:S04]  /*0a30*/  @!P0 LDS R5, [R5+-0x2] ;  /* 0xfffffe0005058984 */ /* 0x000e680000000800 */
[----:B-1----:R2:W-:Y:S01]  /*0a40*/  @!P0 STS [R4], R5 ;  /* 0x0000000504008388 */ /* 0x0025e20000000800 */
[----:B------:R-:W-:Y:S05]  /*0a50*/  @!P0 BRA `(.L_x_559) ;  /* 0x0000000000548947 */ /* 0x000fea0003800000 */
[----:B------:R-:W-:-:S05]  /*0a60*/  VIADD R6, R6, 0xffffffff ;  /* 0xffffffff06067836 */ /* 0x000fca0000000000 */
[----:B------:R-:W-:-:S05]  /*0a70*/  LEA.HI R6, R6, R6, RZ, 0x1 ;  /* 0x0000000606067211 */ /* 0x000fca00078f08ff */
[----:B------:R-:W-:-:S05]  /*0a80*/  IMAD.SHL.U32 R6, R6, 0x2, RZ ;  /* 0x0000000206067824 */ /* 0x000fca00078e00ff */
[----:B------:R-:W-:-:S05]  /*0a90*/  LOP3.LUT R6, R6, 0xfffffffc, RZ, 0xc0, !PT ;  /* 0xfffffffc06067812 */ /* 0x000fca00078ec0ff */
[----:B------:R-:W-:-:S05]  /*0aa0*/  IMAD.IADD R6, R3, 0x1, R6 ;  /* 0x0000000103067824 */ /* 0x000fca00078e0206 */
[----:B--2---:R-:W-:Y:S04]  /*0ab0*/  LDS R5, [R6] ;  /* 0x0000000006057984 */ /* 0x004fe80000000800 */
[----:B------:R-:W1:Y:S02]  /*0ac0*/  LDS R8, [R6+0x4] ;  /* 0x0000040006087984 */ /* 0x000e640000000800 */
[----:B-1----:R-:W-:-:S04]  /*0ad0*/  FADD R5, R5, R8 ;  /* 0x0000000805057221 */ /* 0x002fc80000000000 */
[----:B------:R-:W-:-:S05]  /*0ae0*/  FMUL R5, R5, 0.5 ;  /* 0x3f00000005057820 */ /* 0x000fca0000400000 */
[----:B------:R3:W-:Y:S01]  /*0af0*/  STS [R4], R5 ;  /* 0x0000000504007388 */ /* 0x0007e20000000800 */
[----:B------:R-:W-:Y:S05]  /*0b00*/  BRA `(.L_x_559) ;  /* 0x0000000000287947 */ /* 0x000fea0003800000 */
.L_x_572:
[----:B------:R-:W-:-:S05]  /*0b10*/  VIADD R6, R6, 0xffffffff ;  /* 0xffffffff06067836 */ /* 0x000fca0000000000 */
[----:B------:R-:W-:-:S05]  /*0b20*/  LEA.HI R6, R6, R6, RZ, 0x1 ;  /* 0x0000000606067211 */ /* 0x000fca00078f08ff */
[----:B------:R-:W-:-:S05]  /*0b30*/  IMAD.SHL.U32 R6, R6, 0x2, RZ ;  /* 0x0000000206067824 */ /* 0x000fca00078e00ff */
[----:B------:R-:W-:-:S05]  /*0b40*/  LOP3.LUT R6, R6, 0xfffffffc, RZ, 0xc0, !PT ;  /* 0xfffffffc06067812 */ /* 0x000fca00078ec0ff */
[----:B-1----:R-:W-:-:S06]  /*0b50*/  IMAD.IADD R5, R3, 0x1, R6 ;  /* 0x0000000103057824 */ /* 0x002fcc00078e0206 */
[----:B------:R-:W1:Y:S04]  /*0b60*/  LDS R5, [R5] ;  /* 0x0000000005057984 */ /* 0x000e680000000800 */
[----:B-1----:R1:W-:Y:S01]  /*0b70*/  STS [R4], R5 ;  /* 0x0000000504007388 */ /* 0x0023e20000000800 */
[----:B------:R-:W-:Y:S05]  /*0b80*/  BRA `(.L_x_559) ;  /* 0x0000000000087947 */ /* 0x000fea0003800000 */
.L_x_562:
[----:B------:R-:W-:-:S05]  /*0b90*/  IMAD.MOV.U32 R5, RZ, RZ, 0x7f800000 ;  /* 0x7f800000ff057424 */ /* 0x000fca00078e00ff */
[----:B------:R0:W-:Y:S02]  /*0ba0*/  STS [R4], R5 ;  /* 0x0000000504007388 */ /* 0x0001e40000000800 */
.L_x_559:
[----:B------:R-:W-:Y:S05]  /*0bb0*/  BSYNC.RECONVERGENT B0 ;  /* 0x0000000000007941 */ /* 0x000fea0003800200 */
.L_x_558:
[----:B------:R-:W-:Y:S02]  /*0bc0*/  UISETP.GT.U32.AND UP0, UPT, UR4, 0x8, UPT ;  /* 0x000000080400788c */ /* 0x000fe4000bf04070 */
[----:B------:R-:W-:-:S04]  /*0bd0*/  UIADD3 UR6, UPT, UPT, UR4, 0x7, URZ ;  /* 0x0000000704067890 */ /* 0x000fc8000fffe0ff */
[----:B------:R-:W-:-:S07]  /*0be0*/  USHF.R.U32.HI UR6, URZ, 0x3, UR6 ;  /* 0x00000003ff067899 */ /* 0x000fce0008011606 */
[----:B------:R-:W-:Y:S01]  /*0bf0*/  UMOV UR4, UR6 ;  /* 0x0000000600047c82 */ /* 0x000fe20008000000 */
[----:B------:R-:W-:Y:S05]  /*0c00*/  BRA.U UP0, `(.L_x_573) ;  /* 0xfffffff500d07547 */ /* 0x000fea000b83ffff */
.L_x_557:
[----:B------:R-:W-:-:S13]  /*0c10*/  LOP3.LUT P0, RZ, R0, 0x7f, RZ, 0xc0, !PT ;  /* 0x0000007f00ff7812 */ /* 0x000fda000780c0ff */
[----:B------:R-:W-:Y:S05]  /*0c20*/  @P0 EXIT ;  /* 0x000000000000094d */ /* 0x000fea0003800000 */
[----:B------:R-:W4:Y:S01]  /*0c30*/  S2UR UR5, SR_CgaCtaId ;  /* 0x00000000000579c3 */ /* 0x000f220000008800 */
[----:B------:R-:W-:Y:S01]  /*0c40*/  UMOV UR4, 0x400 ;  /* 0x0000040000047882 */ /* 0x000fe20000000000 */
[----:B------:R-:W-:-:S06]  /*0c50*/  SHF.R.S32.HI R7, RZ, 0x7, R0 ;  /* 0x00000007ff077819 */ /* 0x000fcc0000011400 */
[----:B0-----:R-:W0:Y:S01]  /*0c60*/  LDC.64 R2, c[0x0][0x388] ;  /* 0x0000e200ff027b82 */ /* 0x001e220000000a00 */
[----:B----4-:R-:W-:Y:S01]  /*0c70*/  ULEA UR4, UR5, UR4, 0x18 ;  /* 0x0000000405047291 */ /* 0x010fe2000f8ec0ff */
[----:B0-----:R-:W-:-:S08]  /*0c80*/  IMAD.WIDE R2, R7, 0x4, R2 ;  /* 0x0000000407027825 */ /* 0x001fd000078e0202 */
[----:B-123--:R-:W0:Y:S04]  /*0c90*/  LDS R5, [UR4] ;  /* 0x00000004ff057984 */ /* 0x00ee280008000800 */
[----:B0-----:R-:W-:Y:S01]  /*0ca0*/  STG.E desc[UR8][R2.64], R5 ;  /* 0x0000000502007986 */ /* 0x001fe2000c101908 */
[----:B------:R-:W-:Y:S05]  /*0cb0*/  EXIT ;  /* 0x000000000000794d */ /* 0x000fea0003800000 */
.L_x_574:
        /* <DEDUP_REMOVED lines=12> */
.L_x_603:


//--------------------- .nv.global.init           --------------------------
	.section	.nv.global.init,"aw",@progbits
	.align	4
.nv.global.init:
	.type		mrg32k3aM1SubSeq,@object
	.size		mrg32k3aM1SubSeq,(mrg32k3aM2SubSeq - mrg32k3aM1SubSeq)
mrg32k3aM1SubSeq:
        /*0000*/ 	.byte	0x0b, 0xcc, 0xee, 0x04, 0x73, 0x29, 0x8b, 0x6f, 0xf6, 0x53, 0x03, 0xf6, 0x23, 0xf6, 0xea, 0xda
        /* <DEDUP_REMOVED lines=125> */
	.type		mrg32k3aM2SubSeq,@object
	.size		mrg32k3aM2SubSeq,(mrg32k3aM1 - mrg32k3aM2SubSeq)
mrg32k3aM2SubSeq:
        /* <DEDUP_REMOVED lines=126> */
	.type		mrg32k3aM1,@object
	.size		mrg32k3aM1,(mrg32k3aM1Seq - mrg32k3aM1)
mrg32k3aM1:
        /* <DEDUP_REMOVED lines=144> */
	.type		mrg32k3aM1Seq,@object
	.size		mrg32k3aM1Seq,(mrg32k3aM2 - mrg32k3aM1Seq)
mrg32k3aM1Seq:
        /* <DEDUP_REMOVED lines=144> */
	.type		mrg32k3aM2,@object
	.size		mrg32k3aM2,(mrg32k3aM2Seq - mrg32k3aM2)
mrg32k3aM2:
        /* <DEDUP_REMOVED lines=144> */
	.type		mrg32k3aM2Seq,@object
	.size		mrg32k3aM2Seq,(precalc_xorwow_matrix - mrg32k3aM2Seq)
mrg32k3aM2Seq:
        /* <DEDUP_REMOVED lines=144> */
	.type		precalc_xorwow_matrix,@object
	.size		precalc_xorwow_matrix,(precalc_xorwow_offset_matrix - precalc_xorwow_matrix)
precalc_xorwow_matrix:
        /* <DEDUP_REMOVED lines=6400> */
	.type		precalc_xorwow_offset_matrix,@object
	.size		precalc_xorwow_offset_matrix,($str - precalc_xorwow_offset_matrix)
precalc_xorwow_offset_matrix:
        /* <DEDUP_REMOVED lines=6400> */
	.type		$str,@object
	.size		$str,(.L_49 - $str)
$str:
        /*353c0*/ 	.byte	0x52, 0x6f, 0x74, 0x61, 0x74, 0x65, 0x20, 0x62, 0x79, 0x3a, 0x20, 0x25, 0x6c, 0x64, 0x0a, 0x00
.L_49:


//--------------------- .nv.shared._ZN3cub18CUB_300001_SM_10006detail10radix_sort29DeviceRadixSortOnesweepKernelINS1_5radix10policy_hubIfNS0_8NullTypeEyE10Policy1000ELNS0_9SortOrderE0EfS6_yiiNS1_21identity_decomposer_tEEEvPT5_SC_PT3_PKSD_PT1_PKSH_PT2_PKSL_T4_iiT6_ --------------------------
	.section	.nv.shared._ZN3cub18CUB_300001_SM_10006detail10radix_sort29DeviceRadixSortOnesweepKernelINS1_5radix10policy_hubIfNS0_8NullTypeEyE10Policy1000ELNS0_9SortOrderE0EfS6_yiiNS1_21identity_decomposer_tEEEvPT5_SC_PT3_PKSD_PT1_PKSH_PT2_PKSL_T4_iiT6_,"aw",@nobits
	.sectionflags	@""
	.align	16
.nv.shared._ZN3cub18CUB_300001_SM_10006detail10radix_sort29DeviceRadixSortOnesweepKernelINS1_5radix10policy_hubIfNS0_8NullTypeEyE10Policy1000ELNS0_9SortOrderE0EfS6_yiiNS1_21identity_decomposer_tEEEvPT5_SC_PT3_PKSD_PT1_PKSH_PT2_PKSL_T4_iiT6_:
	.zero		30720


//--------------------- .nv.shared.reserved.0     --------------------------
	.section	.nv.shared.reserved.0,"aw",@nobits
	.weak		__nv_reservedSMEM_offset_0_alias
	.size		__nv_reservedSMEM_offset_0_alias, 0, 64
	.other		__nv_reservedSMEM_offset_0_alias,@"STO_CUDA_RESERVED_SHARED STV_DEFAULT"
__nv_reservedSMEM_offset_0_alias:
	.zero		0
	.zero		64


//--------------------- .nv.global                --------------------------
	.section	.nv.global,"aw",@nobits
.nv.global:
	.type		_ZN34_INTERNAL_9855e621_4_k_cu_2d9668eb6thrust24THRUST_300001_SM_1000_NS12placeholders2_5E,@object
	.size		_ZN34_INTERNAL_9855e621_4_k_cu_2d9668eb6thrust24THRUST_300001_SM_1000_NS12placeholders2_5E,(_ZN34_INTERNAL_9855e621_4_k_cu_2d9668eb4cuda3std3__45__cpo6cbeginE - _ZN34_INTERNAL_9855e621_4_k_cu_2d9668eb6thrust24THRUST_300001_SM_1000_NS12placeholders2_5E)
_ZN34_INTERNAL_9855e621_4_k_cu_2d9668eb6thrust24THRUST_300001_SM_1000_NS12placeholders2_5E:
	.zero		1
	.type		_ZN34_INTERNAL_9855e621_4_k_cu_2d9668eb4cuda3std3__45__cpo6cbeginE,@object
	.size		_ZN34_INTERNAL_9855e621_4_k_cu_2d9668eb4cuda3std3__45__cpo6cbeginE,(_ZN34_INTERNAL_9855e621_4_k_cu_2d9668eb4cuda3std6ranges3__45__cpo6cbeginE - _ZN34_INTERNAL_9855e621_4_k_cu_2d9668eb4cuda3std3__45__cpo6cbeginE)
_ZN34_INTERNAL_9855e621_4_k_cu_2d9668eb4cuda3std3__45__cpo6cbeginE:
	.zero		1
	.type		_ZN34_INTERNAL_9855e621_4_k_cu_2d9668eb4cuda3std6ranges3__45__cpo6cbeginE,@object
	.size		_ZN34_INTERNAL_9855e621_4_k_cu_2d9668eb4cuda3std6ranges3__45__cpo6cbeginE,(_ZN34_INTERNAL_9855e621_4_k_cu_2d9668eb4cuda3std3__48in_placeE - _ZN34_INTERNAL_9855e621_4_k_cu_2d9668eb4cuda3std6ranges3__45__cpo6cbeginE)
_ZN34_INTERNAL_9855e621_4_k_cu_2d9668eb4cuda3std6ranges3__45__cpo6cbeginE:
	.zero		1
	.type		_ZN34_INTERNAL_9855e621_4_k_cu_2d9668eb4cuda3std3__48in_placeE,@object
	.size		_ZN34_INTERNAL_9855e621_4_k_cu_2d9668eb4cuda3std3__48in_placeE,(_ZN34_INTERNAL_9855e621_4_k_cu_2d9668eb4cuda3std6ranges3__45__cpo4sizeE - _ZN34_INTERNAL_9855e621_4_k_cu_2d9668eb4cuda3std3__48in_placeE)
_ZN34_INTERNAL_9855e621_4_k_cu_2d9668eb4cuda3std3__48in_placeE:
	.zero		1
	.type		_ZN34_INTERNAL_9855e621_4_k_cu_2d9668eb4cuda3std6ranges3__45__cpo4sizeE,@object
	.size		_ZN34_INTERNAL_9855e621_4_k_cu_2d9668eb4cuda3std6ranges3__45__cpo4sizeE,(_ZN34_INTERNAL_9855e621_4_k_cu_2d9668eb6thrust24THRUST_300001_SM_1000_NS12placeholders2_9E - _ZN34_INTERNAL_9855e621_4_k_cu_2d9668eb4cuda3std6ranges3__45__cpo4sizeE)
_ZN34_INTERNAL_9855e621_4_k_cu_2d9668eb4cuda3std6ranges3__45__cpo4sizeE:
	.zero		1
	.type		_ZN34_INTERNAL_9855e621_4_k_cu_2d9668eb6thrust24THRUST_300001_SM_1000_NS12placeholders2_9E,@object
	.size		_ZN34_INTERNAL_9855e621_4_k_cu_2d9668eb6thrust24THRUST_300001_SM_1000_NS12placeholders2_9E,(_ZN34_INTERNAL_9855e621_4_k_cu_2d9668eb4cuda3std3__45__cpo7crbeginE - _ZN34_INTERNAL_9855e621_4_k_cu_2d9668eb6thrust24THRUST_300001_SM_1000_NS12placeholders2_9E)
_ZN34_INTERNAL_9855e621_4_k_cu_2d9668eb6thrust24THRUST_300001_SM_1000_NS12placeholders2_9E:
	.zero		1
	.type		_ZN34_INTERNAL_9855e621_4_k_cu_2d9668eb4cuda3std3__45__cpo7crbeginE,@object
	.size		_ZN34_INTERNAL_9855e621_4_k_cu_2d9668eb4cuda3std3__45__cpo7crbeginE,(_ZN34_INTERNAL_9855e621_4_k_cu_2d9668eb4cuda3std6ranges3__45__cpo4nextE - _ZN34_INTERNAL_9855e621_4_k_cu_2d9668eb4cuda3std3__45__cpo7crbeginE)
_ZN34_INTERNAL_9855e621_4_k_cu_2d9668eb4cuda3std3__45__cpo7crbeginE:
	.zero		1
	.type		_ZN34_INTERNAL_9855e621_4_k_cu_2d9668eb4cuda3std6ranges3__45__cpo4nextE,@object
	.size		_ZN34_INTERNAL_9855e621_4_k_cu_2d9668eb4cuda3std6ranges3__45__cpo4nextE,(_ZN34_INTERNAL_9855e621_4_k_cu_2d9668eb4cuda3std6ranges3__45__cpo4swapE - _ZN34_INTERNAL_9855e621_4_k_cu_2d9668eb4cuda3std6ranges3__45__cpo4nextE)
_ZN34_INTERNAL_9855e621_4_k_cu_2d9668eb4cuda3std6ranges3__45__cpo4nextE:
	.zero		1
	.type		_ZN34_INTERNAL_9855e621_4_k_cu_2d9668eb4cuda3std6ranges3__45__cpo4swapE,@object
	.size		_ZN34_INTERNAL_9855e621_4_k_cu_2d9668eb4cuda3std6ranges3__45__cpo4swapE,(_ZN34_INTERNAL_9855e621_4_k_cu_2d9668eb6thrust24THRUST_300001_SM_1000_NS12placeholders2_1E - _ZN34_INTERNAL_9855e621_4_k_cu_2d9668eb4cuda3std6ranges3__45__cpo4swapE)
_ZN34_INTERNAL_9855e621_4_k_cu_2d9668eb4cuda3std6ranges3__45__cpo4swapE:
	.zero		1
	.type		_ZN34_INTERNAL_9855e621_4_k_cu_2d9668eb6thrust24THRUST_300001_SM_1000_NS12placeholders2_1E,@object
	.size		_ZN34_INTERNAL_9855e621_4_k_cu_2d9668eb6thrust24THRUST_300001_SM_1000_NS12placeholders2_1E,(_ZN34_INTERNAL_9855e621_4_k_cu_2d9668eb6thrust24THRUST_300001_SM_1000_NS12placeholders2_3E - _ZN34_INTERNAL_9855e621_4_k_cu_2d9668eb6thrust24THRUST_300001_SM_1000_NS12placeholders2_1E)
_ZN34_INTERNAL_9855e621_4_k_cu_2d9668eb6thrust24THRUST_300001_SM_1000_NS12placeholders2_1E:
	.zero		1
	.type		_ZN34_INTERNAL_9855e621_4_k_cu_2d9668eb6thrust24THRUST_300001_SM_1000_NS12placeholders2_3E,@object
	.size		_ZN34_INTERNAL_9855e621_4_k_cu_2d9668eb6thrust24THRUST_300001_SM_1000_NS12placeholders2_3E,(_ZN34_INTERNAL_9855e621_4_k_cu_2d9668eb4cuda3std3__45__cpo5beginE - _ZN34_INTERNAL_9855e621_4_k_cu_2d9668eb6thrust24THRUST_300001_SM_1000_NS12placeholders2_3E)
_ZN34_INTERNAL_9855e621_4_k_cu_2d9668eb6thrust24THRUST_300001_SM_1000_NS12placeholders2_3E:
	.zero		1
	.type		_ZN34_INTERNAL_9855e621_4_k_cu_2d9668eb4cuda3std3__45__cpo5beginE,@object
	.size		_ZN34_INTERNAL_9855e621_4_k_cu_2d9668eb4cuda3std3__45__cpo5beginE,(_ZN34_INTERNAL_9855e621_4_k_cu_2d9668eb4cuda3std6ranges3__45__cpo5beginE - _ZN34_INTERNAL_9855e621_4_k_cu_2d9668eb4cuda3std3__45__cpo5beginE)
_ZN34_INTERNAL_9855e621_4_k_cu_2d9668eb4cuda3std3__45__cpo5beginE:
	.zero		1
	.type		_ZN34_INTERNAL_9855e621_4_k_cu_2d9668eb4cuda3std6ranges3__45__cpo5beginE,@object
	.size		_ZN34_INTERNAL_9855e621_4_k_cu_2d9668eb4cuda3std6ranges3__45__cpo5beginE,(_ZN34_INTERNAL_9855e621_4_k_cu_2d9668eb4cuda3std3__436_GLOBAL__N__9855e621_4_k_cu_2d9668eb6ignoreE - _ZN34_INTERNAL_9855e621_4_k_cu_2d9668eb4cuda3std6ranges3__45__cpo5beginE)
_ZN34_INTERNAL_9855e621_4_k_cu_2d9668eb4cuda3std6ranges3__45__cpo5beginE:
	.zero		1
	.type		_ZN34_INTERNAL_9855e621_4_k_cu_2d9668eb4cuda3std3__436_GLOBAL__N__9855e621_4_k_cu_2d9668eb6ignoreE,@object
	.size		_ZN34_INTERNAL_9855e621_4_k_cu_2d9668eb4cuda3std3__436_GLOBAL__N__9855e621_4_k_cu_2d9668eb6ignoreE,(_ZN34_INTERNAL_9855e621_4_k_cu_2d9668eb4cuda3std6ranges3__45__cpo4dataE - _ZN34_INTERNAL_9855e621_4_k_cu_2d9668eb4cuda3std3__436_GLOBAL__N__9855e621_4_k_cu_2d9668eb6ignoreE)
_ZN34_INTERNAL_9855e621_4_k_cu_2d9668eb4cuda3std3__436_GLOBAL__N__9855e621_4_k_cu_2d9668eb6ignoreE:
	.zero		1
	.type		_ZN34_INTERNAL_9855e621_4_k_cu_2d9668eb4cuda3std6ranges3__45__cpo4dataE,@object
	.size		_ZN34_INTERNAL_9855e621_4_k_cu_2d9668eb4cuda3std6ranges3__45__cpo4dataE,(_ZN34_INTERNAL_9855e621_4_k_cu_2d9668eb6thrust24THRUST_300001_SM_1000_NS12placeholders2_7E - _ZN34_INTERNAL_9855e621_4_k_cu_2d9668eb4cuda3std6ranges3__45__cpo4dataE)
_ZN34_INTERNAL_9855e621_4_k_cu_2d9668eb4cuda3std6ranges3__45__cpo4dataE:
	.zero		1
	.type		_ZN34_INTERNAL_9855e621_4_k_cu_2d9668eb6thrust24THRUST_300001_SM_1000_NS12placeholders2_7E,@object
	.size		_ZN34_INTERNAL_9855e621_4_k_cu_2d9668eb6thrust24THRUST_300001_SM_1000_NS12placeholders2_7E,(_ZN34_INTERNAL_9855e621_4_k_cu_2d9668eb4cuda3std3__45__cpo6rbeginE - _ZN34_INTERNAL_9855e621_4_k_cu_2d9668eb6thrust24THRUST_300001_SM_1000_NS12placeholders2_7E)
_ZN34_INTERNAL_9855e621_4_k_cu_2d9668eb6thrust24THRUST_300001_SM_1000_NS12placeholders2_7E:
	.zero		1
	.type		_ZN34_INTERNAL_9855e621_4_k_cu_2d9668eb4cuda3std3__45__cpo6rbeginE,@object
	.size		_ZN34_INTERNAL_9855e621_4_k_cu_2d9668eb4cuda3std3__45__cpo6rbeginE,(_ZN34_INTERNAL_9855e621_4_k_cu_2d9668eb4cuda3std6ranges3__45__cpo7advanceE - _ZN34_INTERNAL_9855e621_4_k_cu_2d9668eb4cuda3std3__45__cpo6rbeginE)
_ZN34_INTERNAL_9855e621_4_k_cu_2d9668eb4cuda3std3__45__cpo6rbeginE:
	.zero		1
	.type		_ZN34_INTERNAL_9855e621_4_k_cu_2d9668eb4cuda3std6ranges3__45__cpo7advanceE,@object
	.size		_ZN34_INTERNAL_9855e621_4_k_cu_2d9668eb4cuda3std6ranges3__45__cpo7advanceE,(_ZN34_INTERNAL_9855e621_4_k_cu_2d9668eb4cuda3std3__47nulloptE - _ZN34_INTERNAL_9855e621_4_k_cu_2d9668eb4cuda3std6ranges3__45__cpo7advanceE)
_ZN34_INTERNAL_9855e621_4_k_cu_2d9668eb4cuda3std6ranges3__45__cpo7advanceE:
	.zero		1
	.type		_ZN34_INTERNAL_9855e621_4_k_cu_2d9668eb4cuda3std3__47nulloptE,@object
	.size		_ZN34_INTERNAL_9855e621_4_k_cu_2d9668eb4cuda3std3__47nulloptE,(_ZN34_INTERNAL_9855e621_4_k_cu_2d9668eb4cuda3std6ranges3__45__cpo8distanceE - _ZN34_INTERNAL_9855e621_4_k_cu_2d9668eb4cuda3std3__47nulloptE)
_ZN34_INTERNAL_9855e621_4_k_cu_2d9668eb4cuda3std3__47nulloptE:
	.zero		1
	.type		_ZN34_INTERNAL_9855e621_4_k_cu_2d9668eb4cuda3std6ranges3__45__cpo8distanceE,@object
	.size		_ZN34_INTERNAL_9855e621_4_k_cu_2d9668eb4cuda3std6ranges3__45__cpo8distanceE,(_ZN34_INTERNAL_9855e621_4_k_cu_2d9668eb6thrust24THRUST_300001_SM_1000_NS12placeholders2_6E - _ZN34_INTERNAL_9855e621_4_k_cu_2d9668eb4cuda3std6ranges3__45__cpo8distanceE)
_ZN34_INTERNAL_9855e621_4_k_cu_2d9668eb4cuda3std6ranges3__45__cpo8distanceE:
	.zero		1
	.type		_ZN34_INTERNAL_9855e621_4_k_cu_2d9668eb6thrust24THRUST_300001_SM_1000_NS12placeholders2_6E,@object
	.size		_ZN34_INTERNAL_9855e621_4_k_cu_2d9668eb6thrust24THRUST_300001_SM_1000_NS12placeholders2_6E,(_ZN34_INTERNAL_9855e621_4_k_cu_2d9668eb4cuda3std3__45__cpo4cendE - _ZN34_INTERNAL_9855e621_4_k_cu_2d9668eb6thrust24THRUST_300001_SM_1000_NS12placeholders2_6E)
_ZN34_INTERNAL_9855e621_4_k_cu_2d9668eb6thrust24THRUST_300001_SM_1000_NS12placeholders2_6E:
	.zero		1
	.type		_ZN34_INTERNAL_9855e621_4_k_cu_2d9668eb4cuda3std3__45__cpo4cendE,@object
	.size		_ZN34_INTERNAL_9855e621_4_k_cu_2d9668eb4cuda3std3__45__cpo4cendE,(_ZN34_INTERNAL_9855e621_4_k_cu_2d9668eb4cuda3std6ranges3__45__cpo4cendE - _ZN34_INTERNAL_9855e621_4_k_cu_2d9668eb4cuda3std3__45__cpo4cendE)
_ZN34_INTERNAL_9855e621_4_k_cu_2d9668eb4cuda3std3__45__cpo4cendE:
	.zero		1
	.type		_ZN34_INTERNAL_9855e621_4_k_cu_2d9668eb4cuda3std6ranges3__45__cpo4cendE,@object
	.size		_ZN34_INTERNAL_9855e621_4_k_cu_2d9668eb4cuda3std6ranges3__45__cpo4cendE,(_ZN34_INTERNAL_9855e621_4_k_cu_2d9668eb4cuda3std3__420unreachable_sentinelE - _ZN34_INTERNAL_9855e621_4_k_cu_2d9668eb4cuda3std6ranges3__45__cpo4cendE)
_ZN34_INTERNAL_9855e621_4_k_cu_2d9668eb4cuda3std6ranges3__45__cpo4cendE:
	.zero		1
	.type		_ZN34_INTERNAL_9855e621_4_k_cu_2d9668eb4cuda3std3__420unreachable_sentinelE,@object
	.size		_ZN34_INTERNAL_9855e621_4_k_cu_2d9668eb4cuda3std3__420unreachable_sentinelE,(_ZN34_INTERNAL_9855e621_4_k_cu_2d9668eb4cuda3std6ranges3__45__cpo5ssizeE - _ZN34_INTERNAL_9855e621_4_k_cu_2d9668eb4cuda3std3__420unreachable_sentinelE)
_ZN34_INTERNAL_9855e621_4_k_cu_2d9668eb4cuda3std3__420unreachable_sentinelE:
	.zero		1
	.type		_ZN34_INTERNAL_9855e621_4_k_cu_2d9668eb4cuda3std6ranges3__45__cpo5ssizeE,@object
	.size		_ZN34_INTERNAL_9855e621_4_k_cu_2d9668eb4cuda3std6ranges3__45__cpo5ssizeE,(_ZN34_INTERNAL_9855e621_4_k_cu_2d9668eb6thrust24THRUST_300001_SM_1000_NS12placeholders3_10E - _ZN34_INTERNAL_9855e621_4_k_cu_2d9668eb4cuda3std6ranges3__45__cpo5ssizeE)
_ZN34_INTERNAL_9855e621_4_k_cu_2d9668eb4cuda3std6ranges3__45__cpo5ssizeE:
	.zero		1
	.type		_ZN34_INTERNAL_9855e621_4_k_cu_2d9668eb6thrust24THRUST_300001_SM_1000_NS12placeholders3_10E,@object
	.size		_ZN34_INTERNAL_9855e621_4_k_cu_2d9668eb6thrust24THRUST_300001_SM_1000_NS12placeholders3_10E,(_ZN34_INTERNAL_9855e621_4_k_cu_2d9668eb4cuda3std3__45__cpo5crendE - _ZN34_INTERNAL_9855e621_4_k_cu_2d9668eb6thrust24THRUST_300001_SM_1000_NS12placeholders3_10E)
_ZN34_INTERNAL_9855e621_4_k_cu_2d9668eb6thrust24THRUST_300001_SM_1000_NS12placeholders3_10E:
	.zero		1
	.type		_ZN34_INTERNAL_9855e621_4_k_cu_2d9668eb4cuda3std3__45__cpo5crendE,@object
	.size		_ZN34_INTERNAL_9855e621_4_k_cu_2d9668eb4cuda3std3__45__cpo5crendE,(_ZN34_INTERNAL_9855e621_4_k_cu_2d9668eb4cuda3std6ranges3__45__cpo4prevE - _ZN34_INTERNAL_9855e621_4_k_cu_2d9668eb4cuda3std3__45__cpo5crendE)
_ZN34_INTERNAL_9855e621_4_k_cu_2d9668eb4cuda3std3__45__cpo5crendE:
	.zero		1
	.type		_ZN34_INTERNAL_9855e621_4_k_cu_2d9668eb4cuda3std6ranges3__45__cpo4prevE,@object
	.size		_ZN34_INTERNAL_9855e621_4_k_cu_2d9668eb4cuda3std6ranges3__45__cpo4prevE,(_ZN34_INTERNAL_9855e621_4_k_cu_2d9668eb4cuda3std6ranges3__45__cpo9iter_moveE - _ZN34_INTERNAL_9855e621_4_k_cu_2d9668eb4cuda3std6ranges3__45__cpo4prevE)
_ZN34_INTERNAL_9855e621_4_k_cu_2d9668eb4cuda3std6ranges3__45__cpo4prevE:
	.zero		1
	.type		_ZN34_INTERNAL_9855e621_4_k_cu_2d9668eb4cuda3std6ranges3__45__cpo9iter_moveE,@object
	.size		_ZN34_INTERNAL_9855e621_4_k_cu_2d9668eb4cuda3std6ranges3__45__cpo9iter_moveE,(_ZN34_INTERNAL_9855e621_4_k_cu_2d9668eb6thrust24THRUST_300001_SM_1000_NS12placeholders2_2E - _ZN34_INTERNAL_9855e621_4_k_cu_2d9668eb4cuda3std6ranges3__45__cpo9iter_moveE)
_ZN34_INTERNAL_9855e621_4_k_cu_2d9668eb4cuda3std6ranges3__45__cpo9iter_moveE:
	.zero		1
	.type		_ZN34_INTERNAL_9855e621_4_k_cu_2d9668eb6thrust24THRUST_300001_SM_1000_NS12placeholders2_2E,@object
	.size		_ZN34_INTERNAL_9855e621_4_k_cu_2d9668eb6thrust24THRUST_300001_SM_1000_NS12placeholders2_2E,(_ZN34_INTERNAL_9855e621_4_k_cu_2d9668eb6thrust24THRUST_300001_SM_1000_NS12placeholders2_4E - _ZN34_INTERNAL_9855e621_4_k_cu_2d9668eb6thrust24THRUST_300001_SM_1000_NS12placeholders2_2E)
_ZN34_INTERNAL_9855e621_4_k_cu_2d9668eb6thrust24THRUST_300001_SM_1000_NS12placeholders2_2E:
	.zero		1
	.type		_ZN34_INTERNAL_9855e621_4_k_cu_2d9668eb6thrust24THRUST_300001_SM_1000_NS12placeholders2_4E,@object
	.size		_ZN34_INTERNAL_9855e621_4_k_cu_2d9668eb6thrust24THRUST_300001_SM_1000_NS12placeholders2_4E,(_ZN34_INTERNAL_9855e621_4_k_cu_2d9668eb4cuda3std3__45__cpo3endE - _ZN34_INTERNAL_9855e621_4_k_cu_2d9668eb6thrust24THRUST_300001_SM_1000_NS12placeholders2_4E)
_ZN34_INTERNAL_9855e621_4_k_cu_2d9668eb6thrust24THRUST_300001_SM_1000_NS12placeholders2_4E:
	.zero		1
	.type		_ZN34_INTERNAL_9855e621_4_k_cu_2d9668eb4cuda3std3__45__cpo3endE,@object
	.size		_ZN34_INTERNAL_9855e621_4_k_cu_2d9668eb4cuda3std3__45__cpo3endE,(_ZN34_INTERNAL_9855e621_4_k_cu_2d9668eb4cuda3std6ranges3__45__cpo3endE - _ZN34_INTERNAL_9855e621_4_k_cu_2d9668eb4cuda3std3__45__cpo3endE)
_ZN34_INTERNAL_9855e621_4_k_cu_2d9668eb4cuda3std3__45__cpo3endE:
	.zero		1
	.type		_ZN34_INTERNAL_9855e621_4_k_cu_2d9668eb4cuda3std6ranges3__45__cpo3endE,@object
	.size		_ZN34_INTERNAL_9855e621_4_k_cu_2d9668eb4cuda3std6ranges3__45__cpo3endE,(_ZN34_INTERNAL_9855e621_4_k_cu_2d9668eb4cuda3std3__419piecewise_constructE - _ZN34_INTERNAL_9855e621_4_k_cu_2d9668eb4cuda3std6ranges3__45__cpo3endE)
_ZN34_INTERNAL_9855e621_4_k_cu_2d9668eb4cuda3std6ranges3__45__cpo3endE:
	.zero		1
	.type		_ZN34_INTERNAL_9855e621_4_k_cu_2d9668eb4cuda3std3__419piecewise_constructE,@object
	.size		_ZN34_INTERNAL_9855e621_4_k_cu_2d9668eb4cuda3std3__419piecewise_constructE,(_ZN34_INTERNAL_9855e621_4_k_cu_2d9668eb4cuda3std6ranges3__45__cpo5cdataE - _ZN34_INTERNAL_9855e621_4_k_cu_2d9668eb4cuda3std3__419piecewise_constructE)
_ZN34_INTERNAL_9855e621_4_k_cu_2d9668eb4cuda3std3__419piecewise_constructE:
	.zero		1
	.type		_ZN34_INTERNAL_9855e621_4_k_cu_2d9668eb4cuda3std6ranges3__45__cpo5cdataE,@object
	.size		_ZN34_INTERNAL_9855e621_4_k_cu_2d9668eb4cuda3std6ranges3__45__cpo5cdataE,(_ZN34_INTERNAL_9855e621_4_k_cu_2d9668eb6thrust24THRUST_300001_SM_1000_NS12placeholders2_8E - _ZN34_INTERNAL_9855e621_4_k_cu_2d9668eb4cuda3std6ranges3__45__cpo5cdataE)
_ZN34_INTERNAL_9855e621_4_k_cu_2d9668eb4cuda3std6ranges3__45__cpo5cdataE:
	.zero		1
	.type		_ZN34_INTERNAL_9855e621_4_k_cu_2d9668eb6thrust24THRUST_300001_SM_1000_NS12placeholders2_8E,@object
	.size		_ZN34_INTERNAL_9855e621_4_k_cu_2d9668eb6thrust24THRUST_300001_SM_1000_NS12placeholders2_8E,(_ZN34_INTERNAL_9855e621_4_k_cu_2d9668eb4cuda3std3__45__cpo4rendE - _ZN34_INTERNAL_9855e621_4_k_cu_2d9668eb6thrust24THRUST_300001_SM_1000_NS12placeholders2_8E)
_ZN34_INTERNAL_9855e621_4_k_cu_2d9668eb6thrust24THRUST_300001_SM_1000_NS12placeholders2_8E:
	.zero		1
	.type		_ZN34_INTERNAL_9855e621_4_k_cu_2d9668eb4cuda3std3__45__cpo4rendE,@object
	.size		_ZN34_INTERNAL_9855e621_4_k_cu_2d9668eb4cuda3std3__45__cpo4rendE,(_ZN34_INTERNAL_9855e621_4_k_cu_2d9668eb4cuda3std6ranges3__45__cpo9iter_swapE - _ZN34_INTERNAL_9855e621_4_k_cu_2d9668eb4cuda3std3__45__cpo4rendE)
_ZN34_INTERNAL_9855e621_4_k_cu_2d9668eb4cuda3std3__45__cpo4rendE:
	.zero		1
	.type		_ZN34_INTERNAL_9855e621_4_k_cu_2d9668eb4cuda3std6ranges3__45__cpo9iter_swapE,@object
	.size		_ZN34_INTERNAL_9855e621_4_k_cu_2d9668eb4cuda3std6ranges3__45__cpo9iter_swapE,(_ZN34_INTERNAL_9855e621_4_k_cu_2d9668eb4cuda3std3__48unexpectE - _ZN34_INTERNAL_9855e621_4_k_cu_2d9668eb4cuda3std6ranges3__45__cpo9iter_swapE)
_ZN34_INTERNAL_9855e621_4_k_cu_2d9668eb4cuda3std6ranges3__45__cpo9iter_swapE:
	.zero		1
	.type		_ZN34_INTERNAL_9855e621_4_k_cu_2d9668eb4cuda3std3__48unexpectE,@object
	.size		_ZN34_INTERNAL_9855e621_4_k_cu_2d9668eb4cuda3std3__48unexpectE,(_ZN34_INTERNAL_9855e621_4_k_cu_2d9668eb6thrust24THRUST_300001_SM_1000_NS6system6detail10sequential3seqE - _ZN34_INTERNAL_9855e621_4_k_cu_2d9668eb4cuda3std3__48unexpectE)
_ZN34_INTERNAL_9855e621_4_k_cu_2d9668eb4cuda3std3__48unexpectE:
	.zero		1
	.type		_ZN34_INTERNAL_9855e621_4_k_cu_2d9668eb6thrust24THRUST_300001_SM_1000_NS6system6detail10sequential3seqE,@object
	.size		_ZN34_INTERNAL_9855e621_4_k_cu_2d9668eb6thrust24THRUST_300001_SM_1000_NS6system6detail10sequential3seqE,(.L_38 - _ZN34_INTERNAL_9855e621_4_k_cu_2d9668eb6thrust24THRUST_300001_SM_1000_NS6system6detail10sequential3seqE)
_ZN34_INTERNAL_9855e621_4_k_cu_2d9668eb6thrust24THRUST_300001_SM_1000_NS6system6detail10sequential3seqE:
	.zero		1
.L_38:


//--------------------- .nv.shared._ZN3cub18CUB_300001_SM_10006detail10radix_sort33DeviceRadixSortExclusiveSumKernelINS1_5radix10policy_hubIfNS0_8NullTypeEyE10Policy1000EyEEvPT0_ --------------------------
	.section	.nv.shared._ZN3cub18CUB_300001_SM_10006detail10radix_sort33DeviceRadixSortExclusiveSumKernelINS1_5radix10policy_hubIfNS0_8NullTypeEyE10Policy1000EyEEvPT0_,"aw",@nobits
	.sectionflags	@""
	.align	16
.nv.shared._ZN3cub18CUB_300001_SM_10006detail10radix_sort33DeviceRadixSortExclusiveSumKernelINS1_5radix10policy_hubIfNS0_8NullTypeEyE10Policy1000EyEEvPT0_:
	.zero		3360


//--------------------- .nv.shared._ZN3cub18CUB_300001_SM_10006detail10radix_sort30DeviceRadixSortHistogramKernelINS1_5radix10policy_hubIfNS0_8NullTypeEyE10Policy1000ELNS0_9SortOrderE0EfyNS1_21identity_decomposer_tEEEvPT2_PKT1_SB_iiT3_ --------------------------
	.section	.nv.shared._ZN3cub18CUB_300001_SM_10006detail10radix_sort30DeviceRadixSortHistogramKernelINS1_5radix10policy_hubIfNS0_8NullTypeEyE10Policy1000ELNS0_9SortOrderE0EfyNS1_21identity_decomposer_tEEEvPT2_PKT1_SB_iiT3_,"aw",@nobits
	.sectionflags	@""
	.align	4
.nv.shared._ZN3cub18CUB_300001_SM_10006detail10radix_sort30DeviceRadixSortHistogramKernelINS1_5radix10policy_hubIfNS0_8NullTypeEyE10Policy1000ELNS0_9SortOrderE0EfyNS1_21identity_decomposer_tEEEvPT2_PKT1_SB_iiT3_:
	.zero		5120


//--------------------- .nv.shared._ZN3cub18CUB_300001_SM_10006detail10radix_sort31DeviceRadixSortSingleTileKernelINS1_5radix10policy_hubIfNS0_8NullTypeEyE10Policy1000ELNS0_9SortOrderE0EfS6_yNS1_21identity_decomposer_tEEEvPKT1_PSB_PKT2_PSF_T3_iiT4_ --------------------------
	.section	.nv.shared._ZN3cub18CUB_300001_SM_10006detail10radix_sort31DeviceRadixSortSingleTileKernelINS1_5radix10policy_hubIfNS0_8NullTypeEyE10Policy1000ELNS0_9SortOrderE0EfS6_yNS1_21identity_decomposer_tEEEvPKT1_PSB_PKT2_PSF_T3_iiT4_,"aw",@nobits
	.sectionflags	@""
	.align	16
.nv.shared._ZN3cub18CUB_300001_SM_10006detail10radix_sort31DeviceRadixSortSingleTileKernelINS1_5radix10policy_hubIfNS0_8NullTypeEyE10Policy1000ELNS0_9SortOrderE0EfS6_yNS1_21identity_decomposer_tEEEvPKT1_PSB_PKT2_PSF_T3_iiT4_:
	.zero		34880


//--------------------- .nv.shared._ZN3cub18CUB_300001_SM_10006detail10radix_sort29DeviceRadixSortOnesweepKernelINS1_5radix10policy_hubIfNS0_8NullTypeEjE10Policy1000ELNS0_9SortOrderE0EfS6_jiiNS1_21identity_decomposer_tEEEvPT5_SC_PT3_PKSD_PT1_PKSH_PT2_PKSL_T4_iiT6_ --------------------------
	.section	.nv.shared._ZN3cub18CUB_300001_SM_10006detail10radix_sort29DeviceRadixSortOnesweepKernelINS1_5radix10policy_hubIfNS0_8NullTypeEjE10Policy1000ELNS0_9SortOrderE0EfS6_jiiNS1_21identity_decomposer_tEEEvPT5_SC_PT3_PKSD_PT1_PKSH_PT2_PKSL_T4_iiT6_,"aw",@nobits
	.sectionflags	@""
	.align	16
.nv.shared._ZN3cub18CUB_300001_SM_10006detail10radix_sort29DeviceRadixSortOnesweepKernelINS1_5radix10policy_hubIfNS0_8NullTypeEjE10Policy1000ELNS0_9SortOrderE0EfS6_jiiNS1_21identity_decomposer_tEEEvPT5_SC_PT3_PKSD_PT1_PKSH_PT2_PKSL_T4_iiT6_:
	.zero		31232


//--------------------- .nv.shared._ZN3cub18CUB_300001_SM_10006detail10radix_sort33DeviceRadixSortExclusiveSumKernelINS1_5radix10policy_hubIfNS0_8NullTypeEjE10Policy1000EjEEvPT0_ --------------------------
	.section	.nv.shared._ZN3cub18CUB_300001_SM_10006detail10radix_sort33DeviceRadixSortExclusiveSumKernelINS1_5radix10policy_hubIfNS0_8NullTypeEjE10Policy1000EjEEvPT0_,"aw",@nobits
	.sectionflags	@""
	.align	16
.nv.shared._ZN3cub18CUB_300001_SM_10006detail10radix_sort33DeviceRadixSortExclusiveSumKernelINS1_5radix10policy_hubIfNS0_8NullTypeEjE10Policy1000EjEEvPT0_:
	.zero		2208


//--------------------- .nv.shared._ZN3cub18CUB_300001_SM_10006detail10radix_sort30DeviceRadixSortHistogramKernelINS1_5radix10policy_hubIfNS0_8NullTypeEjE10Policy1000ELNS0_9SortOrderE0EfjNS1_21identity_decomposer_tEEEvPT2_PKT1_SB_iiT3_ --------------------------
	.section	.nv.shared._ZN3cub18CUB_300001_SM_10006detail10radix_sort30DeviceRadixSortHistogramKernelINS1_5radix10policy_hubIfNS0_8NullTypeEjE10Policy1000ELNS0_9SortOrderE0EfjNS1_21identity_decomposer_tEEEvPT2_PKT1_SB_iiT3_,"aw",@nobits
	.sectionflags	@""
	.align	4
.nv.shared._ZN3cub18CUB_300001_SM_10006detail10radix_sort30DeviceRadixSortHistogramKernelINS1_5radix10policy_hubIfNS0_8NullTypeEjE10Policy1000ELNS0_9SortOrderE0EfjNS1_21identity_decomposer_tEEEvPT2_PKT1_SB_iiT3_:
	.zero		5120


//--------------------- .nv.shared._ZN3cub18CUB_300001_SM_10006detail10radix_sort31DeviceRadixSortSingleTileKernelINS1_5radix10policy_hubIfNS0_8NullTypeEjE10Policy1000ELNS0_9SortOrderE0EfS6_jNS1_21identity_decomposer_tEEEvPKT1_PSB_PKT2_PSF_T3_iiT4_ --------------------------
	.section	.nv.shared._ZN3cub18CUB_300001_SM_10006detail10radix_sort31DeviceRadixSortSingleTileKernelINS1_5radix10policy_hubIfNS0_8NullTypeEjE10Policy1000ELNS0_9SortOrderE0EfS6_jNS1_21identity_decomposer_tEEEvPKT1_PSB_PKT2_PSF_T3_iiT4_,"aw",@nobits
	.sectionflags	@""
	.align	16
.nv.shared._ZN3cub18CUB_300001_SM_10006detail10radix_sort31DeviceRadixSortSingleTileKernelINS1_5radix10policy_hubIfNS0_8NullTypeEjE10Policy1000ELNS0_9SortOrderE0EfS6_jNS1_21identity_decomposer_tEEEvPKT1_PSB_PKT2_PSF_T3_iiT4_:
	.zero		34880


//--------------------- .nv.shared._Z13randValKernelPfS_ml --------------------------
	.section	.nv.shared._Z13randValKernelPfS_ml,"aw",@nobits
	.sectionflags	@""
	.align	4
.nv.shared._Z13randValKernelPfS_ml:
	.zero		1152


//--------------------- .nv.shared._Z17reduceCountKernelPfPil --------------------------
	.section	.nv.shared._Z17reduceCountKernelPfPil,"aw",@nobits
	.sectionflags	@""
	.align	4
.nv.shared._Z17reduceCountKernelPfPil:
	.zero		5120


//--------------------- .nv.shared._Z18cubMedianOfMediansPfS_m --------------------------
	.section	.nv.shared._Z18cubMedianOfMediansPfS_m,"aw",@nobits
	.sectionflags	@""
	.align	16
.nv.shared._Z18cubMedianOfMediansPfS_m:
	.zero		5664


//--------------------- .nv.shared._Z17cuMedianOfMediansPfS_m14momOutputStyle --------------------------
	.section	.nv.shared._Z17cuMedianOfMediansPfS_m14momOutputStyle,"aw",@nobits
	.sectionflags	@""
	.align	4
.nv.shared._Z17cuMedianOfMediansPfS_m14momOutputStyle:
	.zero		5120


//--------------------- .nv.constant0._ZN3cub18CUB_300001_SM_10006detail10radix_sort29DeviceRadixSortOnesweepKernelINS1_5radix10policy_hubIfNS0_8NullTypeEyE10Policy1000ELNS0_9SortOrderE0EfS6_yiiNS1_21identity_decomposer_tEEEvPT5_SC_PT3_PKSD_PT1_PKSH_PT2_PKSL_T4_iiT6_ --------------------------
	.section	.nv.constant0._ZN3cub18CUB_300001_SM_10006detail10radix_sort29DeviceRadixSortOnesweepKernelINS1_5radix10policy_hubIfNS0_8NullTypeEyE10Policy1000ELNS0_9SortOrderE0EfS6_yiiNS1_21identity_decomposer_tEEEvPT5_SC_PT3_PKSD_PT1_PKSH_PT2_PKSL_T4_iiT6_,"a",@progbits
	.sectionflags	@""
	.align	4
.nv.constant0._ZN3cub18CUB_300001_SM_10006detail10radix_sort29DeviceRadixSortOnesweepKernelINS1_5radix10policy_hubIfNS0_8NullTypeEyE10Policy1000ELNS0_9SortOrderE0EfS6_yiiNS1_21identity_decomposer_tEEEvPT5_SC_PT3_PKSD_PT1_PKSH_PT2_PKSL_T4_iiT6_:
	.zero		973


//--------------------- .nv.constant0._ZN3cub18CUB_300001_SM_10006detail10radix_sort33DeviceRadixSortExclusiveSumKernelINS1_5radix10policy_hubIfNS0_8NullTypeEyE10Policy1000EyEEvPT0_ --------------------------
	.section	.nv.constant0._ZN3cub18CUB_300001_SM_10006detail10radix_sort33DeviceRadixSortExclusiveSumKernelINS1_5radix10policy_hubIfNS0_8NullTypeEyE10Policy1000EyEEvPT0_,"a",@progbits
	.sectionflags	@""
	.align	4
.nv.constant0._ZN3cub18CUB_300001_SM_10006detail10radix_sort33DeviceRadixSortExclusiveSumKernelINS1_5radix10policy_hubIfNS0_8NullTypeEyE10Policy1000EyEEvPT0_:
	.zero		904


//--------------------- .nv.constant0._ZN3cub18CUB_300001_SM_10006detail10radix_sort30DeviceRadixSortHistogramKernelINS1_5radix10policy_hubIfNS0_8NullTypeEyE10Policy1000ELNS0_9SortOrderE0EfyNS1_21identity_decomposer_tEEEvPT2_PKT1_SB_iiT3_ --------------------------
	.section	.nv.constant0._ZN3cub18CUB_300001_SM_10006detail10radix_sort30DeviceRadixSortHistogramKernelINS1_5radix10policy_hubIfNS0_8NullTypeEyE10Policy1000ELNS0_9SortOrderE0EfyNS1_21identity_decomposer_tEEEvPT2_PKT1_SB_iiT3_,"a",@progbits
	.sectionflags	@""
	.align	4
.nv.constant0._ZN3cub18CUB_300001_SM_10006detail10radix_sort30DeviceRadixSortHistogramKernelINS1_5radix10policy_hubIfNS0_8NullTypeEyE10Policy1000ELNS0_9SortOrderE0EfyNS1_21identity_decomposer_tEEEvPT2_PKT1_SB_iiT3_:
	.zero		929


//--------------------- .nv.constant0._ZN3cub18CUB_300001_SM_10006detail10radix_sort31DeviceRadixSortSingleTileKernelINS1_5radix10policy_hubIfNS0_8NullTypeEyE10Policy1000ELNS0_9SortOrderE0EfS6_yNS1_21identity_decomposer_tEEEvPKT1_PSB_PKT2_PSF_T3_iiT4_ --------------------------
	.section	.nv.constant0._ZN3cub18CUB_300001_SM_10006detail10radix_sort31DeviceRadixSortSingleTileKernelINS1_5radix10policy_hubIfNS0_8NullTypeEyE10Policy1000ELNS0_9SortOrderE0EfS6_yNS1_21identity_decomposer_tEEEvPKT1_PSB_PKT2_PSF_T3_iiT4_,"a",@progbits
	.sectionflags	@""
	.align	4
.nv.constant0._ZN3cub18CUB_300001_SM_10006detail10radix_sort31DeviceRadixSortSingleTileKernelINS1_5radix10policy_hubIfNS0_8NullTypeEyE10Policy1000ELNS0_9SortOrderE0EfS6_yNS1_21identity_decomposer_tEEEvPKT1_PSB_PKT2_PSF_T3_iiT4_:
	.zero		945


//--------------------- .nv.constant0._ZN3cub18CUB_300001_SM_10006detail10radix_sort29DeviceRadixSortOnesweepKernelINS1_5radix10policy_hubIfNS0_8NullTypeEjE10Policy1000ELNS0_9SortOrderE0EfS6_jiiNS1_21identity_decomposer_tEEEvPT5_SC_PT3_PKSD_PT1_PKSH_PT2_PKSL_T4_iiT6_ --------------------------
	.section	.nv.constant0._ZN3cub18CUB_300001_SM_10006detail10radix_sort29DeviceRadixSortOnesweepKernelINS1_5radix10policy_hubIfNS0_8NullTypeEjE10Policy1000ELNS0_9SortOrderE0EfS6_jiiNS1_21identity_decomposer_tEEEvPT5_SC_PT3_PKSD_PT1_PKSH_PT2_PKSL_T4_iiT6_,"a",@progbits
	.sectionflags	@""
	.align	4
.nv.constant0._ZN3cub18CUB_300001_SM_10006detail10radix_sort29DeviceRadixSortOnesweepKernelINS1_5radix10policy_hubIfNS0_8NullTypeEjE10Policy1000ELNS0_9SortOrderE0EfS6_jiiNS1_21identity_decomposer_tEEEvPT5_SC_PT3_PKSD_PT1_PKSH_PT2_PKSL_T4_iiT6_:
	.zero		973


//--------------------- .nv.constant0._ZN3cub18CUB_300001_SM_10006detail10radix_sort33DeviceRadixSortExclusiveSumKernelINS1_5radix10policy_hubIfNS0_8NullTypeEjE10Policy1000EjEEvPT0_ --------------------------
	.section	.nv.constant0._ZN3cub18CUB_300001_SM_10006detail10radix_sort33DeviceRadixSortExclusiveSumKernelINS1_5radix10policy_hubIfNS0_8NullTypeEjE10Policy1000EjEEvPT0_,"a",@progbits
	.sectionflags	@""
	.align	4
.nv.constant0._ZN3cub18CUB_300001_SM_10006detail10radix_sort33DeviceRadixSortExclusiveSumKernelINS1_5radix10policy_hubIfNS0_8NullTypeEjE10Policy1000EjEEvPT0_:
	.zero		904


//--------------------- .nv.constant0._ZN3cub18CUB_300001_SM_10006detail10radix_sort30DeviceRadixSortHistogramKernelINS1_5radix10policy_hubIfNS0_8NullTypeEjE10Policy1000ELNS0_9SortOrderE0EfjNS1_21identity_decomposer_tEEEvPT2_PKT1_SB_iiT3_ --------------------------
	.section	.nv.constant0._ZN3cub18CUB_300001_SM_10006detail10radix_sort30DeviceRadixSortHistogramKernelINS1_5radix10policy_hubIfNS0_8NullTypeEjE10Policy1000ELNS0_9SortOrderE0EfjNS1_21identity_decomposer_tEEEvPT2_PKT1_SB_iiT3_,"a",@progbits
	.sectionflags	@""
	.align	4
.nv.constant0._ZN3cub18CUB_300001_SM_10006detail10radix_sort30DeviceRadixSortHistogramKernelINS1_5radix10policy_hubIfNS0_8NullTypeEjE10Policy1000ELNS0_9SortOrderE0EfjNS1_21identity_decomposer_tEEEvPT2_PKT1_SB_iiT3_:
	.zero		925


//--------------------- .nv.constant0._ZN3cub18CUB_300001_SM_10006detail10radix_sort31DeviceRadixSortSingleTileKernelINS1_5radix10policy_hubIfNS0_8NullTypeEjE10Policy1000ELNS0_9SortOrderE0EfS6_jNS1_21identity_decomposer_tEEEvPKT1_PSB_PKT2_PSF_T3_iiT4_ --------------------------
	.section	.nv.constant0._ZN3cub18CUB_300001_SM_10006detail10radix_sort31DeviceRadixSortSingleTileKernelINS1_5radix10policy_hubIfNS0_8NullTypeEjE10Policy1000ELNS0_9SortOrderE0EfS6_jNS1_21identity_decomposer_tEEEvPKT1_PSB_PKT2_PSF_T3_iiT4_,"a",@progbits
	.sectionflags	@""
	.align	4
.nv.constant0._ZN3cub18CUB_300001_SM_10006detail10radix_sort31DeviceRadixSortSingleTileKernelINS1_5radix10policy_hubIfNS0_8NullTypeEjE10Policy1000ELNS0_9SortOrderE0EfS6_jNS1_21identity_decomposer_tEEEvPKT1_PSB_PKT2_PSF_T3_iiT4_:
	.zero		941


//--------------------- .nv.constant0._ZN3cub18CUB_300001_SM_10006detail11EmptyKernelIvEEvv --------------------------
	.section	.nv.constant0._ZN3cub18CUB_300001_SM_10006detail11EmptyKernelIvEEvv,"a",@progbits
	.sectionflags	@""
	.align	4
.nv.constant0._ZN3cub18CUB_300001_SM_10006detail11EmptyKernelIvEEvv:
	.zero		896


//--------------------- .nv.constant0._Z20randValQuickerKernelPfS_ml --------------------------
	.section	.nv.constant0._Z20randValQuickerKernelPfS_ml,"a",@progbits
	.sectionflags	@""
	.align	4
.nv.constant0._Z20randValQuickerKernelPfS_ml:
	.zero		928


//--------------------- .nv.constant0._Z18randValQuickKernelPfS_ml --------------------------
	.section	.nv.constant0._Z18randValQuickKernelPfS_ml,"a",@progbits
	.sectionflags	@""
	.align	4
.nv.constant0._Z18randValQuickKernelPfS_ml:
	.zero		928


//--------------------- .nv.constant0._Z20randValPrescanKernelPfS_ml --------------------------
	.section	.nv.constant0._Z20randValPrescanKernelPfS_ml,"a",@progbits
	.sectionflags	@""
	.align	4
.nv.constant0._Z20randValPrescanKernelPfS_ml:
	.zero		928


//--------------------- .nv.constant0._Z25randValPrescanSetupKernelPfl --------------------------
	.section	.nv.constant0._Z25randValPrescanSetupKernelPfl,"a",@progbits
	.sectionflags	@""
	.align	4
.nv.constant0._Z25randValPrescanSetupKernelPfl:
	.zero		912


//--------------------- .nv.constant0._Z13randValKernelPfS_ml --------------------------
	.section	.nv.constant0._Z13randValKernelPfS_ml,"a",@progbits
	.sectionflags	@""
	.align	4
.nv.constant0._Z13randValKernelPfS_ml:
	.zero		928


//--------------------- .nv.constant0._Z13compactKernelPfS_Pil --------------------------
	.section	.nv.constant0._Z13compactKernelPfS_Pil,"a",@progbits
	.sectionflags	@""
	.align	4
.nv.constant0._Z13compactKernelPfS_Pil:
	.zero		928


//--------------------- .nv.constant0._Z17reduceCountKernelPfPil --------------------------
	.section	.nv.constant0._Z17reduceCountKernelPfPil,"a",@progbits
	.sectionflags	@""
	.align	4
.nv.constant0._Z17reduceCountKernelPfPil:
	.zero		920


//--------------------- .nv.constant0._Z9dataSplitPfS_S_S_l --------------------------
	.section	.nv.constant0._Z9dataSplitPfS_S_S_l,"a",@progbits
	.sectionflags	@""
	.align	4
.nv.constant0._Z9dataSplitPfS_S_S_l:
	.zero		936


//--------------------- .nv.constant0._Z16bubbleSortKernelPfm --------------------------
	.section	.nv.constant0._Z16bubbleSortKernelPfm,"a",@progbits
	.sectionflags	@""
	.align	4
.nv.constant0._Z16bubbleSortKernelPfm:
	.zero		912


//--------------------- .nv.constant0._Z9resetValsPii --------------------------
	.section	.nv.constant0._Z9resetValsPii,"a",@progbits
	.sectionflags	@""
	.align	4
.nv.constant0._Z9resetValsPii:
	.zero		908


//--------------------- .nv.constant0._Z16dataSplitCompactPfS_PiS_S0_S_l --------------------------
	.section	.nv.constant0._Z16dataSplitCompactPfS_PiS_S0_S_l,"a",@progbits
	.sectionflags	@""
	.align	4
.nv.constant0._Z16dataSplitCompactPfS_PiS_S0_S_l:
	.zero		952


//--------------------- .nv.constant0._Z10cuDecimatePfS_mi --------------------------
	.section	.nv.constant0._Z10cuDecimatePfS_mi,"a",@progbits
	.sectionflags	@""
	.align	4
.nv.constant0._Z10cuDecimatePfS_mi:
	.zero		924


//--------------------- .nv.constant0._Z18cubMedianOfMediansPfS_m --------------------------
	.section	.nv.constant0._Z18cubMedianOfMediansPfS_m,"a",@progbits
	.sectionflags	@""
	.align	4
.nv.constant0._Z18cubMedianOfMediansPfS_m:
	.zero		920


//--------------------- .nv.constant0._Z17cuMedianOfMediansPfS_m14momOutputStyle --------------------------
	.section	.nv.constant0._Z17cuMedianOfMediansPfS_m14momOutputStyle,"a",@progbits
	.sectionflags	@""
	.align	4
.nv.constant0._Z17cuMedianOfMediansPfS_m14momOutputStyle:
	.zero		924


//--------------------- SYMBOLS --------------------------

	.type		.nv.reservedSmem.offset0,@object
	.size		.nv.reservedSmem.offset0,0x4
	.type		.nv.reservedSmem.cap,@object
	.size		.nv.reservedSmem.cap,0x4
	.type		vprintf,@function
